	.target	sm_80

	.elftype	@"ET_EXEC"


//--------------------- .note.nv.tkinfo           --------------------------
	.section	.note.nv.tkinfo,"",@"SHT_NOTE"
	.sectionflags	@"SHF_NOTE_NV_TKINFO"
	.tkinfo
        /*0018*/ 	.word	0x00000002
        /*0030*/ 	.string	""
        /*0030*/ 	.string	"ptxas"
        /*0030*/ 	.string	"Cuda compilation tools, release 13.0, V13.0.88"
        /*0030*/ 	.string	"Build cuda_13.0.r13.0/compiler.36424714_0"
        /*0030*/ 	.string	"-v  -suppress-debug-info  -lineinfo  -arch sm_80 "



//--------------------- .note.nv.cuinfo           --------------------------
	.section	.note.nv.cuinfo,"",@"SHT_NOTE"
	.sectionflags	@"SHF_NOTE_NV_CUINFO"
        /*0018*/ 	.short	0x0002
        /*001a*/ 	.short	0x0050
        /*001c*/ 	.short	0x0082
	.zero		2


//--------------------- .nv.info                  --------------------------
	.section	.nv.info,"",@"SHT_CUDA_INFO"
	.align	4


	//----- nvinfo : EIATTR_REGCOUNT
	.align		4
        /*0000*/ 	.byte	0x04, 0x2f
        /*0002*/ 	.short	(.L_1 - .L_0)
	.align		4
.L_0:
        /*0004*/ 	.word	index@(matmul_kernel)
        /*0008*/ 	.word	0x000000ff


	//----- nvinfo : EIATTR_FRAME_SIZE
	.align		4
.L_1:
        /*000c*/ 	.byte	0x04, 0x11
        /*000e*/ 	.short	(.L_3 - .L_2)
	.align		4
.L_2:
        /*0010*/ 	.word	index@(matmul_kernel)
        /*0014*/ 	.word	0x00001380


	//----- nvinfo : EIATTR_MIN_STACK_SIZE
	.align		4
.L_3:
        /*0018*/ 	.byte	0x04, 0x12
        /*001a*/ 	.short	(.L_5 - .L_4)
	.align		4
.L_4:
        /*001c*/ 	.word	index@(matmul_kernel)
        /*0020*/ 	.word	0x00001380
.L_5:


//--------------------- .nv.info.matmul_kernel    --------------------------
	.section	.nv.info.matmul_kernel,"",@"SHT_CUDA_INFO"
	.sectionflags	@""
	.align	4


	//----- nvinfo : EIATTR_CUDA_API_VERSION
	.align		4
        /*0000*/ 	.byte	0x04, 0x37
        /*0002*/ 	.short	(.L_7 - .L_6)
.L_6:
        /*0004*/ 	.word	0x00000082


	//----- nvinfo : EIATTR_SW2861232_WAR
	.align		4
.L_7:
        /*0008*/ 	.byte	0x01, 0x35
	.zero		2


	//----- nvinfo : EIATTR_PARAM_CBANK
	.align		4
        /*000c*/ 	.byte	0x04, 0x0a
        /*000e*/ 	.short	(.L_9 - .L_8)
	.align		4
.L_8:
        /*0010*/ 	.word	index@(.nv.constant0.matmul_kernel)
        /*0014*/ 	.short	0x0160
        /*0016*/ 	.short	0x0050


	//----- nvinfo : EIATTR_CBANK_PARAM_SIZE
	.align		4
.L_9:
        /*0018*/ 	.byte	0x03, 0x19
        /*001a*/ 	.short	0x0050


	//----- nvinfo : EIATTR_KPARAM_INFO
	.align		4
        /*001c*/ 	.byte	0x04, 0x17
        /*001e*/ 	.short	(.L_11 - .L_10)
.L_10:
        /*0020*/ 	.word	0x00000000
        /*0024*/ 	.short	0x000d
        /*0026*/ 	.short	0x0048
        /*0028*/ 	.byte	0x00, 0xf4, 0x21, 0x00


	//----- nvinfo : EIATTR_KPARAM_INFO
	.align		4
.L_11:
        /*002c*/ 	.byte	0x04, 0x17
        /*002e*/ 	.short	(.L_13 - .L_12)
.L_12:
        /*0030*/ 	.word	0x00000000
        /*0034*/ 	.short	0x000c
        /*0036*/ 	.short	0x0040
        /*0038*/ 	.byte	0x00, 0xf4, 0x21, 0x00


	//----- nvinfo : EIATTR_KPARAM_INFO
	.align		4
.L_13:
        /*003c*/ 	.byte	0x04, 0x17
        /*003e*/ 	.short	(.L_15 - .L_14)
.L_14:
        /*0040*/ 	.word	0x00000000
        /*0044*/ 	.short	0x000b
        /*0046*/ 	.short	0x0038
        /*0048*/ 	.byte	0x00, 0xf0, 0x11, 0x00


	//----- nvinfo : EIATTR_KPARAM_INFO
	.align		4
.L_15:
        /*004c*/ 	.byte	0x04, 0x17
        /*004e*/ 	.short	(.L_17 - .L_16)
.L_16:
        /*0050*/ 	.word	0x00000000
        /*0054*/ 	.short	0x000a
        /*0056*/ 	.short	0x0034
        /*0058*/ 	.byte	0x00, 0xf0, 0x11, 0x00


	//----- nvinfo : EIATTR_KPARAM_INFO
	.align		4
.L_17:
        /*005c*/ 	.byte	0x04, 0x17
        /*005e*/ 	.short	(.L_19 - .L_18)
.L_18:
        /*0060*/ 	.word	0x00000000
        /*0064*/ 	.short	0x0009
        /*0066*/ 	.short	0x0030
        /*0068*/ 	.byte	0x00, 0xf0, 0x11, 0x00


	//----- nvinfo : EIATTR_KPARAM_INFO
	.align		4
.L_19:
        /*006c*/ 	.byte	0x04, 0x17
        /*006e*/ 	.short	(.L_21 - .L_20)
.L_20:
        /*0070*/ 	.word	0x00000000
        /*0074*/ 	.short	0x0008
        /*0076*/ 	.short	0x002c
        /*0078*/ 	.byte	0x00, 0xf0, 0x11, 0x00


	//----- nvinfo : EIATTR_KPARAM_INFO
	.align		4
.L_21:
        /*007c*/ 	.byte	0x04, 0x17
        /*007e*/ 	.short	(.L_23 - .L_22)
.L_22:
        /*0080*/ 	.word	0x00000000
        /*0084*/ 	.short	0x0007
        /*0086*/ 	.short	0x0028
        /*0088*/ 	.byte	0x00, 0xf0, 0x11, 0x00


	//----- nvinfo : EIATTR_KPARAM_INFO
	.align		4
.L_23:
        /*008c*/ 	.byte	0x04, 0x17
        /*008e*/ 	.short	(.L_25 - .L_24)
.L_24:
        /*0090*/ 	.word	0x00000000
        /*0094*/ 	.short	0x0006
        /*0096*/ 	.short	0x0024
        /*0098*/ 	.byte	0x00, 0xf0, 0x11, 0x00


	//----- nvinfo : EIATTR_KPARAM_INFO
	.align		4
.L_25:
        /*009c*/ 	.byte	0x04, 0x17
        /*009e*/ 	.short	(.L_27 - .L_26)
.L_26:
        /*00a0*/ 	.word	0x00000000
        /*00a4*/ 	.short	0x0005
        /*00a6*/ 	.short	0x0020
        /*00a8*/ 	.byte	0x00, 0xf0, 0x11, 0x00


	//----- nvinfo : EIATTR_KPARAM_INFO
	.align		4
.L_27:
        /*00ac*/ 	.byte	0x04, 0x17
        /*00ae*/ 	.short	(.L_29 - .L_28)
.L_28:
        /*00b0*/ 	.word	0x00000000
        /*00b4*/ 	.short	0x0004
        /*00b6*/ 	.short	0x001c
        /*00b8*/ 	.byte	0x00, 0xf0, 0x11, 0x00


	//----- nvinfo : EIATTR_KPARAM_INFO
	.align		4
.L_29:
        /*00bc*/ 	.byte	0x04, 0x17
        /*00be*/ 	.short	(.L_31 - .L_30)
.L_30:
        /*00c0*/ 	.word	0x00000000
        /*00c4*/ 	.short	0x0003
        /*00c6*/ 	.short	0x0018
        /*00c8*/ 	.byte	0x00, 0xf0, 0x11, 0x00


	//----- nvinfo : EIATTR_KPARAM_INFO
	.align		4
.L_31:
        /*00cc*/ 	.byte	0x04, 0x17
        /*00ce*/ 	.short	(.L_33 - .L_32)
.L_32:
        /*00d0*/ 	.word	0x00000000
        /*00d4*/ 	.short	0x0002
        /*00d6*/ 	.short	0x0010
        /*00d8*/ 	.byte	0x00, 0xf4, 0x21, 0x00


	//----- nvinfo : EIATTR_KPARAM_INFO
	.align		4
.L_33:
        /*00dc*/ 	.byte	0x04, 0x17
        /*00de*/ 	.short	(.L_35 - .L_34)
.L_34:
        /*00e0*/ 	.word	0x00000000
        /*00e4*/ 	.short	0x0001
        /*00e6*/ 	.short	0x0008
        /*00e8*/ 	.byte	0x00, 0xf4, 0x21, 0x00


	//----- nvinfo : EIATTR_KPARAM_INFO
	.align		4
.L_35:
        /*00ec*/ 	.byte	0x04, 0x17
        /*00ee*/ 	.short	(.L_37 - .L_36)
.L_36:
        /*00f0*/ 	.word	0x00000000
        /*00f4*/ 	.short	0x0000
        /*00f6*/ 	.short	0x0000
        /*00f8*/ 	.byte	0x00, 0xf4, 0x21, 0x00


	//----- nvinfo : EIATTR_MAXREG_COUNT
	.align		4
.L_37:
        /*00fc*/ 	.byte	0x03, 0x1b
        /*00fe*/ 	.short	0x00ff


	//----- nvinfo : EIATTR_NUM_BARRIERS
	.align		4
        /*0100*/ 	.byte	0x02, 0x4c
        /*0102*/ 	.byte	0x01
	.zero		1


	//----- nvinfo : EIATTR_ANNOTATIONS
	.align		4
        /*0104*/ 	.byte	0x04, 0x55
        /*0106*/ 	.short	(.L_39 - .L_38)


	//   ....[0]....
.L_38:
        /*0108*/ 	.word	0x00000001
        /*010c*/ 	.byte	0x10, 0x06, 0x00, 0x00, 0x01, 0x00, 0x00, 0x00, 0xe0, 0x11, 0x00, 0x00, 0x01, 0x00, 0x00, 0x00
        /* <DEDUP_REMOVED lines=2267> */
        /*8ecc*/ 	.byte	0x10, 0xae, 0x02, 0x00, 0x01, 0x00, 0x00, 0x00, 0xe0, 0xae, 0x02, 0x00


	//----- nvinfo : EIATTR_MERCURY_ISA_VERSION
	.align		4
.L_39:
        /*8ed8*/ 	.byte	0x03, 0x5f
        /*8eda*/ 	.short	0x0000


	//----- nvinfo : EIATTR_EXIT_INSTR_OFFSETS
	.align		4
        /*8edc*/ 	.byte	0x04, 0x1c
        /*8ede*/ 	.short	(.L_41 - .L_40)


	//   ....[0]....
.L_40:
        /*8ee0*/ 	.word	0x0002f8f0


	//   ....[1]....
        /*8ee4*/ 	.word	0x0002f910


	//----- nvinfo : EIATTR_REQNTID
	.align		4
.L_41:
        /*8ee8*/ 	.byte	0x04, 0x10
        /*8eea*/ 	.short	(.L_43 - .L_42)
.L_42:
        /*8eec*/ 	.word	0x00000080
        /*8ef0*/ 	.word	0x00000001
        /*8ef4*/ 	.word	0x00000001
.L_43:


//--------------------- .nv.callgraph             --------------------------
	.section	.nv.callgraph,"",@"SHT_CUDA_CALLGRAPH"
	.align	4
	.sectionentsize	8
	.align		4
        /*0000*/ 	.word	0x00000000
	.align		4
        /*0004*/ 	.word	0xffffffff
	.align		4
        /*0008*/ 	.word	0x00000000
	.align		4
        /*000c*/ 	.word	0xfffffffe
	.align		4
        /*0010*/ 	.word	0x00000000
	.align		4
        /*0014*/ 	.word	0xfffffffd
	.align		4
        /*0018*/ 	.word	0x00000000
	.align		4
        /*001c*/ 	.word	0xfffffffc


//--------------------- .nv.rel.action            --------------------------
	.section	.nv.rel.action,"",@"SHT_CUDA_RELOCINFO"
	.align	8
	.sectionentsize	8
        /*0000*/ 	.byte	0x73, 0x00, 0x00, 0x00, 0x00, 0x00, 0x00, 0x00, 0x00, 0x00, 0x00, 0x11, 0x25, 0x00, 0x05, 0x36


//--------------------- .nv.constant0.matmul_kernel --------------------------
	.section	.nv.constant0.matmul_kernel,"a",@progbits
	.sectionflags	@""
	.align	4
.nv.constant0.matmul_kernel:
	.zero		432


//--------------------- .text.matmul_kernel       --------------------------
	.section	.text.matmul_kernel,"ax",@progbits
	.sectioninfo	@"SHI_REGISTERS=255"
	.align	128
        .global         matmul_kernel
        .type           matmul_kernel,@function
        .size           matmul_kernel,(.L_x_4 - matmul_kernel)
        .other          matmul_kernel,@"STO_CUDA_ENTRY STV_DEFAULT"
matmul_kernel:
.text.matmul_kernel:
[----:B------:R-:W-:Y:S02]  /*0000*/  IMAD.MOV.U32 R1, RZ, RZ, c[0x0][0x28] ;  /* 0x00000a00ff017624 */ /* 0x000fe400078e00ff */
[----:B------:R-:W-:Y:S01]  /*0010*/  IMAD.MOV.U32 R6, RZ, RZ, 0xff ;  /* 0x000000ffff067424 */ /* 0x000fe200078e00ff */
[----:B------:R-:W1:Y:S01]  /*0020*/  S2R R5, SR_CTAID.X ;  /* 0x0000000000057919 */ /* 0x000e620000002500 */
[----:B------:R-:W-:Y:S01]  /*0030*/  IMAD.MOV.U32 R138, RZ, RZ, c[0x0][0x180] ;  /* 0x00006000ff8a7624 */ /* 0x000fe200078e00ff */
[----:B------:R-:W-:Y:S01]  /*0040*/  IADD3 R1, R1, -0x1380, RZ ;  /* 0xffffec8001017810 */ /* 0x000fe20007ffe0ff */
[----:B------:R-:W-:Y:S01]  /*0050*/  ULDC.64 UR4, c[0x0][0x118] ;  /* 0x0000460000047ab9 */ /* 0x000fe20000000a00 */
[----:B------:R-:W-:Y:S01]  /*0060*/  IADD3 R0, R6, c[0x0][0x17c], RZ ;  /* 0x00005f0006007a10 */ /* 0x000fe20007ffe0ff */
[----:B------:R-:W2:Y:S01]  /*0070*/  S2R R137, SR_TID.X ;  /* 0x0000000000897919 */ /* 0x000ea20000002100 */
[----:B------:R-:W-:Y:S02]  /*0080*/  IADD3 R134, R138, -0x15, RZ ;  /* 0xffffffeb8a867810 */ /* 0x000fe40007ffe0ff */
[----:B------:R-:W-:-:S04]  /*0090*/  SHF.R.S32.HI R3, RZ, 0x1f, R0 ;  /* 0x0000001fff037819 */ /* 0x000fc80000011400 */
[----:B------:R-:W-:-:S04]  /*00a0*/  LEA.HI R3, R3, R0, RZ, 0x8 ;  /* 0x0000000003037211 */ /* 0x000fc800078f40ff */
[----:B------:R-:W-:-:S05]  /*00b0*/  SHF.R.S32.HI R3, RZ, 0x8, R3 ;  /* 0x00000008ff037819 */ /* 0x000fca0000011403 */
[----:B------:R-:W-:Y:S01]  /*00c0*/  IMAD.SHL.U32 R4, R3, 0x8, RZ ;  /* 0x0000000803047824 */ /* 0x000fe200078e00ff */
[----:B-1----:R-:W-:-:S04]  /*00d0*/  IABS R10, R5 ;  /* 0x00000005000a7213 */ /* 0x002fc80000000000 */
[-C--:B------:R-:W-:Y:S02]  /*00e0*/  IABS R7, R4.reuse ;  /* 0x0000000400077213 */ /* 0x080fe40000000000 */
[----:B------:R-:W-:Y:S02]  /*00f0*/  IABS R11, R4 ;  /* 0x00000004000b7213 */ /* 0x000fe40000000000 */
[----:B------:R-:W1:Y:S01]  /*0100*/  I2F.RP R0, R7 ;  /* 0x0000000700007306 */ /* 0x000e620000209400 */
[C---:B--2---:R-:W-:Y:S02]  /*0110*/  LOP3.LUT R136, R137.reuse, 0x7f, RZ, 0xc0, !PT ;  /* 0x0000007f89887812 */ /* 0x044fe400078ec0ff */
[----:B------:R-:W-:-:S05]  /*0120*/  LOP3.LUT R135, R137, 0x1f, RZ, 0xc0, !PT ;  /* 0x0000001f89877812 */ /* 0x000fca00078ec0ff */
[----:B-1----:R-:W1:Y:S02]  /*0130*/  MUFU.RCP R0, R0 ;  /* 0x0000000000007308 */ /* 0x002e640000001000 */
[----:B-1----:R-:W-:Y:S01]  /*0140*/  IADD3 R2, R0, 0xffffffe, RZ ;  /* 0x0ffffffe00027810 */ /* 0x002fe20007ffe0ff */
[----:B------:R-:W-:-:S05]  /*0150*/  IMAD.MOV R0, RZ, RZ, -R11 ;  /* 0x000000ffff007224 */ /* 0x000fca00078e0a0b */
[----:B------:R1:W2:Y:S02]  /*0160*/  F2I.FTZ.U32.TRUNC.NTZ R3, R2 ;  /* 0x0000000200037305 */ /* 0x0002a4000021f000 */
[----:B-1----:R-:W-:Y:S02]  /*0170*/  IMAD.MOV.U32 R2, RZ, RZ, RZ ;  /* 0x000000ffff027224 */ /* 0x002fe400078e00ff */
[----:B--2---:R-:W-:-:S04]  /*0180*/  IMAD.MOV R8, RZ, RZ, -R3 ;  /* 0x000000ffff087224 */ /* 0x004fc800078e0a03 */
[----:B------:R-:W-:Y:S02]  /*0190*/  IMAD R9, R8, R7, RZ ;  /* 0x0000000708097224 */ /* 0x000fe400078e02ff */
[----:B------:R-:W-:Y:S02]  /*01a0*/  IMAD.MOV.U32 R8, RZ, RZ, R10 ;  /* 0x000000ffff087224 */ /* 0x000fe400078e000a */
[----:B------:R-:W-:-:S06]  /*01b0*/  IMAD.HI.U32 R3, R3, R9, R2 ;  /* 0x0000000903037227 */ /* 0x000fcc00078e0002 */
[----:B------:R-:W-:-:S04]  /*01c0*/  IMAD.HI.U32 R3, R3, R8, RZ ;  /* 0x0000000803037227 */ /* 0x000fc800078e00ff */
[----:B------:R-:W-:-:S05]  /*01d0*/  IMAD R0, R3, R0, R8 ;  /* 0x0000000003007224 */ /* 0x000fca00078e0208 */
[----:B------:R-:W-:-:S13]  /*01e0*/  ISETP.GT.U32.AND P1, PT, R7, R0, PT ;  /* 0x000000000700720c */ /* 0x000fda0003f24070 */
[----:B------:R-:W-:Y:S01]  /*01f0*/  @!P1 IMAD.IADD R0, R0, 0x1, -R7 ;  /* 0x0000000100009824 */ /* 0x000fe200078e0a07 */
[----:B------:R-:W-:Y:S02]  /*0200*/  @!P1 IADD3 R3, R3, 0x1, RZ ;  /* 0x0000000103039810 */ /* 0x000fe40007ffe0ff */
[----:B------:R-:W-:Y:S02]  /*0210*/  ISETP.NE.AND P1, PT, R4, RZ, PT ;  /* 0x000000ff0400720c */ /* 0x000fe40003f25270 */
[----:B------:R-:W-:Y:S02]  /*0220*/  ISETP.GE.U32.AND P0, PT, R0, R7, PT ;  /* 0x000000070000720c */ /* 0x000fe40003f06070 */
[----:B------:R-:W-:-:S04]  /*0230*/  LOP3.LUT R0, R5, R4, RZ, 0x3c, !PT ;  /* 0x0000000405007212 */ /* 0x000fc800078e3cff */
[----:B------:R-:W-:Y:S02]  /*0240*/  ISETP.GE.AND P2, PT, R0, RZ, PT ;  /* 0x000000ff0000720c */ /* 0x000fe40003f46270 */
[----:B------:R-:W-:-:S05]  /*0250*/  IADD3 R0, R6, c[0x0][0x178], RZ ;  /* 0x00005e0006007a10 */ /* 0x000fca0007ffe0ff */
[----:B------:R-:W-:-:S05]  /*0260*/  @P0 IADD3 R3, R3, 0x1, RZ ;  /* 0x0000000103030810 */ /* 0x000fca0007ffe0ff */
[----:B------:R-:W-:Y:S01]  /*0270*/  IMAD.MOV.U32 R2, RZ, RZ, R3 ;  /* 0x000000ffff027224 */ /* 0x000fe200078e0003 */
[----:B------:R-:W-:-:S03]  /*0280*/  SHF.R.S32.HI R3, RZ, 0x1f, R0 ;  /* 0x0000001fff037819 */ /* 0x000fc60000011400 */
[----:B------:R-:W-:Y:S01]  /*0290*/  @!P2 IMAD.MOV R2, RZ, RZ, -R2 ;  /* 0x000000ffff02a224 */ /* 0x000fe200078e0a02 */
[----:B------:R-:W-:Y:S02]  /*02a0*/  @!P1 LOP3.LUT R2, RZ, R4, RZ, 0x33, !PT ;  /* 0x00000004ff029212 */ /* 0x000fe400078e33ff */
[----:B------:R-:W-:-:S03]  /*02b0*/  LEA.HI R3, R3, R0, RZ, 0x8 ;  /* 0x0000000003037211 */ /* 0x000fc600078f40ff */
[----:B------:R-:W-:Y:S02]  /*02c0*/  IMAD.SHL.U32 R12, R2, 0x8, RZ ;  /* 0x00000008020c7824 */ /* 0x000fe400078e00ff */
[----:B------:R-:W-:-:S03]  /*02d0*/  IMAD.MOV R2, RZ, RZ, -R2 ;  /* 0x000000ffff027224 */ /* 0x000fc600078e0a02 */
[----:B------:R-:W-:Y:S01]  /*02e0*/  LEA.HI.SX32 R3, R3, -R12, 0x18 ;  /* 0x8000000c03037211 */ /* 0x000fe200078fc2ff */
[----:B------:R-:W-:Y:S02]  /*02f0*/  IMAD R13, R4, R2, R5 ;  /* 0x00000002040d7224 */ /* 0x000fe400078e0205 */
[----:B------:R-:W-:Y:S01]  /*0300*/  IMAD.MOV.U32 R2, RZ, RZ, RZ ;  /* 0x000000ffff027224 */ /* 0x000fe200078e00ff */
[----:B------:R-:W-:Y:S02]  /*0310*/  IMNMX R10, R3, 0x8, PT ;  /* 0x00000008030a7817 */ /* 0x000fe40003800200 */
[----:B------:R-:W-:Y:S02]  /*0320*/  IABS R4, R13 ;  /* 0x0000000d00047213 */ /* 0x000fe40000000000 */
[----:B------:R-:W-:-:S04]  /*0330*/  IABS R9, R10 ;  /* 0x0000000a00097213 */ /* 0x000fc80000000000 */
[----:B------:R-:W1:Y:S08]  /*0340*/  I2F.RP R0, R9 ;  /* 0x0000000900007306 */ /* 0x000e700000209400 */
[----:B-1----:R-:W1:Y:S02]  /*0350*/  MUFU.RCP R0, R0 ;  /* 0x0000000000007308 */ /* 0x002e640000001000 */
[----:B-1----:R-:W-:-:S06]  /*0360*/  IADD3 R3, R0, 0xffffffe, RZ ;  /* 0x0ffffffe00037810 */ /* 0x002fcc0007ffe0ff */
[----:B------:R-:W1:Y:S02]  /*0370*/  F2I.FTZ.U32.TRUNC.NTZ R3, R3 ;  /* 0x0000000300037305 */ /* 0x000e64000021f000 */
[----:B-1----:R-:W-:-:S04]  /*0380*/  IMAD.MOV R6, RZ, RZ, -R3 ;  /* 0x000000ffff067224 */ /* 0x002fc800078e0a03 */
[----:B------:R-:W-:Y:S01]  /*0390*/  IMAD R5, R6, R9, RZ ;  /* 0x0000000906057224 */ /* 0x000fe200078e02ff */
[----:B------:R-:W-:-:S03]  /*03a0*/  IABS R6, R10 ;  /* 0x0000000a00067213 */ /* 0x000fc60000000000 */
[----:B------:R-:W-:Y:S01]  /*03b0*/  IMAD.HI.U32 R0, R3, R5, R2 ;  /* 0x0000000503007227 */ /* 0x000fe200078e0002 */
[----:B------:R-:W-:-:S03]  /*03c0*/  IABS R2, c[0x0][0x17c] ;  /* 0x00005f0000027a13 */ /* 0x000fc60000000000 */
[----:B------:R-:W-:Y:S01]  /*03d0*/  IMAD.MOV R5, RZ, RZ, -R6 ;  /* 0x000000ffff057224 */ /* 0x000fe200078e0a06 */
[----:B------:R-:W1:Y:S01]  /*03e0*/  I2F.RP R7, R2 ;  /* 0x0000000200077306 */ /* 0x000e620000209400 */
[----:B------:R-:W-:Y:S01]  /*03f0*/  IMAD.HI.U32 R3, R0, R4, RZ ;  /* 0x0000000400037227 */ /* 0x000fe200078e00ff */
[----:B------:R-:W-:-:S03]  /*0400*/  IABS R0, c[0x0][0x178] ;  /* 0x00005e0000007a13 */ /* 0x000fc60000000000 */
[----:B------:R-:W-:-:S03]  /*0410*/  IMAD R4, R3, R5, R4 ;  /* 0x0000000503047224 */ /* 0x000fc600078e0204 */
[----:B------:R-:W2:Y:S02]  /*0420*/  I2F.RP R6, R0 ;  /* 0x0000000000067306 */ /* 0x000ea40000209400 */
[----:B------:R-:W-:-:S06]  /*0430*/  ISETP.GT.U32.AND P1, PT, R9, R4, PT ;  /* 0x000000040900720c */ /* 0x000fcc0003f24070 */
[----:B-1----:R-:W1:Y:S07]  /*0440*/  MUFU.RCP R7, R7 ;  /* 0x0000000700077308 */ /* 0x002e6e0000001000 */
[----:B------:R-:W-:Y:S01]  /*0450*/  @!P1 IMAD.IADD R4, R4, 0x1, -R9 ;  /* 0x0000000104049824 */ /* 0x000fe200078e0a09 */
[----:B--2---:R-:W2:Y:S01]  /*0460*/  MUFU.RCP R6, R6 ;  /* 0x0000000600067308 */ /* 0x004ea20000001000 */
[----:B------:R-:W-:Y:S02]  /*0470*/  @!P1 IADD3 R3, R3, 0x1, RZ ;  /* 0x0000000103039810 */ /* 0x000fe40007ffe0ff */
[----:B------:R-:W-:-:S02]  /*0480*/  ISETP.NE.AND P1, PT, R10, RZ, PT ;  /* 0x000000ff0a00720c */ /* 0x000fc40003f25270 */
[----:B------:R-:W-:Y:S02]  /*0490*/  ISETP.GE.U32.AND P0, PT, R4, R9, PT ;  /* 0x000000090400720c */ /* 0x000fe40003f06070 */
[----:B------:R-:W-:Y:S02]  /*04a0*/  LOP3.LUT R4, R13, R10, RZ, 0x3c, !PT ;  /* 0x0000000a0d047212 */ /* 0x000fe400078e3cff */
[----:B-1----:R-:W-:Y:S02]  /*04b0*/  IADD3 R5, R7, 0xffffffe, RZ ;  /* 0x0ffffffe07057810 */ /* 0x002fe40007ffe0ff */
[----:B------:R-:W-:Y:S01]  /*04c0*/  ISETP.GE.AND P2, PT, R4, RZ, PT ;  /* 0x000000ff0400720c */ /* 0x000fe20003f46270 */
[----:B------:R-:W-:-:S03]  /*04d0*/  IMAD.MOV.U32 R4, RZ, RZ, RZ ;  /* 0x000000ffff047224 */ /* 0x000fc600078e00ff */
[----:B------:R-:W1:Y:S01]  /*04e0*/  F2I.FTZ.U32.TRUNC.NTZ R5, R5 ;  /* 0x0000000500057305 */ /* 0x000e62000021f000 */
[----:B--2---:R-:W-:Y:S02]  /*04f0*/  IADD3 R8, R6, 0xffffffe, RZ ;  /* 0x0ffffffe06087810 */ /* 0x004fe40007ffe0ff */
[----:B------:R-:W-:-:S05]  /*0500*/  @P0 IADD3 R3, R3, 0x1, RZ ;  /* 0x0000000103030810 */ /* 0x000fca0007ffe0ff */
[----:B------:R-:W-:Y:S01]  /*0510*/  IMAD.MOV.U32 R7, RZ, RZ, R3 ;  /* 0x000000ffff077224 */ /* 0x000fe200078e0003 */
[----:B------:R2:W3:Y:S01]  /*0520*/  F2I.FTZ.U32.TRUNC.NTZ R9, R8 ;  /* 0x0000000800097305 */ /* 0x0004e2000021f000 */
[----:B------:R-:W-:Y:S02]  /*0530*/  SHF.R.U32.HI R3, RZ, 0x5, R137 ;  /* 0x00000005ff037819 */ /* 0x000fe40000011689 */
[----:B------:R-:W-:Y:S01]  /*0540*/  @!P2 IMAD.MOV R7, RZ, RZ, -R7 ;  /* 0x000000ffff07a224 */ /* 0x000fe200078e0a07 */
[----:B------:R-:W-:Y:S02]  /*0550*/  @!P1 LOP3.LUT R7, RZ, R10, RZ, 0x33, !PT ;  /* 0x0000000aff079212 */ /* 0x000fe400078e33ff */
[----:B------:R-:W-:Y:S01]  /*0560*/  SGXT.U32 R3, R3, 0x2 ;  /* 0x000000020303781a */ /* 0x000fe20000000000 */
[----:B-1----:R-:W-:Y:S02]  /*0570*/  IMAD.MOV R11, RZ, RZ, -R5 ;  /* 0x000000ffff0b7224 */ /* 0x002fe400078e0a05 */
[----:B------:R-:W-:Y:S01]  /*0580*/  IMAD.SHL.U32 R252, R7, 0x100, RZ ;  /* 0x0000010007fc7824 */ /* 0x000fe200078e00ff */
[----:B--2---:R-:W-:-:S04]  /*0590*/  IADD3 R8, R138, -0x1, RZ ;  /* 0xffffffff8a087810 */ /* 0x004fc80007ffe0ff */
[----:B------:R-:W-:Y:S01]  /*05a0*/  LOP3.LUT R6, R252, R3, RZ, 0xfc, !PT ;  /* 0x00000003fc067212 */ /* 0x000fe200078efcff */
[----:B------:R-:W-:Y:S01]  /*05b0*/  IMAD R3, R11, R2, RZ ;  /* 0x000000020b037224 */ /* 0x000fe200078e02ff */
[----:B------:R-:W-:Y:S01]  /*05c0*/  ISETP.GE.U32.AND P0, PT, R8, 0x7fffffe0, PT ;  /* 0x7fffffe00800780c */ /* 0x000fe20003f06070 */
[----:B---3--:R-:W-:Y:S01]  /*05d0*/  IMAD.MOV R14, RZ, RZ, -R9 ;  /* 0x000000ffff0e7224 */ /* 0x008fe200078e0a09 */
[----:B------:R-:W-:Y:S01]  /*05e0*/  IABS R11, R6 ;  /* 0x00000006000b7213 */ /* 0x000fe20000000000 */
[----:B------:R-:W-:Y:S01]  /*05f0*/  IMAD.HI.U32 R4, R5, R3, R4 ;  /* 0x0000000305047227 */ /* 0x000fe200078e0004 */
[C---:B------:R-:W-:Y:S01]  /*0600*/  LOP3.LUT R27, R6.reuse, 0xfc, RZ, 0xfc, !PT ;  /* 0x000000fc061b7812 */ /* 0x040fe200078efcff */
[----:B------:R-:W-:Y:S01]  /*0610*/  STL [R1+0xdd0], R252 ;  /* 0x000dd0fc01007387 */ /* 0x000fe20000100800 */
[----:B------:R-:W-:Y:S01]  /*0620*/  LOP3.LUT R18, R6, 0xc, RZ, 0xfc, !PT ;  /* 0x0000000c06127812 */ /* 0x000fe200078efcff */
[----:B------:R-:W-:Y:S01]  /*0630*/  IMAD.MOV R5, RZ, RZ, -R7 ;  /* 0x000000ffff057224 */ /* 0x000fe200078e0a07 */
[----:B------:R-:W-:Y:S01]  /*0640*/  IABS R17, R27 ;  /* 0x0000001b00117213 */ /* 0x000fe20000000000 */
[----:B------:R-:W-:Y:S01]  /*0650*/  IMAD.MOV.U32 R7, RZ, RZ, R14 ;  /* 0x000000ffff077224 */ /* 0x000fe200078e000e */
[----:B------:R-:W-:Y:S01]  /*0660*/  IABS R19, R18 ;  /* 0x0000001200137213 */ /* 0x000fe20000000000 */
[----:B------:R-:W-:Y:S01]  /*0670*/  IMAD.HI.U32 R3, R4, R11, RZ ;  /* 0x0000000b04037227 */ /* 0x000fe200078e00ff */
[----:B------:R-:W-:-:S02]  /*0680*/  LOP3.LUT R20, R6, 0x10, RZ, 0xfc, !PT ;  /* 0x0000001006147812 */ /* 0x000fc400078efcff */
[C---:B------:R-:W-:Y:S01]  /*0690*/  LOP3.LUT R24, R6.reuse, 0x18, RZ, 0xfc, !PT ;  /* 0x0000001806187812 */ /* 0x040fe200078efcff */
[----:B------:R-:W-:Y:S01]  /*06a0*/  IMAD R7, R7, R0, RZ ;  /* 0x0000000007077224 */ /* 0x000fe200078e02ff */
[----:B------:R-:W-:Y:S01]  /*06b0*/  IABS R21, R20 ;  /* 0x0000001400157213 */ /* 0x000fe20000000000 */
[----:B------:R-:W-:Y:S01]  /*06c0*/  IMAD.MOV.U32 R8, RZ, RZ, RZ ;  /* 0x000000ffff087224 */ /* 0x000fe200078e00ff */
[----:B------:R-:W-:Y:S01]  /*06d0*/  LOP3.LUT R22, R6, 0x14, RZ, 0xfc, !PT ;  /* 0x0000001406167812 */ /* 0x000fe200078efcff */
[----:B------:R-:W-:Y:S01]  /*06e0*/  IMAD R5, R10, R5, R13 ;  /* 0x000000050a057224 */ /* 0x000fe200078e020d */
[C---:B------:R-:W-:Y:S01]  /*06f0*/  ISETP.GE.AND P4, PT, R6.reuse, RZ, PT ;  /* 0x000000ff0600720c */ /* 0x040fe20003f86270 */
[----:B------:R-:W-:Y:S01]  /*0700*/  IMAD.MOV R10, RZ, RZ, -R3 ;  /* 0x000000ffff0a7224 */ /* 0x000fe200078e0a03 */
[C---:B------:R-:W-:Y:S01]  /*0710*/  LOP3.LUT R25, R6.reuse, 0x1c, RZ, 0xfc, !PT ;  /* 0x0000001c06197812 */ /* 0x040fe200078efcff */
[----:B------:R-:W-:Y:S01]  /*0720*/  IMAD.HI.U32 R3, R9, R7, R8 ;  /* 0x0000000709037227 */ /* 0x000fe200078e0008 */
[----:B------:R-:W-:-:S02]  /*0730*/  LOP3.LUT R7, R6, 0x4, RZ, 0xfc, !PT ;  /* 0x0000000406077812 */ /* 0x000fc400078efcff */
[----:B------:R-:W-:Y:S01]  /*0740*/  LOP3.LUT R9, R6, 0x8, RZ, 0xfc, !PT ;  /* 0x0000000806097812 */ /* 0x000fe200078efcff */
[----:B------:R-:W-:Y:S01]  /*0750*/  IMAD.IADD R8, R12, 0x1, R5 ;  /* 0x000000010c087824 */ /* 0x000fe200078e0205 */
[----:B------:R-:W-:Y:S01]  /*0760*/  ISETP.GE.AND P1, PT, R7, RZ, PT ;  /* 0x000000ff0700720c */ /* 0x000fe20003f26270 */
[----:B------:R-:W-:Y:S01]  /*0770*/  IMAD R5, R2, R10, R11 ;  /* 0x0000000a02057224 */ /* 0x000fe200078e020b */
[----:B------:R-:W-:Y:S01]  /*0780*/  IABS R13, R7 ;  /* 0x00000007000d7213 */ /* 0x000fe20000000000 */
[----:B------:R-:W-:Y:S01]  /*0790*/  IMAD.HI.U32 R7, R4, R17, RZ ;  /* 0x0000001104077227 */ /* 0x000fe200078e00ff */
[----:B------:R-:W-:Y:S02]  /*07a0*/  IABS R15, R9 ;  /* 0x00000009000f7213 */ /* 0x000fe40000000000 */
[----:B------:R-:W-:Y:S01]  /*07b0*/  ISETP.GT.U32.AND P2, PT, R2, R5, PT ;  /* 0x000000050200720c */ /* 0x000fe20003f44070 */
[----:B------:R-:W-:Y:S01]  /*07c0*/  IMAD.MOV R12, RZ, RZ, -R7 ;  /* 0x000000ffff0c7224 */ /* 0x000fe200078e0a07 */
[----:B------:R-:W-:Y:S01]  /*07d0*/  ISETP.GE.AND P6, PT, R9, RZ, PT ;  /* 0x000000ff0900720c */ /* 0x000fe20003fc6270 */
[----:B------:R-:W-:Y:S01]  /*07e0*/  IMAD.HI.U32 R7, R4, R13, RZ ;  /* 0x0000000d04077227 */ /* 0x000fe200078e00ff */
[----:B------:R-:W-:-:S02]  /*07f0*/  LOP3.LUT R26, R6, 0x20, RZ, 0xfc, !PT ;  /* 0x00000020061a7812 */ /* 0x000fc400078efcff */
[----:B------:R-:W-:Y:S01]  /*0800*/  LOP3.LUT R28, R6, 0x28, RZ, 0xfc, !PT ;  /* 0x00000028061c7812 */ /* 0x000fe200078efcff */
[----:B------:R-:W-:Y:S01]  /*0810*/  IMAD R17, R2, R12, R17 ;  /* 0x0000000c02117224 */ /* 0x000fe200078e0211 */
[----:B------:R-:W-:Y:S01]  /*0820*/  IABS R23, R26 ;  /* 0x0000001a00177213 */ /* 0x000fe20000000000 */
[----:B------:R-:W-:Y:S01]  /*0830*/  IMAD.HI.U32 R9, R4, R15, RZ ;  /* 0x0000000f04097227 */ /* 0x000fe200078e00ff */
[----:B------:R-:W-:Y:S02]  /*0840*/  LOP3.LUT R30, R6, 0x44, RZ, 0xfc, !PT ;  /* 0x00000044061e7812 */ /* 0x000fe400078efcff */
[----:B------:R-:W-:Y:S01]  /*0850*/  ISETP.GT.U32.AND P3, PT, R2, R17, PT ;  /* 0x000000110200720c */ /* 0x000fe20003f64070 */
[----:B------:R-:W-:Y:S01]  /*0860*/  @!P2 IMAD.IADD R5, R5, 0x1, -R2 ;  /* 0x000000010505a824 */ /* 0x000fe200078e0a02 */
[C---:B------:R-:W-:Y:S01]  /*0870*/  LOP3.LUT R32, R6.reuse, 0x48, RZ, 0xfc, !PT ;  /* 0x0000004806207812 */ /* 0x040fe200078efcff */
[----:B------:R-:W-:Y:S01]  /*0880*/  IMAD.MOV R7, RZ, RZ, -R7 ;  /* 0x000000ffff077224 */ /* 0x000fe200078e0a07 */
[----:B------:R-:W-:Y:S01]  /*0890*/  LOP3.LUT R34, R6, 0x4c, RZ, 0xfc, !PT ;  /* 0x0000004c06227812 */ /* 0x000fe200078efcff */
[----:B------:R-:W-:Y:S01]  /*08a0*/  IMAD.MOV R12, RZ, RZ, -R9 ;  /* 0x000000ffff0c7224 */ /* 0x000fe200078e0a09 */
[C---:B------:R-:W-:Y:S01]  /*08b0*/  ISETP.GT.U32.AND P5, PT, R2.reuse, R5, PT ;  /* 0x000000050200720c */ /* 0x040fe20003fa4070 */
[----:B------:R-:W-:Y:S01]  /*08c0*/  IMAD R9, R2, R7, R13 ;  /* 0x0000000702097224 */ /* 0x000fe200078e020d */
[----:B------:R-:W-:Y:S01]  /*08d0*/  IABS R31, R32 ;  /* 0x00000020001f7213 */ /* 0x000fe20000000000 */
[----:B------:R-:W-:Y:S01]  /*08e0*/  IMAD.HI.U32 R10, R4, R19, RZ ;  /* 0x00000013040a7227 */ /* 0x000fe200078e00ff */
[----:B------:R-:W-:-:S02]  /*08f0*/  LOP3.LUT R38, R6, 0x50, RZ, 0xfc, !PT ;  /* 0x0000005006267812 */ /* 0x000fc400078efcff */
[----:B------:R-:W-:Y:S01]  /*0900*/  ISETP.GT.U32.AND P2, PT, R2, R9, PT ;  /* 0x000000090200720c */ /* 0x000fe20003f44070 */
[----:B------:R-:W-:Y:S01]  /*0910*/  @!P3 IMAD.IADD R17, R17, 0x1, -R2 ;  /* 0x000000011111b824 */ /* 0x000fe200078e0a02 */
[C---:B------:R-:W-:Y:S01]  /*0920*/  LOP3.LUT R40, R6.reuse, 0x54, RZ, 0xfc, !PT ;  /* 0x0000005406287812 */ /* 0x040fe200078efcff */
[----:B------:R-:W-:Y:S01]  /*0930*/  IMAD.MOV R14, RZ, RZ, -R10 ;  /* 0x000000ffff0e7224 */ /* 0x000fe200078e0a0a */
[----:B------:R-:W-:Y:S01]  /*0940*/  LOP3.LUT R41, R6, 0x58, RZ, 0xfc, !PT ;  /* 0x0000005806297812 */ /* 0x000fe200078efcff */
[C---:B------:R-:W-:Y:S01]  /*0950*/  IMAD R10, R2.reuse, R12, R15 ;  /* 0x0000000c020a7224 */ /* 0x040fe200078e020f */
[----:B------:R-:W-:Y:S01]  /*0960*/  IABS R15, R22 ;  /* 0x00000016000f7213 */ /* 0x000fe20000000000 */
[----:B------:R-:W-:Y:S01]  /*0970*/  @!P5 IMAD.IADD R5, R5, 0x1, -R2 ;  /* 0x000000010505d824 */ /* 0x000fe200078e0a02 */
[----:B------:R-:W-:Y:S01]  /*0980*/  ISETP.GT.U32.AND P5, PT, R2, R17, PT ;  /* 0x000000110200720c */ /* 0x000fe20003fa4070 */
[----:B------:R-:W-:Y:S01]  /*0990*/  IMAD.HI.U32 R11, R4, R21, RZ ;  /* 0x00000015040b7227 */ /* 0x000fe200078e00ff */
[----:B------:R-:W-:-:S02]  /*09a0*/  ISETP.GT.U32.AND P3, PT, R2, R10, PT ;  /* 0x0000000a0200720c */ /* 0x000fc40003f64070 */
[----:B------:R-:W-:Y:S01]  /*09b0*/  IABS R33, R40 ;  /* 0x0000002800217213 */ /* 0x000fe20000000000 */
[----:B------:R-:W-:Y:S01]  /*09c0*/  IMAD.MOV R16, RZ, RZ, -R11 ;  /* 0x000000ffff107224 */ /* 0x000fe200078e0a0b */
[----:B------:R-:W-:Y:S01]  /*09d0*/  LOP3.LUT R42, R6, 0x5c, RZ, 0xfc, !PT ;  /* 0x0000005c062a7812 */ /* 0x000fe200078efcff */
[----:B------:R-:W-:Y:S01]  /*09e0*/  IMAD R11, R2, R14, R19 ;  /* 0x0000000e020b7224 */ /* 0x000fe200078e0213 */
[----:B------:R-:W-:Y:S01]  /*09f0*/  IABS R19, R24 ;  /* 0x0000001800137213 */ /* 0x000fe20000000000 */
[--C-:B------:R-:W-:Y:S01]  /*0a00*/  @!P2 IMAD.IADD R9, R9, 0x1, -R2.reuse ;  /* 0x000000010909a824 */ /* 0x100fe200078e0a02 */
[----:B------:R-:W-:Y:S01]  /*0a10*/  IABS R35, R41 ;  /* 0x0000002900237213 */ /* 0x000fe20000000000 */
[----:B------:R-:W-:Y:S01]  /*0a20*/  IMAD.HI.U32 R7, R4, R15, RZ ;  /* 0x0000000f04077227 */ /* 0x000fe200078e00ff */
[----:B------:R-:W-:Y:S02]  /*0a30*/  LOP3.LUT R43, R6, 0x60, RZ, 0xfc, !PT ;  /* 0x00000060062b7812 */ /* 0x000fe400078efcff */
[C---:B------:R-:W-:Y:S01]  /*0a40*/  ISETP.GT.U32.AND P2, PT, R2.reuse, R9, PT ;  /* 0x000000090200720c */ /* 0x040fe20003f44070 */
[----:B------:R-:W-:Y:S01]  /*0a50*/  @!P5 IMAD.IADD R17, R17, 0x1, -R2 ;  /* 0x000000011111d824 */ /* 0x000fe200078e0a02 */
[----:B------:R-:W-:Y:S01]  /*0a60*/  ISETP.GT.U32.AND P5, PT, R2, R11, PT ;  /* 0x0000000b0200720c */ /* 0x000fe20003fa4070 */
[----:B------:R-:W-:Y:S01]  /*0a70*/  IMAD.HI.U32 R13, R4, R19, RZ ;  /* 0x00000013040d7227 */ /* 0x000fe200078e00ff */
[----:B------:R-:W-:-:S02]  /*0a80*/  LOP3.LUT R45, R6, 0x68, RZ, 0xfc, !PT ;  /* 0x00000068062d7812 */ /* 0x000fc400078efcff */
[----:B------:R-:W-:Y:S01]  /*0a90*/  LOP3.LUT R44, R6, 0x64, RZ, 0xfc, !PT ;  /* 0x00000064062c7812 */ /* 0x000fe200078efcff */
[--C-:B------:R-:W-:Y:S01]  /*0aa0*/  @!P3 IMAD.IADD R10, R10, 0x1, -R2.reuse ;  /* 0x000000010a0ab824 */ /* 0x100fe200078e0a02 */
[----:B------:R-:W-:Y:S01]  /*0ab0*/  IABS R39, R45 ;  /* 0x0000002d00277213 */ /* 0x000fe20000000000 */
[----:B------:R-:W-:Y:S01]  /*0ac0*/  IMAD.MOV R14, RZ, RZ, -R13 ;  /* 0x000000ffff0e7224 */ /* 0x000fe200078e0a0d */
[----:B------:R-:W-:Y:S01]  /*0ad0*/  IABS R37, R44 ;  /* 0x0000002c00257213 */ /* 0x000fe20000000000 */
[C---:B------:R-:W-:Y:S01]  /*0ae0*/  IMAD R12, R2.reuse, R16, R21 ;  /* 0x00000010020c7224 */ /* 0x040fe200078e0215 */
[C---:B------:R-:W-:Y:S01]  /*0af0*/  ISETP.GT.U32.AND P3, PT, R2.reuse, R10, PT ;  /* 0x0000000a0200720c */ /* 0x040fe20003f64070 */
[----:B------:R-:W-:Y:S01]  /*0b00*/  IMAD R14, R2, R14, R19 ;  /* 0x0000000e020e7224 */ /* 0x000fe200078e0213 */
[----:B------:R-:W-:Y:S01]  /*0b10*/  IABS R21, R25 ;  /* 0x0000001900157213 */ /* 0x000fe20000000000 */
[----:B------:R-:W-:Y:S01]  /*0b20*/  IMAD.MOV R7, RZ, RZ, -R7 ;  /* 0x000000ffff077224 */ /* 0x000fe200078e0a07 */
[----:B------:R-:W-:Y:S01]  /*0b30*/  LOP3.LUT R46, R6, 0x6c, RZ, 0xfc, !PT ;  /* 0x0000006c062e7812 */ /* 0x000fe200078efcff */
[--C-:B------:R-:W-:Y:S01]  /*0b40*/  @!P5 IMAD.IADD R11, R11, 0x1, -R2.reuse ;  /* 0x000000010b0bd824 */ /* 0x100fe200078e0a02 */
[C---:B------:R-:W-:Y:S01]  /*0b50*/  ISETP.GT.U32.AND P5, PT, R2.reuse, R14, PT ;  /* 0x0000000e0200720c */ /* 0x040fe20003fa4070 */
[----:B------:R-:W-:Y:S01]  /*0b60*/  @!P4 IMAD.MOV R5, RZ, RZ, -R5 ;  /* 0x000000ffff05c224 */ /* 0x000fe200078e0a05 */
[C---:B------:R-:W-:Y:S01]  /*0b70*/  ISETP.GT.U32.AND P4, PT, R2.reuse, R12, PT ;  /* 0x0000000c0200720c */ /* 0x040fe20003f84070 */
[----:B------:R-:W-:Y:S01]  /*0b80*/  @!P2 IMAD.IADD R9, R9, 0x1, -R2 ;  /* 0x000000010909a824 */ /* 0x000fe200078e0a02 */
[----:B------:R-:W-:Y:S01]  /*0b90*/  ISETP.GE.AND P2, PT, R27, RZ, PT ;  /* 0x000000ff1b00720c */ /* 0x000fe20003f46270 */
[----:B------:R-:W-:Y:S01]  /*0ba0*/  IMAD R13, R2, R7, R15 ;  /* 0x00000007020d7224 */ /* 0x000fe200078e020f */
[----:B------:R-:W-:Y:S01]  /*0bb0*/  LOP3.LUT R27, R6, 0x24, RZ, 0xfc, !PT ;  /* 0x00000024061b7812 */ /* 0x000fe200078efcff */
[----:B------:R-:W-:Y:S01]  /*0bc0*/  IMAD.HI.U32 R7, R4, R21, RZ ;  /* 0x0000001504077227 */ /* 0x000fe200078e00ff */
[----:B------:R-:W-:-:S02]  /*0bd0*/  IABS R36, R46 ;  /* 0x0000002e00247213 */ /* 0x000fc40000000000 */
[----:B------:R-:W-:Y:S01]  /*0be0*/  IABS R19, R27 ;  /* 0x0000001b00137213 */ /* 0x000fe20000000000 */
[----:B------:R-:W-:Y:S01]  /*0bf0*/  IMAD.HI.U32 R15, R4, R23, RZ ;  /* 0x00000017040f7227 */ /* 0x000fe200078e00ff */
[C---:B------:R-:W-:Y:S02]  /*0c00*/  LOP3.LUT R48, R6.reuse, 0x84, RZ, 0xfc, !PT ;  /* 0x0000008406307812 */ /* 0x040fe400078efcff */
[----:B------:R-:W-:Y:S01]  /*0c10*/  LOP3.LUT R50, R6, 0x88, RZ, 0xfc, !PT ;  /* 0x0000008806327812 */ /* 0x000fe200078efcff */
[----:B------:R-:W-:Y:S01]  /*0c20*/  IMAD.MOV R7, RZ, RZ, -R7 ;  /* 0x000000ffff077224 */ /* 0x000fe200078e0a07 */
[----:B------:R-:W-:Y:S01]  /*0c30*/  IABS R47, R48 ;  /* 0x00000030002f7213 */ /* 0x000fe20000000000 */
[--C-:B------:R-:W-:Y:S01]  /*0c40*/  @!P3 IMAD.IADD R10, R10, 0x1, -R2.reuse ;  /* 0x000000010a0ab824 */ /* 0x100fe200078e0a02 */
[C---:B------:R-:W-:Y:S01]  /*0c50*/  ISETP.GT.U32.AND P3, PT, R2.reuse, R13, PT ;  /* 0x0000000d0200720c */ /* 0x040fe20003f64070 */
[----:B------:R-:W-:Y:S01]  /*0c60*/  IMAD.MOV R16, RZ, RZ, -R15 ;  /* 0x000000ffff107224 */ /* 0x000fe200078e0a0f */
[----:B------:R-:W-:Y:S01]  /*0c70*/  IABS R49, R50 ;  /* 0x0000003200317213 */ /* 0x000fe20000000000 */
[----:B------:R-:W-:Y:S01]  /*0c80*/  IMAD R15, R2, R7, R21 ;  /* 0x00000007020f7224 */ /* 0x000fe200078e0215 */
[----:B------:R-:W-:Y:S01]  /*0c90*/  IABS R21, R28 ;  /* 0x0000001c00157213 */ /* 0x000fe20000000000 */
[----:B------:R-:W-:Y:S01]  /*0ca0*/  IMAD.MOV.U32 R7, RZ, RZ, R17 ;  /* 0x000000ffff077224 */ /* 0x000fe200078e0011 */
[----:B------:R-:W-:Y:S01]  /*0cb0*/  LOP3.LUT R52, R6, 0x8c, RZ, 0xfc, !PT ;  /* 0x0000008c06347812 */ /* 0x000fe200078efcff */
[--C-:B------:R-:W-:Y:S01]  /*0cc0*/  @!P5 IMAD.IADD R14, R14, 0x1, -R2.reuse ;  /* 0x000000010e0ed824 */ /* 0x100fe200078e0a02 */
[----:B------:R-:W-:Y:S01]  /*0cd0*/  LOP3.LUT R53, R6, 0x90, RZ, 0xfc, !PT ;  /* 0x0000009006357812 */ /* 0x000fe200078efcff */
[--C-:B------:R-:W-:Y:S01]  /*0ce0*/  @!P4 IMAD.IADD R12, R12, 0x1, -R2.reuse ;  /* 0x000000010c0cc824 */ /* 0x100fe200078e0a02 */
[----:B------:R-:W-:Y:S01]  /*0cf0*/  ISETP.GE.AND P4, PT, R18, RZ, PT ;  /* 0x000000ff1200720c */ /* 0x000fe20003f86270 */
[----:B------:R-:W-:Y:S01]  /*0d00*/  @!P2 IMAD.MOV R7, RZ, RZ, -R7 ;  /* 0x000000ffff07a224 */ /* 0x000fe200078e0a07 */
[C---:B------:R-:W-:Y:S01]  /*0d10*/  ISETP.GT.U32.AND P2, PT, R2.reuse, R14, PT ;  /* 0x0000000e0200720c */ /* 0x040fe20003f44070 */
[----:B------:R-:W-:Y:S01]  /*0d20*/  @!P3 IMAD.IADD R13, R13, 0x1, -R2 ;  /* 0x000000010d0db824 */ /* 0x000fe200078e0a02 */
[C---:B------:R-:W-:Y:S01]  /*0d30*/  ISETP.GT.U32.AND P5, PT, R2.reuse, R12, PT ;  /* 0x0000000c0200720c */ /* 0x040fe20003fa4070 */
[----:B------:R-:W-:Y:S01]  /*0d40*/  @!P1 IMAD.MOV R9, RZ, RZ, -R9 ;  /* 0x000000ffff099224 */ /* 0x000fe200078e0a09 */
[C---:B------:R-:W-:Y:S01]  /*0d50*/  ISETP.GT.U32.AND P3, PT, R2.reuse, R11, PT ;  /* 0x0000000b0200720c */ /* 0x040fe20003f64070 */
[C---:B------:R-:W-:Y:S01]  /*0d60*/  IMAD R16, R2.reuse, R16, R23 ;  /* 0x0000001002107224 */ /* 0x040fe200078e0217 */
[C---:B------:R-:W-:Y:S01]  /*0d70*/  ISETP.GT.U32.AND P1, PT, R2.reuse, R13, PT ;  /* 0x0000000d0200720c */ /* 0x040fe20003f24070 */
[----:B------:R-:W-:Y:S01]  /*0d80*/  @!P6 IMAD.MOV R10, RZ, RZ, -R10 ;  /* 0x000000ffff0ae224 */ /* 0x000fe200078e0a0a */
[----:B------:R-:W-:Y:S01]  /*0d90*/  ISETP.GT.U32.AND P6, PT, R2, R15, PT ;  /* 0x0000000f0200720c */ /* 0x000fe20003fc4070 */
[----:B------:R-:W-:Y:S01]  /*0da0*/  IMAD.HI.U32 R18, R4, R21, RZ ;  /* 0x0000001504127227 */ /* 0x000fe200078e00ff */
[----:B------:R-:W-:-:S02]  /*0db0*/  LOP3.LUT R54, R6, 0x94, RZ, 0xfc, !PT ;  /* 0x0000009406367812 */ /* 0x000fc400078efcff */
[----:B------:R-:W-:Y:S01]  /*0dc0*/  LOP3.LUT R55, R6, 0x98, RZ, 0xfc, !PT ;  /* 0x0000009806377812 */ /* 0x000fe200078efcff */
[--C-:B------:R-:W-:Y:S01]  /*0dd0*/  @!P2 IMAD.IADD R14, R14, 0x1, -R2.reuse ;  /* 0x000000010e0ea824 */ /* 0x100fe200078e0a02 */
[----:B------:R-:W-:Y:S01]  /*0de0*/  ISETP.GE.AND P2, PT, R24, RZ, PT ;  /* 0x000000ff1800720c */ /* 0x000fe20003f46270 */
[----:B------:R-:W-:Y:S01]  /*0df0*/  @!P5 IMAD.IADD R12, R12, 0x1, -R2 ;  /* 0x000000010c0cd824 */ /* 0x000fe200078e0a02 */
[----:B------:R-:W-:Y:S01]  /*0e00*/  ISETP.GT.U32.AND P5, PT, R2, R16, PT ;  /* 0x000000100200720c */ /* 0x000fe20003fa4070 */
[----:B------:R-:W-:Y:S01]  /*0e10*/  IMAD.MOV R18, RZ, RZ, -R18 ;  /* 0x000000ffff127224 */ /* 0x000fe200078e0a12 */
[----:B------:R-:W-:Y:S01]  /*0e20*/  LOP3.LUT R24, R6, 0x30, RZ, 0xfc, !PT ;  /* 0x0000003006187812 */ /* 0x000fe200078efcff */
[----:B------:R-:W-:Y:S01]  /*0e30*/  @!P1 IMAD.IADD R13, R13, 0x1, -R2 ;  /* 0x000000010d0d9824 */ /* 0x000fe200078e0a02 */
[----:B------:R-:W-:Y:S01]  /*0e40*/  ISETP.GE.AND P1, PT, R22, RZ, PT ;  /* 0x000000ff1600720c */ /* 0x000fe20003f26270 */
[----:B------:R-:W-:Y:S01]  /*0e50*/  IMAD R18, R2, R18, R21 ;  /* 0x0000001202127224 */ /* 0x000fe200078e0215 */
[----:B------:R-:W-:Y:S01]  /*0e60*/  LOP3.LUT R22, R6, 0x2c, RZ, 0xfc, !PT ;  /* 0x0000002c06167812 */ /* 0x000fe200078efcff */
[----:B------:R-:W-:Y:S01]  /*0e70*/  IMAD.HI.U32 R17, R4, R19, RZ ;  /* 0x0000001304117227 */ /* 0x000fe200078e00ff */
[----:B------:R-:W-:-:S02]  /*0e80*/  IABS R51, R55 ;  /* 0x0000003700337213 */ /* 0x000fc40000000000 */
[----:B------:R-:W-:Y:S01]  /*0e90*/  IABS R21, R22 ;  /* 0x0000001600157213 */ /* 0x000fe20000000000 */
[----:B------:R-:W-:Y:S01]  /*0ea0*/  @!P6 IMAD.IADD R15, R15, 0x1, -R2 ;  /* 0x000000010f0fe824 */ /* 0x000fe200078e0a02 */
[----:B------:R-:W-:Y:S01]  /*0eb0*/  ISETP.GE.AND P6, PT, R25, RZ, PT ;  /* 0x000000ff1900720c */ /* 0x000fe20003fc6270 */
[----:B------:R-:W-:Y:S01]  /*0ec0*/  @!P2 IMAD.MOV R14, RZ, RZ, -R14 ;  /* 0x000000ffff0ea224 */ /* 0x000fe200078e0a0e */
[----:B------:R-:W-:Y:S01]  /*0ed0*/  ISETP.GT.U32.AND P2, PT, R2, R18, PT ;  /* 0x000000120200720c */ /* 0x000fe20003f44070 */
[----:B------:R-:W-:Y:S01]  /*0ee0*/  IMAD.MOV R17, RZ, RZ, -R17 ;  /* 0x000000ffff117224 */ /* 0x000fe200078e0a11 */
[----:B------:R-:W-:Y:S01]  /*0ef0*/  LOP3.LUT R56, R6, 0xa0, RZ, 0xfc, !PT ;  /* 0x000000a006387812 */ /* 0x000fe200078efcff */
[----:B------:R-:W-:Y:S01]  /*0f00*/  @!P5 IMAD.IADD R16, R16, 0x1, -R2 ;  /* 0x000000011010d824 */ /* 0x000fe200078e0a02 */
[C---:B------:R-:W-:Y:S01]  /*0f10*/  ISETP.GT.U32.AND P5, PT, R2.reuse, R15, PT ;  /* 0x0000000f0200720c */ /* 0x040fe20003fa4070 */
[----:B------:R-:W-:Y:S01]  /*0f20*/  IMAD R17, R2, R17, R19 ;  /* 0x0000001102117224 */ /* 0x000fe200078e0213 */
[----:B------:R-:W-:Y:S01]  /*0f30*/  LOP3.LUT R58, R6, 0xbc, RZ, 0xfc, !PT ;  /* 0x000000bc063a7812 */ /* 0x000fe200078efcff */
[----:B------:R-:W-:Y:S01]  /*0f40*/  IMAD.HI.U32 R19, R4, R21, RZ ;  /* 0x0000001504137227 */ /* 0x000fe200078e00ff */
[----:B------:R-:W-:-:S02]  /*0f50*/  LOP3.LUT R60, R6, 0xc0, RZ, 0xfc, !PT ;  /* 0x000000c0063c7812 */ /* 0x000fc400078efcff */
[----:B------:R-:W-:Y:S01]  /*0f60*/  IABS R67, R58 ;  /* 0x0000003a00437213 */ /* 0x000fe20000000000 */
[--C-:B------:R-:W-:Y:S01]  /*0f70*/  @!P3 IMAD.IADD R11, R11, 0x1, -R2.reuse ;  /* 0x000000010b0bb824 */ /* 0x100fe200078e0a02 */
[----:B------:R-:W-:Y:S01]  /*0f80*/  ISETP.GE.AND P3, PT, R20, RZ, PT ;  /* 0x000000ff1400720c */ /* 0x000fe20003f66270 */
[----:B------:R-:W-:Y:S01]  /*0f90*/  IMAD.MOV R19, RZ, RZ, -R19 ;  /* 0x000000ffff137224 */ /* 0x000fe200078e0a13 */
[----:B------:R-:W-:Y:S01]  /*0fa0*/  IABS R20, R24 ;  /* 0x0000001800147213 */ /* 0x000fe20000000000 */
[--C-:B------:R-:W-:Y:S01]  /*0fb0*/  @!P2 IMAD.IADD R18, R18, 0x1, -R2.reuse ;  /* 0x000000011212a824 */ /* 0x100fe200078e0a02 */
[----:B------:R-:W-:Y:S01]  /*0fc0*/  LOP3.LUT R62, R6, 0xc4, RZ, 0xfc, !PT ;  /* 0x000000c4063e7812 */ /* 0x000fe200078efcff */
[C---:B------:R-:W-:Y:S01]  /*0fd0*/  IMAD R19, R2.reuse, R19, R21 ;  /* 0x0000001302137224 */ /* 0x040fe200078e0215 */
[----:B------:R-:W-:Y:S01]  /*0fe0*/  IABS R69, R60 ;  /* 0x0000003c00457213 */ /* 0x000fe20000000000 */
[----:B------:R-:W-:Y:S01]  /*0ff0*/  @!P5 IMAD.IADD R15, R15, 0x1, -R2 ;  /* 0x000000010f0fd824 */ /* 0x000fe200078e0a02 */
[C---:B------:R-:W-:Y:S01]  /*1000*/  ISETP.GT.U32.AND P2, PT, R2.reuse, R18, PT ;  /* 0x000000120200720c */ /* 0x040fe20003f44070 */
[----:B------:R-:W-:Y:S01]  /*1010*/  IMAD.MOV.U32 R21, RZ, RZ, R20 ;  /* 0x000000ffff157224 */ /* 0x000fe200078e0014 */
[----:B------:R-:W-:Y:S01]  /*1020*/  ISETP.GE.AND P5, PT, R27, RZ, PT ;  /* 0x000000ff1b00720c */ /* 0x000fe20003fa6270 */
[----:B------:R-:W-:Y:S01]  /*1030*/  @!P4 IMAD.MOV R11, RZ, RZ, -R11 ;  /* 0x000000ffff0bc224 */ /* 0x000fe200078e0a0b */
[----:B------:R-:W-:Y:S01]  /*1040*/  ISETP.GT.U32.AND P4, PT, R2, R17, PT ;  /* 0x000000110200720c */ /* 0x000fe20003f84070 */
[----:B------:R-:W-:Y:S01]  /*1050*/  IMAD.HI.U32 R20, R4, R21, RZ ;  /* 0x0000001504147227 */ /* 0x000fe200078e00ff */
[----:B------:R-:W-:-:S02]  /*1060*/  LOP3.LUT R27, R6, 0x38, RZ, 0xfc, !PT ;  /* 0x00000038061b7812 */ /* 0x000fc400078efcff */
[----:B------:R-:W-:Y:S01]  /*1070*/  IABS R71, R62 ;  /* 0x0000003e00477213 */ /* 0x000fe20000000000 */
[----:B------:R-:W-:Y:S01]  /*1080*/  @!P6 IMAD.MOV R15, RZ, RZ, -R15 ;  /* 0x000000ffff0fe224 */ /* 0x000fe200078e0a0f */
[C---:B------:R-:W-:Y:S01]  /*1090*/  ISETP.GT.U32.AND P6, PT, R2.reuse, R19, PT ;  /* 0x000000130200720c */ /* 0x040fe20003fc4070 */
[----:B------:R-:W-:Y:S01]  /*10a0*/  IMAD.MOV R20, RZ, RZ, -R20 ;  /* 0x000000ffff147224 */ /* 0x000fe200078e0a14 */
[----:B------:R-:W-:Y:S01]  /*10b0*/  IABS R25, R27 ;  /* 0x0000001b00197213 */ /* 0x000fe20000000000 */
[----:B------:R-:W-:Y:S01]  /*10c0*/  @!P3 IMAD.MOV R12, RZ, RZ, -R12 ;  /* 0x000000ffff0cb224 */ /* 0x000fe200078e0a0c */
[C---:B------:R-:W-:Y:S01]  /*10d0*/  ISETP.GT.U32.AND P3, PT, R2.reuse, R16, PT ;  /* 0x000000100200720c */ /* 0x040fe20003f64070 */
[----:B------:R-:W-:Y:S01]  /*10e0*/  IMAD R20, R2, R20, R21 ;  /* 0x0000001402147224 */ /* 0x000fe200078e0215 */
[----:B------:R-:W-:Y:S01]  /*10f0*/  LOP3.LUT R64, R6, 0xcc, RZ, 0xfc, !PT ;  /* 0x000000cc06407812 */ /* 0x000fe200078efcff */
[----:B------:R-:W-:Y:S01]  /*1100*/  @!P1 IMAD.MOV R13, RZ, RZ, -R13 ;  /* 0x000000ffff0d9224 */ /* 0x000fe200078e0a0d */
[----:B------:R-:W-:Y:S01]  /*1110*/  ISETP.GE.AND P1, PT, R26, RZ, PT ;  /* 0x000000ff1a00720c */ /* 0x000fe20003f26270 */
[--C-:B------:R-:W-:Y:S01]  /*1120*/  @!P2 IMAD.IADD R18, R18, 0x1, -R2.reuse ;  /* 0x000000011212a824 */ /* 0x100fe200078e0a02 */
[----:B------:R-:W-:Y:S01]  /*1130*/  LOP3.LUT R26, R6, 0x34, RZ, 0xfc, !PT ;  /* 0x00000034061a7812 */ /* 0x000fe200078efcff */
[--C-:B------:R-:W-:Y:S01]  /*1140*/  @!P4 IMAD.IADD R17, R17, 0x1, -R2.reuse ;  /* 0x000000011111c824 */ /* 0x100fe200078e0a02 */
[----:B------:R-:W-:Y:S01]  /*1150*/  ISETP.GT.U32.AND P2, PT, R2, R20, PT ;  /* 0x000000140200720c */ /* 0x000fe20003f44070 */
[----:B------:R-:W-:Y:S01]  /*1160*/  @!P6 IMAD.IADD R19, R19, 0x1, -R2 ;  /* 0x000000011313e824 */ /* 0x000fe200078e0a02 */
[----:B------:R-:W-:Y:S01]  /*1170*/  IABS R23, R26 ;  /* 0x0000001a00177213 */ /* 0x000fe20000000000 */
[----:B------:R-:W-:Y:S01]  /*1180*/  IMAD R68, R8, 0x100, R136 ;  /* 0x0000010008447824 */ /* 0x000fe200078e0288 */
[----:B------:R-:W-:Y:S01]  /*1190*/  ISETP.GT.U32.AND P4, PT, R2, R17, PT ;  /* 0x000000110200720c */ /* 0x000fe20003f84070 */
[--C-:B------:R-:W-:Y:S01]  /*11a0*/  @!P3 IMAD.IADD R16, R16, 0x1, -R2.reuse ;  /* 0x000000011010b824 */ /* 0x100fe200078e0a02 */
[----:B------:R-:W-:Y:S01]  /*11b0*/  ISETP.GT.U32.AND P6, PT, R2, R19, PT ;  /* 0x000000130200720c */ /* 0x000fe20003fc4070 */
[----:B------:R-:W-:Y:S01]  /*11c0*/  IMAD.HI.U32 R21, R4, R23, RZ ;  /* 0x0000001704157227 */ /* 0x000fe200078e00ff */
[----:B------:R-:W-:Y:S01]  /*11d0*/  ISETP.GE.AND P3, PT, R28, RZ, PT ;  /* 0x000000ff1c00720c */ /* 0x000fe20003f66270 */
[----:B------:R-:W-:Y:S01]  /*11e0*/  STL [R1+0x950], R68 ;  /* 0x0009504401007387 */ /* 0x000fe20000100800 */
[----:B------:R-:W-:Y:S01]  /*11f0*/  LOP3.LUT R28, R6, 0x40, RZ, 0xfc, !PT ;  /* 0x00000040061c7812 */ /* 0x000fe200078efcff */
[----:B------:R-:W-:Y:S01]  /*1200*/  IMAD.MOV R21, RZ, RZ, -R21 ;  /* 0x000000ffff157224 */ /* 0x000fe200078e0a15 */
[----:B------:R-:W-:Y:S01]  /*1210*/  IABS R75, R64 ;  /* 0x00000040004b7213 */ /* 0x000fe20000000000 */
[--C-:B------:R-:W-:Y:S01]  /*1220*/  @!P2 IMAD.IADD R20, R20, 0x1, -R2.reuse ;  /* 0x000000011414a824 */ /* 0x100fe200078e0a02 */
[----:B------:R-:W-:Y:S01]  /*1230*/  IABS R29, R28 ;  /* 0x0000001c001d7213 */ /* 0x000fe20000000000 */
[----:B------:R-:W-:Y:S01]  /*1240*/  IMAD R21, R2, R21, R23 ;  /* 0x0000001502157224 */ /* 0x000fe200078e0217 */
[----:B------:R-:W-:Y:S01]  /*1250*/  IADD3 R66, R68, 0x80, RZ ;  /* 0x0000008044427810 */ /* 0x000fe20007ffe0ff */
[--C-:B------:R-:W-:Y:S01]  /*1260*/  @!P4 IMAD.IADD R17, R17, 0x1, -R2.reuse ;  /* 0x000000011111c824 */ /* 0x100fe200078e0a02 */
[----:B------:R-:W-:Y:S01]  /*1270*/  ISETP.GT.U32.AND P2, PT, R2, R20, PT ;  /* 0x000000140200720c */ /* 0x000fe20003f44070 */
[----:B------:R-:W-:Y:S01]  /*1280*/  @!P6 IMAD.IADD R19, R19, 0x1, -R2 ;  /* 0x000000011313e824 */ /* 0x000fe200078e0a02 */
[----:B------:R-:W-:Y:S01]  /*1290*/  ISETP.GE.AND P4, PT, R24, RZ, PT ;  /* 0x000000ff1800720c */ /* 0x000fe20003f86270 */
[----:B------:R-:W-:Y:S01]  /*12a0*/  @!P3 IMAD.MOV R18, RZ, RZ, -R18 ;  /* 0x000000ffff12b224 */ /* 0x000fe200078e0a12 */
[----:B------:R-:W-:Y:S01]  /*12b0*/  LOP3.LUT R24, R6, 0x3c, RZ, 0xfc, !PT ;  /* 0x0000003c06187812 */ /* 0x000fe200078efcff */
[----:B------:R-:W-:Y:S01]  /*12c0*/  @!P1 IMAD.MOV R16, RZ, RZ, -R16 ;  /* 0x000000ffff109224 */ /* 0x000fe200078e0a10 */
[----:B------:R-:W-:Y:S01]  /*12d0*/  ISETP.GT.U32.AND P6, PT, R2, R21, PT ;  /* 0x000000150200720c */ /* 0x000fe20003fc4070 */
[----:B------:R-:W-:Y:S01]  /*12e0*/  @!P5 IMAD.MOV R17, RZ, RZ, -R17 ;  /* 0x000000ffff11d224 */ /* 0x000fe200078e0a11 */
[----:B------:R-:W-:Y:S01]  /*12f0*/  ISETP.GE.AND P3, PT, R27, RZ, PT ;  /* 0x000000ff1b00720c */ /* 0x000fe20003f66270 */
[----:B------:R-:W-:Y:S01]  /*1300*/  STL [R1+0x954], R66 ;  /* 0x0009544201007387 */ /* 0x000fe20000100800 */
[----:B------:R-:W-:-:S02]  /*1310*/  IABS R27, R24 ;  /* 0x00000018001b7213 */ /* 0x000fc40000000000 */
[----:B------:R-:W-:Y:S01]  /*1320*/  ISETP.GE.AND P1, PT, R22, RZ, PT ;  /* 0x000000ff1600720c */ /* 0x000fe20003f26270 */
[----:B------:R-:W-:Y:S01]  /*1330*/  IMAD.HI.U32 R22, R4, R25, RZ ;  /* 0x0000001904167227 */ /* 0x000fe200078e00ff */
[----:B------:R-:W-:-:S03]  /*1340*/  ISETP.GE.AND P5, PT, R26, RZ, PT ;  /* 0x000000ff1a00720c */ /* 0x000fc60003fa6270 */
[----:B------:R-:W-:-:S04]  /*1350*/  IMAD.HI.U32 R23, R4, R27, RZ ;  /* 0x0000001b04177227 */ /* 0x000fc800078e00ff */
[----:B------:R-:W-:Y:S02]  /*1360*/  IMAD.MOV R22, RZ, RZ, -R22 ;  /* 0x000000ffff167224 */ /* 0x000fe400078e0a16 */
[--C-:B------:R-:W-:Y:S01]  /*1370*/  @!P2 IMAD.IADD R20, R20, 0x1, -R2.reuse ;  /* 0x000000011414a824 */ /* 0x100fe200078e0a02 */
[----:B------:R-:W-:Y:S01]  /*1380*/  ISETP.GE.AND P2, PT, R24, RZ, PT ;  /* 0x000000ff1800720c */ /* 0x000fe20003f46270 */
[----:B------:R-:W-:Y:S01]  /*1390*/  IMAD.MOV R23, RZ, RZ, -R23 ;  /* 0x000000ffff177224 */ /* 0x000fe200078e0a17 */
[----:B------:R-:W-:Y:S01]  /*13a0*/  IABS R24, R30 ;  /* 0x0000001e00187213 */ /* 0x000fe20000000000 */
[----:B------:R-:W-:Y:S02]  /*13b0*/  @!P6 IMAD.IADD R21, R21, 0x1, -R2 ;  /* 0x000000011515e824 */ /* 0x000fe400078e0a02 */
[C---:B------:R-:W-:Y:S02]  /*13c0*/  IMAD R22, R2.reuse, R22, R25 ;  /* 0x0000001602167224 */ /* 0x040fe400078e0219 */
[C---:B------:R-:W-:Y:S01]  /*13d0*/  IMAD R23, R2.reuse, R23, R27 ;  /* 0x0000001702177224 */ /* 0x040fe200078e021b */
[----:B------:R-:W-:Y:S01]  /*13e0*/  ISETP.GT.U32.AND P6, PT, R2, R21, PT ;  /* 0x000000150200720c */ /* 0x000fe20003fc4070 */
[----:B------:R-:W-:-:S02]  /*13f0*/  IMAD.MOV.U32 R27, RZ, RZ, R24 ;  /* 0x000000ffff1b7224 */ /* 0x000fc400078e0018 */
[----:B------:R-:W-:Y:S01]  /*1400*/  @!P1 IMAD.MOV R19, RZ, RZ, -R19 ;  /* 0x000000ffff139224 */ /* 0x000fe200078e0a13 */
[----:B------:R-:W-:Y:S01]  /*1410*/  ISETP.GT.U32.AND P1, PT, R2, R22, PT ;  /* 0x000000160200720c */ /* 0x000fe20003f24070 */
[----:B------:R-:W-:-:S04]  /*1420*/  IMAD.HI.U32 R24, R4, R29, RZ ;  /* 0x0000001d04187227 */ /* 0x000fc800078e00ff */
[----:B------:R-:W-:Y:S02]  /*1430*/  IMAD.MOV R24, RZ, RZ, -R24 ;  /* 0x000000ffff187224 */ /* 0x000fe400078e0a18 */
[----:B------:R-:W-:Y:S01]  /*1440*/  @!P4 IMAD.MOV R20, RZ, RZ, -R20 ;  /* 0x000000ffff14c224 */ /* 0x000fe200078e0a14 */
[C---:B------:R-:W-:Y:S01]  /*1450*/  ISETP.GT.U32.AND P4, PT, R2.reuse, R23, PT ;  /* 0x000000170200720c */ /* 0x040fe20003f84070 */
[----:B------:R-:W-:Y:S01]  /*1460*/  IMAD R24, R2, R24, R29 ;  /* 0x0000001802187224 */ /* 0x000fe200078e021d */
[----:B------:R-:W-:Y:S01]  /*1470*/  IABS R29, R34 ;  /* 0x00000022001d7213 */ /* 0x000fe20000000000 */
[--C-:B------:R-:W-:Y:S02]  /*1480*/  @!P6 IMAD.IADD R21, R21, 0x1, -R2.reuse ;  /* 0x000000011515e824 */ /* 0x100fe400078e0a02 */
[----:B------:R-:W-:Y:S01]  /*1490*/  @!P1 IMAD.IADD R22, R22, 0x1, -R2 ;  /* 0x0000000116169824 */ /* 0x000fe200078e0a02 */
[----:B------:R-:W-:Y:S01]  /*14a0*/  ISETP.GT.U32.AND P6, PT, R2, R24, PT ;  /* 0x000000180200720c */ /* 0x000fe20003fc4070 */
[----:B------:R-:W-:-:S03]  /*14b0*/  IMAD.HI.U32 R25, R4, R27, RZ ;  /* 0x0000001b04197227 */ /* 0x000fc600078e00ff */
[----:B------:R-:W-:Y:S01]  /*14c0*/  ISETP.GT.U32.AND P1, PT, R2, R22, PT ;  /* 0x000000160200720c */ /* 0x000fe20003f24070 */
[----:B------:R-:W-:Y:S02]  /*14d0*/  IMAD.MOV R25, RZ, RZ, -R25 ;  /* 0x000000ffff197224 */ /* 0x000fe400078e0a19 */
[----:B------:R-:W-:Y:S02]  /*14e0*/  @!P4 IMAD.IADD R23, R23, 0x1, -R2 ;  /* 0x000000011717c824 */ /* 0x000fe400078e0a02 */
[----:B------:R-:W-:-:S04]  /*14f0*/  IMAD.HI.U32 R26, R4, R31, RZ ;  /* 0x0000001f041a7227 */ /* 0x000fc800078e00ff */
[----:B------:R-:W-:Y:S01]  /*1500*/  @!P6 IMAD.IADD R24, R24, 0x1, -R2 ;  /* 0x000000011818e824 */ /* 0x000fe200078e0a02 */
[C---:B------:R-:W-:Y:S01]  /*1510*/  ISETP.GT.U32.AND P6, PT, R2.reuse, R23, PT ;  /* 0x000000170200720c */ /* 0x040fe20003fc4070 */
[----:B------:R-:W-:Y:S02]  /*1520*/  IMAD R25, R2, R25, R27 ;  /* 0x0000001902197224 */ /* 0x000fe400078e021b */
[----:B------:R-:W-:Y:S02]  /*1530*/  IMAD.MOV R26, RZ, RZ, -R26 ;  /* 0x000000ffff1a7224 */ /* 0x000fe400078e0a1a */
[----:B------:R-:W-:Y:S01]  /*1540*/  IMAD.HI.U32 R27, R4, R29, RZ ;  /* 0x0000001d041b7227 */ /* 0x000fe200078e00ff */
[----:B------:R-:W-:-:S03]  /*1550*/  ISETP.GT.U32.AND P4, PT, R2, R25, PT ;  /* 0x000000190200720c */ /* 0x000fc60003f84070 */
[----:B------:R-:W-:Y:S01]  /*1560*/  @!P1 IMAD.IADD R22, R22, 0x1, -R2 ;  /* 0x0000000116169824 */ /* 0x000fe200078e0a02 */
[----:B------:R-:W-:Y:S01]  /*1570*/  ISETP.GE.AND P1, PT, R28, RZ, PT ;  /* 0x000000ff1c00720c */ /* 0x000fe20003f26270 */
[C---:B------:R-:W-:Y:S01]  /*1580*/  IMAD R26, R2.reuse, R26, R31 ;  /* 0x0000001a021a7224 */ /* 0x040fe200078e021f */
[----:B------:R-:W-:Y:S01]  /*1590*/  IABS R31, R38 ;  /* 0x00000026001f7213 */ /* 0x000fe20000000000 */
[----:B------:R-:W-:Y:S02]  /*15a0*/  IMAD.MOV R27, RZ, RZ, -R27 ;  /* 0x000000ffff1b7224 */ /* 0x000fe400078e0a1b */
[----:B------:R-:W-:Y:S01]  /*15b0*/  @!P3 IMAD.MOV R22, RZ, RZ, -R22 ;  /* 0x000000ffff16b224 */ /* 0x000fe200078e0a16 */
[C---:B------:R-:W-:Y:S01]  /*15c0*/  ISETP.GT.U32.AND P3, PT, R2.reuse, R26, PT ;  /* 0x0000001a0200720c */ /* 0x040fe20003f64070 */
[----:B------:R-:W-:Y:S02]  /*15d0*/  IMAD R27, R2, R27, R29 ;  /* 0x0000001b021b7224 */ /* 0x000fe400078e021d */
[----:B------:R-:W-:-:S02]  /*15e0*/  @!P6 IMAD.IADD R23, R23, 0x1, -R2 ;  /* 0x000000011717e824 */ /* 0x000fc400078e0a02 */
[----:B------:R-:W-:Y:S01]  /*15f0*/  @!P5 IMAD.MOV R21, RZ, RZ, -R21 ;  /* 0x000000ffff15d224 */ /* 0x000fe200078e0a15 */
[----:B------:R-:W-:Y:S01]  /*1600*/  ISETP.GT.U32.AND P6, PT, R2, R27, PT ;  /* 0x0000001b0200720c */ /* 0x000fe20003fc4070 */
[----:B------:R-:W-:Y:S01]  /*1610*/  IMAD.HI.U32 R28, R4, R31, RZ ;  /* 0x0000001f041c7227 */ /* 0x000fe200078e00ff */
[----:B------:R-:W-:-:S03]  /*1620*/  ISETP.GT.U32.AND P5, PT, R2, R24, PT ;  /* 0x000000180200720c */ /* 0x000fc60003fa4070 */
[----:B------:R-:W-:Y:S02]  /*1630*/  IMAD.MOV R28, RZ, RZ, -R28 ;  /* 0x000000ffff1c7224 */ /* 0x000fe400078e0a1c */
[----:B------:R-:W-:Y:S02]  /*1640*/  @!P3 IMAD.IADD R26, R26, 0x1, -R2 ;  /* 0x000000011a1ab824 */ /* 0x000fe400078e0a02 */
[----:B------:R-:W-:-:S03]  /*1650*/  IMAD.HI.U32 R29, R4, R33, RZ ;  /* 0x00000021041d7227 */ /* 0x000fc600078e00ff */
[C---:B------:R-:W-:Y:S01]  /*1660*/  ISETP.GT.U32.AND P3, PT, R2.reuse, R26, PT ;  /* 0x0000001a0200720c */ /* 0x040fe20003f64070 */
[--C-:B------:R-:W-:Y:S02]  /*1670*/  @!P6 IMAD.IADD R27, R27, 0x1, -R2.reuse ;  /* 0x000000011b1be824 */ /* 0x100fe400078e0a02 */
[C---:B------:R-:W-:Y:S01]  /*1680*/  IMAD R28, R2.reuse, R28, R31 ;  /* 0x0000001c021c7224 */ /* 0x040fe200078e021f */
[----:B------:R-:W-:Y:S01]  /*1690*/  IABS R31, R42 ;  /* 0x0000002a001f7213 */ /* 0x000fe20000000000 */
[----:B------:R-:W-:Y:S01]  /*16a0*/  IMAD.MOV R29, RZ, RZ, -R29 ;  /* 0x000000ffff1d7224 */ /* 0x000fe200078e0a1d */
[----:B------:R-:W-:Y:S01]  /*16b0*/  ISETP.GT.U32.AND P6, PT, R2, R27, PT ;  /* 0x0000001b0200720c */ /* 0x000fe20003fc4070 */
[--C-:B------:R-:W-:Y:S01]  /*16c0*/  @!P5 IMAD.IADD R24, R24, 0x1, -R2.reuse ;  /* 0x000000011818d824 */ /* 0x100fe200078e0a02 */
[----:B------:R-:W-:Y:S01]  /*16d0*/  ISETP.GE.AND P5, PT, R30, RZ, PT ;  /* 0x000000ff1e00720c */ /* 0x000fe20003fa6270 */
[----:B------:R-:W-:Y:S02]  /*16e0*/  IMAD R29, R2, R29, R33 ;  /* 0x0000001d021d7224 */ /* 0x000fe400078e0221 */
[----:B------:R-:W-:-:S02]  /*16f0*/  @!P4 IMAD.IADD R25, R25, 0x1, -R2 ;  /* 0x000000011919c824 */ /* 0x000fc400078e0a02 */
[----:B------:R-:W-:Y:S01]  /*1700*/  @!P3 IMAD.IADD R26, R26, 0x1, -R2 ;  /* 0x000000011a1ab824 */ /* 0x000fe200078e0a02 */
[----:B------:R-:W-:Y:S01]  /*1710*/  ISETP.GT.U32.AND P3, PT, R2, R28, PT ;  /* 0x0000001c0200720c */ /* 0x000fe20003f64070 */
[----:B------:R-:W-:Y:S01]  /*1720*/  IMAD.HI.U32 R30, R4, R35, RZ ;  /* 0x00000023041e7227 */ /* 0x000fe200078e00ff */
[----:B------:R-:W-:-:S03]  /*1730*/  ISETP.GT.U32.AND P4, PT, R2, R25, PT ;  /* 0x000000190200720c */ /* 0x000fc60003f84070 */
[----:B------:R-:W-:Y:S02]  /*1740*/  IMAD.MOV.U32 R33, RZ, RZ, R31 ;  /* 0x000000ffff217224 */ /* 0x000fe400078e001f */
[----:B------:R-:W-:Y:S01]  /*1750*/  @!P6 IMAD.IADD R27, R27, 0x1, -R2 ;  /* 0x000000011b1be824 */ /* 0x000fe200078e0a02 */
[----:B------:R-:W-:Y:S01]  /*1760*/  ISETP.GT.U32.AND P6, PT, R2, R29, PT ;  /* 0x0000001d0200720c */ /* 0x000fe20003fc4070 */
[----:B------:R-:W-:Y:S02]  /*1770*/  IMAD.MOV R30, RZ, RZ, -R30 ;  /* 0x000000ffff1e7224 */ /* 0x000fe400078e0a1e */
[----:B------:R-:W-:-:S04]  /*1780*/  IMAD.HI.U32 R31, R4, R33, RZ ;  /* 0x00000021041f7227 */ /* 0x000fc800078e00ff */
[----:B------:R-:W-:Y:S01]  /*1790*/  IMAD R30, R2, R30, R35 ;  /* 0x0000001e021e7224 */ /* 0x000fe200078e0223 */
[----:B------:R-:W-:Y:S01]  /*17a0*/  IABS R35, R43 ;  /* 0x0000002b00237213 */ /* 0x000fe20000000000 */
[----:B------:R-:W-:Y:S02]  /*17b0*/  IMAD.MOV R31, RZ, RZ, -R31 ;  /* 0x000000ffff1f7224 */ /* 0x000fe400078e0a1f */
[--C-:B------:R-:W-:Y:S01]  /*17c0*/  @!P3 IMAD.IADD R28, R28, 0x1, -R2.reuse ;  /* 0x000000011c1cb824 */ /* 0x100fe200078e0a02 */
[C---:B------:R-:W-:Y:S01]  /*17d0*/  ISETP.GT.U32.AND P3, PT, R2.reuse, R30, PT ;  /* 0x0000001e0200720c */ /* 0x040fe20003f64070 */
[C---:B------:R-:W-:Y:S02]  /*17e0*/  IMAD R31, R2.reuse, R31, R33 ;  /* 0x0000001f021f7224 */ /* 0x040fe400078e0221 */
[--C-:B------:R-:W-:Y:S02]  /*17f0*/  @!P6 IMAD.IADD R29, R29, 0x1, -R2.reuse ;  /* 0x000000011d1de824 */ /* 0x100fe400078e0a02 */
[----:B------:R-:W-:Y:S01]  /*1800*/  @!P4 IMAD.IADD R25, R25, 0x1, -R2 ;  /* 0x000000011919c824 */ /* 0x000fe200078e0a02 */
[----:B------:R-:W-:Y:S01]  /*1810*/  ISETP.GT.U32.AND P6, PT, R2, R31, PT ;  /* 0x0000001f0200720c */ /* 0x000fe20003fc4070 */
[----:B------:R-:W-:Y:S01]  /*1820*/  IMAD.HI.U32 R33, R4, R37, RZ ;  /* 0x0000002504217227 */ /* 0x000fe200078e00ff */
[----:B------:R-:W-:-:S03]  /*1830*/  ISETP.GE.AND P4, PT, R32, RZ, PT ;  /* 0x000000ff2000720c */ /* 0x000fc60003f86270 */
[----:B------:R-:W-:-:S04]  /*1840*/  IMAD.HI.U32 R32, R4, R35, RZ ;  /* 0x0000002304207227 */ /* 0x000fc800078e00ff */
[----:B------:R-:W-:Y:S02]  /*1850*/  IMAD.MOV R32, RZ, RZ, -R32 ;  /* 0x000000ffff207224 */ /* 0x000fe400078e0a20 */
[--C-:B------:R-:W-:Y:S01]  /*1860*/  @!P3 IMAD.IADD R30, R30, 0x1, -R2.reuse ;  /* 0x000000011e1eb824 */ /* 0x100fe200078e0a02 */
[----:B------:R-:W-:Y:S01]  /*1870*/  ISETP.GE.AND P3, PT, R34, RZ, PT ;  /* 0x000000ff2200720c */ /* 0x000fe20003f66270 */
[C---:B------:R-:W-:Y:S02]  /*1880*/  IMAD R32, R2.reuse, R32, R35 ;  /* 0x0000002002207224 */ /* 0x040fe400078e0223 */
[----:B------:R-:W-:Y:S01]  /*1890*/  @!P6 IMAD.IADD R31, R31, 0x1, -R2 ;  /* 0x000000011f1fe824 */ /* 0x000fe200078e0a02 */
[----:B------:R-:W-:Y:S01]  /*18a0*/  ISETP.GT.U32.AND P6, PT, R2, R30, PT ;  /* 0x0000001e0200720c */ /* 0x000fe20003fc4070 */
[----:B------:R-:W-:-:S04]  /*18b0*/  IMAD.HI.U32 R34, R4, R39, RZ ;  /* 0x0000002704227227 */ /* 0x000fc800078e00ff */
[----:B------:R-:W-:Y:S01]  /*18c0*/  @!P4 IMAD.MOV R26, RZ, RZ, -R26 ;  /* 0x000000ffff1ac224 */ /* 0x000fe200078e0a1a */
[C---:B------:R-:W-:Y:S01]  /*18d0*/  ISETP.GT.U32.AND P4, PT, R2.reuse, R32, PT ;  /* 0x000000200200720c */ /* 0x040fe20003f84070 */
[----:B------:R-:W-:Y:S02]  /*18e0*/  IMAD.MOV R34, RZ, RZ, -R34 ;  /* 0x000000ffff227224 */ /* 0x000fe400078e0a22 */
[----:B------:R-:W-:Y:S02]  /*18f0*/  IMAD.MOV R33, RZ, RZ, -R33 ;  /* 0x000000ffff217224 */ /* 0x000fe400078e0a21 */
[----:B------:R-:W-:Y:S01]  /*1900*/  @!P2 IMAD.MOV R23, RZ, RZ, -R23 ;  /* 0x000000ffff17a224 */ /* 0x000fe200078e0a17 */
[C---:B------:R-:W-:Y:S01]  /*1910*/  ISETP.GT.U32.AND P2, PT, R2.reuse, R28, PT ;  /* 0x0000001c0200720c */ /* 0x040fe20003f44070 */
[----:B------:R-:W-:Y:S01]  /*1920*/  @!P1 IMAD.MOV R24, RZ, RZ, -R24 ;  /* 0x000000ffff189224 */ /* 0x000fe200078e0a18 */
[C---:B------:R-:W-:Y:S01]  /*1930*/  ISETP.GT.U32.AND P1, PT, R2.reuse, R29, PT ;  /* 0x0000001d0200720c */ /* 0x040fe20003f24070 */
[----:B------:R-:W-:-:S02]  /*1940*/  IMAD R34, R2, R34, R39 ;  /* 0x0000002202227224 */ /* 0x000fc400078e0227 */
[----:B------:R-:W-:Y:S01]  /*1950*/  @!P5 IMAD.MOV R25, RZ, RZ, -R25 ;  /* 0x000000ffff19d224 */ /* 0x000fe200078e0a19 */
[C---:B------:R-:W-:Y:S01]  /*1960*/  ISETP.GT.U32.AND P5, PT, R2.reuse, R31, PT ;  /* 0x0000001f0200720c */ /* 0x040fe20003fa4070 */
[----:B------:R-:W-:Y:S02]  /*1970*/  IMAD R33, R2, R33, R37 ;  /* 0x0000002102217224 */ /* 0x000fe400078e0225 */
[----:B------:R-:W-:Y:S02]  /*1980*/  IMAD.MOV.U32 R37, RZ, RZ, R36 ;  /* 0x000000ffff257224 */ /* 0x000fe400078e0024 */
[--C-:B------:R-:W-:Y:S01]  /*1990*/  @!P6 IMAD.IADD R30, R30, 0x1, -R2.reuse ;  /* 0x000000011e1ee824 */ /* 0x100fe200078e0a02 */
[----:B------:R-:W-:Y:S01]  /*19a0*/  ISETP.GT.U32.AND P6, PT, R2, R34, PT ;  /* 0x000000220200720c */ /* 0x000fe20003fc4070 */
[----:B------:R-:W-:Y:S01]  /*19b0*/  @!P4 IMAD.IADD R32, R32, 0x1, -R2 ;  /* 0x000000012020c824 */ /* 0x000fe200078e0a02 */
[----:B------:R-:W-:Y:S01]  /*19c0*/  ISETP.GE.AND P4, PT, R42, RZ, PT ;  /* 0x000000ff2a00720c */ /* 0x000fe20003f86270 */
[----:B------:R-:W-:-:S04]  /*19d0*/  IMAD.HI.U32 R35, R4, R37, RZ ;  /* 0x0000002504237227 */ /* 0x000fc800078e00ff */
[----:B------:R-:W-:Y:S01]  /*19e0*/  @!P3 IMAD.MOV R27, RZ, RZ, -R27 ;  /* 0x000000ffff1bb224 */ /* 0x000fe200078e0a1b */
[----:B------:R-:W-:Y:S01]  /*19f0*/  ISETP.GT.U32.AND P3, PT, R2, R33, PT ;  /* 0x000000210200720c */ /* 0x000fe20003f64070 */
[----:B------:R-:W-:Y:S02]  /*1a00*/  IMAD.MOV R35, RZ, RZ, -R35 ;  /* 0x000000ffff237224 */ /* 0x000fe400078e0a23 */
[--C-:B------:R-:W-:Y:S01]  /*1a10*/  @!P2 IMAD.IADD R28, R28, 0x1, -R2.reuse ;  /* 0x000000011c1ca824 */ /* 0x100fe200078e0a02 */
[----:B------:R-:W-:Y:S01]  /*1a20*/  ISETP.GE.AND P2, PT, R38, RZ, PT ;  /* 0x000000ff2600720c */ /* 0x000fe20003f46270 */
[--C-:B------:R-:W-:Y:S01]  /*1a30*/  @!P1 IMAD.IADD R29, R29, 0x1, -R2.reuse ;  /* 0x000000011d1d9824 */ /* 0x100fe200078e0a02 */
[----:B------:R-:W-:Y:S01]  /*1a40*/  ISETP.GE.AND P1, PT, R40, RZ, PT ;  /* 0x000000ff2800720c */ /* 0x000fe20003f26270 */
[--C-:B------:R-:W-:Y:S01]  /*1a50*/  @!P5 IMAD.IADD R31, R31, 0x1, -R2.reuse ;  /* 0x000000011f1fd824 */ /* 0x100fe200078e0a02 */
[----:B------:R-:W-:Y:S01]  /*1a60*/  LOP3.LUT R38, R6, 0x70, RZ, 0xfc, !PT ;  /* 0x0000007006267812 */ /* 0x000fe200078efcff */
[----:B------:R-:W-:Y:S01]  /*1a70*/  IMAD R35, R2, R35, R37 ;  /* 0x0000002302237224 */ /* 0x000fe200078e0225 */
[----:B------:R-:W-:Y:S01]  /*1a80*/  LOP3.LUT R40, R6, 0x74, RZ, 0xfc, !PT ;  /* 0x0000007406287812 */ /* 0x000fe200078efcff */
[--C-:B------:R-:W-:Y:S01]  /*1a90*/  @!P6 IMAD.IADD R34, R34, 0x1, -R2.reuse ;  /* 0x000000012222e824 */ /* 0x100fe200078e0a02 */
[C---:B------:R-:W-:Y:S01]  /*1aa0*/  ISETP.GT.U32.AND P6, PT, R2.reuse, R32, PT ;  /* 0x000000200200720c */ /* 0x040fe20003fc4070 */
[----:B------:R-:W-:Y:S01]  /*1ab0*/  @!P4 IMAD.MOV R31, RZ, RZ, -R31 ;  /* 0x000000ffff1fc224 */ /* 0x000fe200078e0a1f */
[C---:B------:R-:W-:Y:S01]  /*1ac0*/  ISETP.GT.U32.AND P4, PT, R2.reuse, R35, PT ;  /* 0x000000230200720c */ /* 0x040fe20003f84070 */
[----:B------:R-:W-:Y:S01]  /*1ad0*/  @!P3 IMAD.IADD R33, R33, 0x1, -R2 ;  /* 0x000000012121b824 */ /* 0x000fe200078e0a02 */
[----:B------:R-:W-:Y:S01]  /*1ae0*/  ISETP.GE.AND P3, PT, R43, RZ, PT ;  /* 0x000000ff2b00720c */ /* 0x000fe20003f66270 */
[----:B------:R-:W-:Y:S01]  /*1af0*/  @!P2 IMAD.MOV R28, RZ, RZ, -R28 ;  /* 0x000000ffff1ca224 */ /* 0x000fe200078e0a1c */
[----:B------:R-:W-:Y:S01]  /*1b00*/  IABS R39, R38 ;  /* 0x0000002600277213 */ /* 0x000fe20000000000 */
[----:B------:R-:W-:Y:S01]  /*1b10*/  @!P1 IMAD.MOV R29, RZ, RZ, -R29 ;  /* 0x000000ffff1d9224 */ /* 0x000fe200078e0a1d */
[----:B------:R-:W-:Y:S01]  /*1b20*/  ISETP.GT.U32.AND P1, PT, R2, R33, PT ;  /* 0x000000210200720c */ /* 0x000fe20003f24070 */
[----:B------:R-:W-:Y:S01]  /*1b30*/  IMAD.HI.U32 R42, R4, R49, RZ ;  /* 0x00000031042a7227 */ /* 0x000fe200078e00ff */
[----:B------:R-:W-:-:S02]  /*1b40*/  ISETP.GT.U32.AND P2, PT, R2, R34, PT ;  /* 0x000000220200720c */ /* 0x000fc40003f44070 */
[----:B------:R-:W-:Y:S01]  /*1b50*/  ISETP.GE.AND P5, PT, R41, RZ, PT ;  /* 0x000000ff2900720c */ /* 0x000fe20003fa6270 */
[----:B------:R-:W-:Y:S01]  /*1b60*/  @!P6 IMAD.IADD R32, R32, 0x1, -R2 ;  /* 0x000000012020e824 */ /* 0x000fe200078e0a02 */
[----:B------:R-:W-:Y:S01]  /*1b70*/  ISETP.GE.AND P6, PT, R45, RZ, PT ;  /* 0x000000ff2d00720c */ /* 0x000fe20003fc6270 */
[----:B------:R-:W-:Y:S01]  /*1b80*/  IMAD.HI.U32 R36, R4, R39, RZ ;  /* 0x0000002704247227 */ /* 0x000fe200078e00ff */
[----:B------:R-:W-:-:S03]  /*1b90*/  IABS R41, R40 ;  /* 0x0000002800297213 */ /* 0x000fc60000000000 */
[----:B------:R-:W-:Y:S01]  /*1ba0*/  @!P4 IMAD.IADD R35, R35, 0x1, -R2 ;  /* 0x000000012323c824 */ /* 0x000fe200078e0a02 */
[----:B------:R-:W-:Y:S01]  /*1bb0*/  ISETP.GE.AND P4, PT, R40, RZ, PT ;  /* 0x000000ff2800720c */ /* 0x000fe20003f86270 */
[----:B------:R-:W-:Y:S02]  /*1bc0*/  IMAD.MOV R36, RZ, RZ, -R36 ;  /* 0x000000ffff247224 */ /* 0x000fe400078e0a24 */
[----:B------:R-:W-:Y:S01]  /*1bd0*/  @!P3 IMAD.MOV R32, RZ, RZ, -R32 ;  /* 0x000000ffff20b224 */ /* 0x000fe200078e0a20 */
[----:B------:R-:W-:Y:S01]  /*1be0*/  ISETP.GT.U32.AND P3, PT, R2, R35, PT ;  /* 0x000000230200720c */ /* 0x000fe20003f64070 */
[--C-:B------:R-:W-:Y:S01]  /*1bf0*/  @!P1 IMAD.IADD R33, R33, 0x1, -R2.reuse ;  /* 0x0000000121219824 */ /* 0x100fe200078e0a02 */
[----:B------:R-:W-:Y:S01]  /*1c00*/  ISETP.GE.AND P1, PT, R46, RZ, PT ;  /* 0x000000ff2e00720c */ /* 0x000fe20003f26270 */
[----:B------:R-:W-:Y:S01]  /*1c10*/  @!P2 IMAD.IADD R34, R34, 0x1, -R2 ;  /* 0x000000012222a824 */ /* 0x000fe200078e0a02 */
[----:B------:R-:W-:Y:S01]  /*1c20*/  ISETP.GE.AND P2, PT, R38, RZ, PT ;  /* 0x000000ff2600720c */ /* 0x000fe20003f46270 */
[----:B------:R-:W-:Y:S01]  /*1c30*/  IMAD R36, R2, R36, R39 ;  /* 0x0000002402247224 */ /* 0x000fe200078e0227 */
[----:B------:R-:W-:Y:S01]  /*1c40*/  LOP3.LUT R38, R6, 0x78, RZ, 0xfc, !PT ;  /* 0x0000007806267812 */ /* 0x000fe200078efcff */
[----:B------:R-:W-:Y:S01]  /*1c50*/  IMAD.HI.U32 R37, R4, R41, RZ ;  /* 0x0000002904257227 */ /* 0x000fe200078e00ff */
[----:B------:R-:W-:-:S03]  /*1c60*/  LOP3.LUT R39, R6, 0x7c, RZ, 0xfc, !PT ;  /* 0x0000007c06277812 */ /* 0x000fc600078efcff */
[----:B------:R-:W-:Y:S01]  /*1c70*/  @!P6 IMAD.MOV R34, RZ, RZ, -R34 ;  /* 0x000000ffff22e224 */ /* 0x000fe200078e0a22 */
[----:B------:R-:W-:Y:S01]  /*1c80*/  ISETP.GT.U32.AND P6, PT, R2, R36, PT ;  /* 0x000000240200720c */ /* 0x000fe20003fc4070 */
[----:B------:R-:W-:Y:S01]  /*1c90*/  IMAD.MOV R37, RZ, RZ, -R37 ;  /* 0x000000ffff257224 */ /* 0x000fe200078e0a25 */
[----:B------:R-:W-:Y:S01]  /*1ca0*/  IABS R43, R39 ;  /* 0x00000027002b7213 */ /* 0x000fe20000000000 */
[----:B------:R-:W-:Y:S01]  /*1cb0*/  @!P5 IMAD.MOV R30, RZ, RZ, -R30 ;  /* 0x000000ffff1ed224 */ /* 0x000fe200078e0a1e */
[----:B------:R-:W-:Y:S01]  /*1cc0*/  ISETP.GE.AND P5, PT, R44, RZ, PT ;  /* 0x000000ff2c00720c */ /* 0x000fe20003fa6270 */
[----:B------:R-:W-:Y:S01]  /*1cd0*/  IMAD R37, R2, R37, R41 ;  /* 0x0000002502257224 */ /* 0x000fe200078e0229 */
[----:B------:R-:W-:Y:S01]  /*1ce0*/  IABS R41, R38 ;  /* 0x0000002600297213 */ /* 0x000fe20000000000 */
[----:B------:R-:W-:Y:S01]  /*1cf0*/  @!P3 IMAD.IADD R35, R35, 0x1, -R2 ;  /* 0x000000012323b824 */ /* 0x000fe200078e0a02 */
[----:B------:R-:W-:Y:S01]  /*1d00*/  LOP3.LUT R44, R6, 0x80, RZ, 0xfc, !PT ;  /* 0x00000080062c7812 */ /* 0x000fe200078efcff */
[----:B------:R-:W-:Y:S01]  /*1d10*/  IMAD.MOV R42, RZ, RZ, -R42 ;  /* 0x000000ffff2a7224 */ /* 0x000fe200078e0a2a */
[----:B------:R-:W-:Y:S01]  /*1d20*/  ISETP.GE.AND P3, PT, R39, RZ, PT ;  /* 0x000000ff2700720c */ /* 0x000fe20003f66270 */
[----:B------:R-:W-:Y:S01]  /*1d30*/  @!P1 IMAD.MOV R35, RZ, RZ, -R35 ;  /* 0x000000ffff239224 */ /* 0x000fe200078e0a23 */
[----:B------:R-:W-:Y:S01]  /*1d40*/  ISETP.GT.U32.AND P1, PT, R2, R37, PT ;  /* 0x000000250200720c */ /* 0x000fe20003f24070 */
[----:B------:R-:W-:Y:S01]  /*1d50*/  @!P6 IMAD.IADD R36, R36, 0x1, -R2 ;  /* 0x000000012424e824 */ /* 0x000fe200078e0a02 */
[----:B------:R-:W-:Y:S01]  /*1d60*/  IABS R45, R44 ;  /* 0x0000002c002d7213 */ /* 0x000fe20000000000 */
[----:B------:R-:W-:-:S03]  /*1d70*/  IMAD.HI.U32 R39, R4, R43, RZ ;  /* 0x0000002b04277227 */ /* 0x000fc600078e00ff */
[----:B------:R-:W-:Y:S01]  /*1d80*/  ISETP.GT.U32.AND P6, PT, R2, R36, PT ;  /* 0x000000240200720c */ /* 0x000fe20003fc4070 */
[----:B------:R-:W-:Y:S01]  /*1d90*/  @!P5 IMAD.MOV R33, RZ, RZ, -R33 ;  /* 0x000000ffff21d224 */ /* 0x000fe200078e0a21 */
[----:B------:R-:W-:Y:S01]  /*1da0*/  ISETP.GE.AND P5, PT, R38, RZ, PT ;  /* 0x000000ff2600720c */ /* 0x000fe20003fa6270 */
[----:B------:R-:W-:-:S04]  /*1db0*/  IMAD.HI.U32 R38, R4, R41, RZ ;  /* 0x0000002904267227 */ /* 0x000fc800078e00ff */
[----:B------:R-:W-:Y:S02]  /*1dc0*/  IMAD.MOV R38, RZ, RZ, -R38 ;  /* 0x000000ffff267224 */ /* 0x000fe400078e0a26 */
[----:B------:R-:W-:Y:S02]  /*1dd0*/  @!P1 IMAD.IADD R37, R37, 0x1, -R2 ;  /* 0x0000000125259824 */ /* 0x000fe400078e0a02 */
[----:B------:R-:W-:Y:S02]  /*1de0*/  IMAD R38, R2, R38, R41 ;  /* 0x0000002602267224 */ /* 0x000fe400078e0229 */
[----:B------:R-:W-:Y:S01]  /*1df0*/  IMAD.HI.U32 R40, R4, R45, RZ ;  /* 0x0000002d04287227 */ /* 0x000fe200078e00ff */
[----:B------:R-:W-:-:S03]  /*1e00*/  ISETP.GT.U32.AND P1, PT, R2, R37, PT ;  /* 0x000000250200720c */ /* 0x000fc60003f24070 */
[----:B------:R-:W-:Y:S01]  /*1e10*/  @!P6 IMAD.IADD R36, R36, 0x1, -R2 ;  /* 0x000000012424e824 */ /* 0x000fe200078e0a02 */
[----:B------:R-:W-:Y:S01]  /*1e20*/  ISETP.GT.U32.AND P6, PT, R2, R38, PT ;  /* 0x000000260200720c */ /* 0x000fe20003fc4070 */
[----:B------:R-:W-:Y:S02]  /*1e30*/  IMAD.MOV R39, RZ, RZ, -R39 ;  /* 0x000000ffff277224 */ /* 0x000fe400078e0a27 */
[----:B------:R-:W-:-:S04]  /*1e40*/  IMAD.HI.U32 R41, R4, R47, RZ ;  /* 0x0000002f04297227 */ /* 0x000fc800078e00ff */
[----:B------:R-:W-:Y:S02]  /*1e50*/  IMAD.MOV R40, RZ, RZ, -R40 ;  /* 0x000000ffff287224 */ /* 0x000fe400078e0a28 */
[C---:B------:R-:W-:Y:S02]  /*1e60*/  IMAD R39, R2.reuse, R39, R43 ;  /* 0x0000002702277224 */ /* 0x040fe400078e022b */
[----:B------:R-:W-:Y:S02]  /*1e70*/  IMAD.MOV R41, RZ, RZ, -R41 ;  /* 0x000000ffff297224 */ /* 0x000fe400078e0a29 */
[C---:B------:R-:W-:Y:S01]  /*1e80*/  IMAD R40, R2.reuse, R40, R45 ;  /* 0x0000002802287224 */ /* 0x040fe200078e022d */
[----:B------:R-:W-:Y:S01]  /*1e90*/  IABS R45, R52 ;  /* 0x00000034002d7213 */ /* 0x000fe20000000000 */
[C---:B------:R-:W-:Y:S01]  /*1ea0*/  IMAD R41, R2.reuse, R41, R47 ;  /* 0x0000002902297224 */ /* 0x040fe200078e022f */
[----:B------:R-:W-:Y:S01]  /*1eb0*/  IABS R47, R53 ;  /* 0x00000035002f7213 */ /* 0x000fe20000000000 */
[----:B------:R-:W-:Y:S01]  /*1ec0*/  @!P2 IMAD.MOV R36, RZ, RZ, -R36 ;  /* 0x000000ffff24a224 */ /* 0x000fe200078e0a24 */
[C---:B------:R-:W-:Y:S01]  /*1ed0*/  ISETP.GT.U32.AND P2, PT, R2.reuse, R39, PT ;  /* 0x000000270200720c */ /* 0x040fe20003f44070 */
[--C-:B------:R-:W-:Y:S01]  /*1ee0*/  @!P1 IMAD.IADD R37, R37, 0x1, -R2.reuse ;  /* 0x0000000125259824 */ /* 0x100fe200078e0a02 */
[----:B------:R-:W-:Y:S01]  /*1ef0*/  ISETP.GT.U32.AND P1, PT, R2, R40, PT ;  /* 0x000000280200720c */ /* 0x000fe20003f24070 */
[----:B------:R-:W-:Y:S01]  /*1f00*/  @!P6 IMAD.IADD R38, R38, 0x1, -R2 ;  /* 0x000000012626e824 */ /* 0x000fe200078e0a02 */
[----:B------:R-:W-:Y:S01]  /*1f10*/  ISETP.GT.U32.AND P6, PT, R2, R41, PT ;  /* 0x000000290200720c */ /* 0x000fe20003fc4070 */
[----:B------:R-:W-:-:S04]  /*1f20*/  IMAD.HI.U32 R43, R4, R45, RZ ;  /* 0x0000002d042b7227 */ /* 0x000fc800078e00ff */
[C---:B------:R-:W-:Y:S01]  /*1f30*/  IMAD R42, R2.reuse, R42, R49 ;  /* 0x0000002a022a7224 */ /* 0x040fe200078e0231 */
[----:B------:R-:W-:Y:S01]  /*1f40*/  IABS R49, R54 ;  /* 0x0000003600317213 */ /* 0x000fe20000000000 */
[----:B------:R-:W-:Y:S02]  /*1f50*/  IMAD.MOV R43, RZ, RZ, -R43 ;  /* 0x000000ffff2b7224 */ /* 0x000fe400078e0a2b */
[--C-:B------:R-:W-:Y:S01]  /*1f60*/  @!P2 IMAD.IADD R39, R39, 0x1, -R2.reuse ;  /* 0x000000012727a824 */ /* 0x100fe200078e0a02 */
[----:B------:R-:W-:Y:S01]  /*1f70*/  ISETP.GT.U32.AND P2, PT, R2, R38, PT ;  /* 0x000000260200720c */ /* 0x000fe20003f44070 */
[--C-:B------:R-:W-:Y:S02]  /*1f80*/  @!P1 IMAD.IADD R40, R40, 0x1, -R2.reuse ;  /* 0x0000000128289824 */ /* 0x100fe400078e0a02 */
[----:B------:R-:W-:Y:S01]  /*1f90*/  @!P6 IMAD.IADD R41, R41, 0x1, -R2 ;  /* 0x000000012929e824 */ /* 0x000fe200078e0a02 */
[C---:B------:R-:W-:Y:S01]  /*1fa0*/  ISETP.GT.U32.AND P1, PT, R2.reuse, R39, PT ;  /* 0x000000270200720c */ /* 0x040fe20003f24070 */
[C---:B------:R-:W-:Y:S01]  /*1fb0*/  IMAD R43, R2.reuse, R43, R45 ;  /* 0x0000002b022b7224 */ /* 0x040fe200078e022d */
[C---:B------:R-:W-:Y:S01]  /*1fc0*/  ISETP.GT.U32.AND P6, PT, R2.reuse, R40, PT ;  /* 0x000000280200720c */ /* 0x040fe20003fc4070 */
[----:B------:R-:W-:Y:S01]  /*1fd0*/  @!P4 IMAD.MOV R37, RZ, RZ, -R37 ;  /* 0x000000ffff25c224 */ /* 0x000fe200078e0a25 */
[----:B------:R-:W-:Y:S01]  /*1fe0*/  ISETP.GT.U32.AND P4, PT, R2, R41, PT ;  /* 0x000000290200720c */ /* 0x000fe20003f84070 */
[----:B------:R-:W-:-:S04]  /*1ff0*/  IMAD.HI.U32 R45, R4, R49, RZ ;  /* 0x00000031042d7227 */ /* 0x000fc800078e00ff */
[----:B------:R-:W-:Y:S01]  /*2000*/  @!P2 IMAD.IADD R38, R38, 0x1, -R2 ;  /* 0x000000012626a824 */ /* 0x000fe200078e0a02 */
[----:B------:R-:W-:Y:S01]  /*2010*/  ISETP.GT.U32.AND P2, PT, R2, R42, PT ;  /* 0x0000002a0200720c */ /* 0x000fe20003f44070 */
[----:B------:R-:W-:-:S04]  /*2020*/  IMAD.HI.U32 R46, R4, R51, RZ ;  /* 0x00000033042e7227 */ /* 0x000fc800078e00ff */
[--C-:B------:R-:W-:Y:S01]  /*2030*/  @!P6 IMAD.IADD R40, R40, 0x1, -R2.reuse ;  /* 0x000000012828e824 */ /* 0x100fe200078e0a02 */
[----:B------:R-:W-:Y:S01]  /*2040*/  ISETP.GT.U32.AND P6, PT, R2, R43, PT ;  /* 0x0000002b0200720c */ /* 0x000fe20003fc4070 */
[----:B------:R-:W-:Y:S01]  /*2050*/  @!P1 IMAD.IADD R39, R39, 0x1, -R2 ;  /* 0x0000000127279824 */ /* 0x000fe200078e0a02 */
[----:B------:R-:W-:Y:S01]  /*2060*/  ISETP.GE.AND P1, PT, R44, RZ, PT ;  /* 0x000000ff2c00720c */ /* 0x000fe20003f26270 */
[----:B------:R-:W-:-:S04]  /*2070*/  IMAD.HI.U32 R44, R4, R47, RZ ;  /* 0x0000002f042c7227 */ /* 0x000fc800078e00ff */
[--C-:B------:R-:W-:Y:S01]  /*2080*/  @!P2 IMAD.IADD R42, R42, 0x1, -R2.reuse ;  /* 0x000000012a2aa824 */ /* 0x100fe200078e0a02 */
[----:B------:R-:W-:Y:S01]  /*2090*/  ISETP.GE.AND P2, PT, R50, RZ, PT ;  /* 0x000000ff3200720c */ /* 0x000fe20003f46270 */
[----:B------:R-:W-:Y:S01]  /*20a0*/  @!P4 IMAD.IADD R41, R41, 0x1, -R2 ;  /* 0x000000012929c824 */ /* 0x000fe200078e0a02 */
[----:B------:R-:W-:Y:S01]  /*20b0*/  ISETP.GE.AND P4, PT, R48, RZ, PT ;  /* 0x000000ff3000720c */ /* 0x000fe20003f86270 */
[----:B------:R-:W-:Y:S01]  /*20c0*/  IMAD.MOV R44, RZ, RZ, -R44 ;  /* 0x000000ffff2c7224 */ /* 0x000fe200078e0a2c */
[----:B------:R-:W-:Y:S01]  /*20d0*/  LOP3.LUT R50, R6, 0x9c, RZ, 0xfc, !PT ;  /* 0x0000009c06327812 */ /* 0x000fe200078efcff */
[----:B------:R-:W-:Y:S01]  /*20e0*/  @!P6 IMAD.IADD R43, R43, 0x1, -R2 ;  /* 0x000000012b2be824 */ /* 0x000fe200078e0a02 */
[C---:B------:R-:W-:Y:S01]  /*20f0*/  ISETP.GT.U32.AND P6, PT, R2.reuse, R42, PT ;  /* 0x0000002a0200720c */ /* 0x040fe20003fc4070 */
[----:B------:R-:W-:Y:S02]  /*2100*/  IMAD.MOV R48, RZ, RZ, -R45 ;  /* 0x000000ffff307224 */ /* 0x000fe400078e0a2d */
[----:B------:R-:W-:-:S02]  /*2110*/  IMAD R45, R2, R44, R47 ;  /* 0x0000002c022d7224 */ /* 0x000fc400078e022f */
[----:B------:R-:W-:Y:S02]  /*2120*/  IMAD.MOV R46, RZ, RZ, -R46 ;  /* 0x000000ffff2e7224 */ /* 0x000fe400078e0a2e */
[C---:B------:R-:W-:Y:S01]  /*2130*/  IMAD R44, R2.reuse, R48, R49 ;  /* 0x00000030022c7224 */ /* 0x040fe200078e0231 */
[----:B------:R-:W-:Y:S01]  /*2140*/  IABS R49, R50 ;  /* 0x0000003200317213 */ /* 0x000fe20000000000 */
[C---:B------:R-:W-:Y:S01]  /*2150*/  IMAD R46, R2.reuse, R46, R51 ;  /* 0x0000002e022e7224 */ /* 0x040fe200078e0233 */
[----:B------:R-:W-:Y:S01]  /*2160*/  IABS R51, R56 ;  /* 0x0000003800337213 */ /* 0x000fe20000000000 */
[----:B------:R-:W-:Y:S01]  /*2170*/  @!P1 IMAD.MOV R40, RZ, RZ, -R40 ;  /* 0x000000ffff289224 */ /* 0x000fe200078e0a28 */
[C---:B------:R-:W-:Y:S01]  /*2180*/  ISETP.GT.U32.AND P1, PT, R2.reuse, R44, PT ;  /* 0x0000002c0200720c */ /* 0x040fe20003f24070 */
[----:B------:R-:W-:Y:S01]  /*2190*/  @!P5 IMAD.MOV R38, RZ, RZ, -R38 ;  /* 0x000000ffff26d224 */ /* 0x000fe200078e0a26 */
[----:B------:R-:W-:Y:S01]  /*21a0*/  ISETP.GT.U32.AND P5, PT, R2, R45, PT ;  /* 0x0000002d0200720c */ /* 0x000fe20003fa4070 */
[----:B------:R-:W-:Y:S01]  /*21b0*/  @!P6 IMAD.IADD R42, R42, 0x1, -R2 ;  /* 0x000000012a2ae824 */ /* 0x000fe200078e0a02 */
[----:B------:R-:W-:Y:S01]  /*21c0*/  ISETP.GT.U32.AND P6, PT, R2, R46, PT ;  /* 0x0000002e0200720c */ /* 0x000fe20003fc4070 */
[----:B------:R-:W-:-:S04]  /*21d0*/  IMAD.HI.U32 R47, R4, R49, RZ ;  /* 0x00000031042f7227 */ /* 0x000fc800078e00ff */
[----:B------:R-:W-:-:S04]  /*21e0*/  IMAD.HI.U32 R48, R4, R51, RZ ;  /* 0x0000003304307227 */ /* 0x000fc800078e00ff */
[--C-:B------:R-:W-:Y:S02]  /*21f0*/  @!P1 IMAD.IADD R44, R44, 0x1, -R2.reuse ;  /* 0x000000012c2c9824 */ /* 0x100fe400078e0a02 */
[--C-:B------:R-:W-:Y:S01]  /*2200*/  @!P5 IMAD.IADD R45, R45, 0x1, -R2.reuse ;  /* 0x000000012d2dd824 */ /* 0x100fe200078e0a02 */
[----:B------:R-:W-:Y:S01]  /*2210*/  ISETP.GE.AND P5, PT, R54, RZ, PT ;  /* 0x000000ff3600720c */ /* 0x000fe20003fa6270 */
[----:B------:R-:W-:Y:S01]  /*2220*/  @!P6 IMAD.IADD R46, R46, 0x1, -R2 ;  /* 0x000000012e2ee824 */ /* 0x000fe200078e0a02 */
[C---:B------:R-:W-:Y:S01]  /*2230*/  ISETP.GT.U32.AND P6, PT, R2.reuse, R44, PT ;  /* 0x0000002c0200720c */ /* 0x040fe20003fc4070 */
[----:B------:R-:W-:Y:S01]  /*2240*/  @!P3 IMAD.MOV R39, RZ, RZ, -R39 ;  /* 0x000000ffff27b224 */ /* 0x000fe200078e0a27 */
[C---:B------:R-:W-:Y:S01]  /*2250*/  ISETP.GT.U32.AND P1, PT, R2.reuse, R45, PT ;  /* 0x0000002d0200720c */ /* 0x040fe20003f24070 */
[----:B------:R-:W-:Y:S01]  /*2260*/  IMAD.MOV R47, RZ, RZ, -R47 ;  /* 0x000000ffff2f7224 */ /* 0x000fe200078e0a2f */
[----:B------:R-:W-:Y:S01]  /*2270*/  ISETP.GT.U32.AND P3, PT, R2, R43, PT ;  /* 0x0000002b0200720c */ /* 0x000fe20003f64070 */
[----:B------:R-:W-:Y:S01]  /*2280*/  IMAD.MOV R48, RZ, RZ, -R48 ;  /* 0x000000ffff307224 */ /* 0x000fe200078e0a30 */
[----:B------:R-:W-:Y:S01]  /*2290*/  LOP3.LUT R54, R6, 0xac, RZ, 0xfc, !PT ;  /* 0x000000ac06367812 */ /* 0x000fe200078efcff */
[----:B------:R-:W-:-:S02]  /*22a0*/  IMAD R47, R2, R47, R49 ;  /* 0x0000002f022f7224 */ /* 0x000fc400078e0231 */
[----:B------:R-:W-:Y:S01]  /*22b0*/  IMAD R49, R2, R48, R51 ;  /* 0x0000003002317224 */ /* 0x000fe200078e0233 */
[----:B------:R-:W-:Y:S01]  /*22c0*/  IABS R59, R54 ;  /* 0x00000036003b7213 */ /* 0x000fe20000000000 */
[----:B------:R-:W-:Y:S01]  /*22d0*/  @!P4 IMAD.MOV R41, RZ, RZ, -R41 ;  /* 0x000000ffff29c224 */ /* 0x000fe200078e0a29 */
[----:B------:R-:W-:Y:S01]  /*22e0*/  ISETP.GE.AND P4, PT, R52, RZ, PT ;  /* 0x000000ff3400720c */ /* 0x000fe20003f86270 */
[--C-:B------:R-:W-:Y:S01]  /*22f0*/  @!P6 IMAD.IADD R44, R44, 0x1, -R2.reuse ;  /* 0x000000012c2ce824 */ /* 0x100fe200078e0a02 */
[C---:B------:R-:W-:Y:S01]  /*2300*/  ISETP.GT.U32.AND P6, PT, R2.reuse, R49, PT ;  /* 0x000000310200720c */ /* 0x040fe20003fc4070 */
[--C-:B------:R-:W-:Y:S01]  /*2310*/  @!P1 IMAD.IADD R45, R45, 0x1, -R2.reuse ;  /* 0x000000012d2d9824 */ /* 0x100fe200078e0a02 */
[----:B------:R-:W-:Y:S01]  /*2320*/  ISETP.GT.U32.AND P1, PT, R2, R47, PT ;  /* 0x0000002f0200720c */ /* 0x000fe20003f24070 */
[----:B------:R-:W-:Y:S01]  /*2330*/  @!P3 IMAD.IADD R43, R43, 0x1, -R2 ;  /* 0x000000012b2bb824 */ /* 0x000fe200078e0a02 */
[----:B------:R-:W-:Y:S01]  /*2340*/  ISETP.GE.AND P3, PT, R53, RZ, PT ;  /* 0x000000ff3500720c */ /* 0x000fe20003f66270 */
[----:B------:R-:W-:Y:S01]  /*2350*/  @!P2 IMAD.MOV R42, RZ, RZ, -R42 ;  /* 0x000000ffff2aa224 */ /* 0x000fe200078e0a2a */
[----:B------:R-:W-:Y:S01]  /*2360*/  LOP3.LUT R52, R6, 0xa4, RZ, 0xfc, !PT ;  /* 0x000000a406347812 */ /* 0x000fe200078efcff */
[----:B------:R-:W-:Y:S01]  /*2370*/  @!P5 IMAD.MOV R44, RZ, RZ, -R44 ;  /* 0x000000ffff2cd224 */ /* 0x000fe200078e0a2c */
[----:B------:R-:W-:-:S02]  /*2380*/  ISETP.GT.U32.AND P2, PT, R2, R46, PT ;  /* 0x0000002e0200720c */ /* 0x000fc40003f44070 */
[----:B------:R-:W-:Y:S01]  /*2390*/  LOP3.LUT R53, R6, 0xa8, RZ, 0xfc, !PT ;  /* 0x000000a806357812 */ /* 0x000fe200078efcff */
[----:B------:R-:W-:Y:S01]  /*23a0*/  @!P4 IMAD.MOV R43, RZ, RZ, -R43 ;  /* 0x000000ffff2bc224 */ /* 0x000fe200078e0a2b */
[----:B------:R-:W-:Y:S01]  /*23b0*/  ISETP.GE.AND P4, PT, R55, RZ, PT ;  /* 0x000000ff3700720c */ /* 0x000fe20003f86270 */
[--C-:B------:R-:W-:Y:S01]  /*23c0*/  @!P6 IMAD.IADD R49, R49, 0x1, -R2.reuse ;  /* 0x000000013131e824 */ /* 0x100fe200078e0a02 */
[----:B------:R-:W-:Y:S01]  /*23d0*/  IABS R55, R52 ;  /* 0x0000003400377213 */ /* 0x000fe20000000000 */
[----:B------:R-:W-:Y:S01]  /*23e0*/  @!P1 IMAD.IADD R47, R47, 0x1, -R2 ;  /* 0x000000012f2f9824 */ /* 0x000fe200078e0a02 */
[----:B------:R-:W-:Y:S01]  /*23f0*/  IABS R57, R53 ;  /* 0x0000003500397213 */ /* 0x000fe20000000000 */
[----:B------:R-:W-:Y:S01]  /*2400*/  @!P3 IMAD.MOV R45, RZ, RZ, -R45 ;  /* 0x000000ffff2db224 */ /* 0x000fe200078e0a2d */
[----:B------:R-:W-:Y:S01]  /*2410*/  ISETP.GT.U32.AND P6, PT, R2, R49, PT ;  /* 0x000000310200720c */ /* 0x000fe20003fc4070 */
[----:B------:R-:W-:Y:S01]  /*2420*/  IMAD.HI.U32 R48, R4, R55, RZ ;  /* 0x0000003704307227 */ /* 0x000fe200078e00ff */
[----:B------:R-:W-:-:S02]  /*2430*/  ISETP.GT.U32.AND P3, PT, R2, R47, PT ;  /* 0x0000002f0200720c */ /* 0x000fc40003f64070 */
[----:B------:R-:W-:Y:S01]  /*2440*/  ISETP.GE.AND P1, PT, R56, RZ, PT ;  /* 0x000000ff3800720c */ /* 0x000fe20003f26270 */
[----:B------:R-:W-:Y:S01]  /*2450*/  IMAD.MOV R51, RZ, RZ, -R48 ;  /* 0x000000ffff337224 */ /* 0x000fe200078e0a30 */
[----:B------:R-:W-:Y:S01]  /*2460*/  LOP3.LUT R56, R6, 0xb8, RZ, 0xfc, !PT ;  /* 0x000000b806387812 */ /* 0x000fe200078efcff */
[----:B------:R-:W-:Y:S01]  /*2470*/  @!P2 IMAD.IADD R46, R46, 0x1, -R2 ;  /* 0x000000012e2ea824 */ /* 0x000fe200078e0a02 */
[----:B------:R-:W-:Y:S01]  /*2480*/  ISETP.GE.AND P2, PT, R50, RZ, PT ;  /* 0x000000ff3200720c */ /* 0x000fe20003f46270 */
[----:B------:R-:W-:Y:S01]  /*2490*/  IMAD R55, R2, R51, R55 ;  /* 0x0000003302377224 */ /* 0x000fe200078e0237 */
[----:B------:R-:W-:Y:S01]  /*24a0*/  ISETP.GE.AND P5, PT, R52, RZ, PT ;  /* 0x000000ff3400720c */ /* 0x000fe20003fa6270 */
[----:B------:R-:W-:Y:S01]  /*24b0*/  IMAD.HI.U32 R48, R4, R57, RZ ;  /* 0x0000003904307227 */ /* 0x000fe200078e00ff */
[----:B------:R-:W-:-:S03]  /*24c0*/  IABS R65, R56 ;  /* 0x0000003800417213 */ /* 0x000fc60000000000 */
[----:B------:R-:W-:Y:S01]  /*24d0*/  @!P6 IMAD.IADD R49, R49, 0x1, -R2 ;  /* 0x000000013131e824 */ /* 0x000fe200078e0a02 */
[----:B------:R-:W-:Y:S01]  /*24e0*/  ISETP.GT.U32.AND P6, PT, R2, R55, PT ;  /* 0x000000370200720c */ /* 0x000fe20003fc4070 */
[----:B------:R-:W-:Y:S02]  /*24f0*/  IMAD.MOV R48, RZ, RZ, -R48 ;  /* 0x000000ffff307224 */ /* 0x000fe400078e0a30 */
[----:B------:R-:W-:Y:S01]  /*2500*/  @!P3 IMAD.IADD R47, R47, 0x1, -R2 ;  /* 0x000000012f2fb824 */ /* 0x000fe200078e0a02 */
[----:B------:R-:W-:Y:S01]  /*2510*/  ISETP.GE.AND P3, PT, R54, RZ, PT ;  /* 0x000000ff3600720c */ /* 0x000fe20003f66270 */
[----:B------:R-:W-:Y:S01]  /*2520*/  IMAD R57, R2, R48, R57 ;  /* 0x0000003002397224 */ /* 0x000fe200078e0239 */
[C---:B------:R-:W-:Y:S01]  /*2530*/  LOP3.LUT R48, R6.reuse, 0xb0, RZ, 0xfc, !PT ;  /* 0x000000b006307812 */ /* 0x040fe200078efcff */
[----:B------:R-:W-:Y:S01]  /*2540*/  IMAD.MOV.U32 R51, RZ, RZ, R47 ;  /* 0x000000ffff337224 */ /* 0x000fe200078e002f */
[----:B------:R-:W-:Y:S01]  /*2550*/  LOP3.LUT R54, R6, 0xb4, RZ, 0xfc, !PT ;  /* 0x000000b406367812 */ /* 0x000fe200078efcff */
[----:B------:R-:W-:-:S03]  /*2560*/  IMAD.HI.U32 R50, R4, R59, RZ ;  /* 0x0000003b04327227 */ /* 0x000fc600078e00ff */
[----:B------:R-:W-:Y:S01]  /*2570*/  IABS R61, R54 ;  /* 0x00000036003d7213 */ /* 0x000fe20000000000 */
[----:B------:R-:W-:Y:S01]  /*2580*/  @!P2 IMAD.MOV R51, RZ, RZ, -R51 ;  /* 0x000000ffff33a224 */ /* 0x000fe200078e0a33 */
[C---:B------:R-:W-:Y:S01]  /*2590*/  ISETP.GT.U32.AND P2, PT, R2.reuse, R57, PT ;  /* 0x000000390200720c */ /* 0x040fe20003f44070 */
[----:B------:R-:W-:Y:S02]  /*25a0*/  @!P6 IMAD.IADD R55, R55, 0x1, -R2 ;  /* 0x000000013737e824 */ /* 0x000fe400078e0a02 */
[----:B------:R-:W-:Y:S01]  /*25b0*/  @!P4 IMAD.MOV R46, RZ, RZ, -R46 ;  /* 0x000000ffff2ec224 */ /* 0x000fe200078e0a2e */
[----:B------:R-:W-:Y:S01]  /*25c0*/  ISETP.GE.AND P4, PT, R53, RZ, PT ;  /* 0x000000ff3500720c */ /* 0x000fe20003f86270 */
[----:B------:R-:W-:Y:S01]  /*25d0*/  IMAD.MOV.U32 R53, RZ, RZ, R49 ;  /* 0x000000ffff357224 */ /* 0x000fe200078e0031 */
[----:B------:R-:W-:Y:S01]  /*25e0*/  ISETP.GT.U32.AND P6, PT, R2, R55, PT ;  /* 0x000000370200720c */ /* 0x000fe20003fc4070 */
[----:B------:R-:W-:Y:S01]  /*25f0*/  IMAD.MOV R50, RZ, RZ, -R50 ;  /* 0x000000ffff327224 */ /* 0x000fe200078e0a32 */
[----:B------:R-:W-:Y:S01]  /*2600*/  IABS R49, R48 ;  /* 0x0000003000317213 */ /* 0x000fe20000000000 */
[----:B------:R-:W-:Y:S01]  /*2610*/  @!P1 IMAD.MOV R53, RZ, RZ, -R53 ;  /* 0x000000ffff359224 */ /* 0x000fe200078e0a35 */
[----:B------:R-:W-:Y:S01]  /*2620*/  ISETP.GE.AND P1, PT, R48, RZ, PT ;  /* 0x000000ff3000720c */ /* 0x000fe20003f26270 */
[----:B------:R-:W-:-:S02]  /*2630*/  IMAD R59, R2, R50, R59 ;  /* 0x00000032023b7224 */ /* 0x000fc400078e023b */
[----:B------:R-:W-:Y:S02]  /*2640*/  @!P2 IMAD.IADD R57, R57, 0x1, -R2 ;  /* 0x000000013939a824 */ /* 0x000fe400078e0a02 */
[----:B------:R-:W-:-:S03]  /*2650*/  IMAD.HI.U32 R47, R4, R49, RZ ;  /* 0x00000031042f7227 */ /* 0x000fc600078e00ff */
[C---:B------:R-:W-:Y:S01]  /*2660*/  ISETP.GT.U32.AND P2, PT, R2.reuse, R57, PT ;  /* 0x000000390200720c */ /* 0x040fe20003f44070 */
[----:B------:R-:W-:Y:S01]  /*2670*/  @!P6 IMAD.IADD R55, R55, 0x1, -R2 ;  /* 0x000000013737e824 */ /* 0x000fe200078e0a02 */
[----:B------:R-:W-:Y:S01]  /*2680*/  ISETP.GT.U32.AND P6, PT, R2, R59, PT ;  /* 0x0000003b0200720c */ /* 0x000fe20003fc4070 */
[----:B------:R-:W-:Y:S02]  /*2690*/  IMAD.MOV R47, RZ, RZ, -R47 ;  /* 0x000000ffff2f7224 */ /* 0x000fe400078e0a2f */
[----:B------:R-:W-:-:S04]  /*26a0*/  IMAD.HI.U32 R48, R4, R61, RZ ;  /* 0x0000003d04307227 */ /* 0x000fc800078e00ff */
[C---:B------:R-:W-:Y:S02]  /*26b0*/  IMAD R47, R2.reuse, R47, R49 ;  /* 0x0000002f022f7224 */ /* 0x040fe400078e0231 */
[----:B------:R-:W-:Y:S02]  /*26c0*/  IMAD.MOV R48, RZ, RZ, -R48 ;  /* 0x000000ffff307224 */ /* 0x000fe400078e0a30 */
[--C-:B------:R-:W-:Y:S01]  /*26d0*/  @!P2 IMAD.IADD R57, R57, 0x1, -R2.reuse ;  /* 0x000000013939a824 */ /* 0x100fe200078e0a02 */
[C---:B------:R-:W-:Y:S01]  /*26e0*/  ISETP.GT.U32.AND P2, PT, R2.reuse, R47, PT ;  /* 0x0000002f0200720c */ /* 0x040fe20003f44070 */
[----:B------:R-:W-:Y:S02]  /*26f0*/  IMAD R49, R2, R48, R61 ;  /* 0x0000003002317224 */ /* 0x000fe400078e023d */
[----:B------:R-:W-:Y:S02]  /*2700*/  @!P6 IMAD.IADD R59, R59, 0x1, -R2 ;  /* 0x000000013b3be824 */ /* 0x000fe400078e0a02 */
[----:B------:R-:W-:Y:S01]  /*2710*/  IMAD.HI.U32 R48, R4, R65, RZ ;  /* 0x0000004104307227 */ /* 0x000fe200078e00ff */
[----:B------:R-:W-:-:S03]  /*2720*/  ISETP.GT.U32.AND P6, PT, R2, R49, PT ;  /* 0x000000310200720c */ /* 0x000fc60003fc4070 */
[----:B------:R-:W-:-:S04]  /*2730*/  IMAD.HI.U32 R50, R4, R67, RZ ;  /* 0x0000004304327227 */ /* 0x000fc800078e00ff */
[----:B------:R-:W-:Y:S01]  /*2740*/  @!P2 IMAD.IADD R47, R47, 0x1, -R2 ;  /* 0x000000012f2fa824 */ /* 0x000fe200078e0a02 */
[C---:B------:R-:W-:Y:S01]  /*2750*/  ISETP.GT.U32.AND P2, PT, R2.reuse, R59, PT ;  /* 0x0000003b0200720c */ /* 0x040fe20003f44070 */
[----:B------:R-:W-:Y:S02]  /*2760*/  IMAD.MOV R48, RZ, RZ, -R48 ;  /* 0x000000ffff307224 */ /* 0x000fe400078e0a30 */
[----:B------:R-:W-:Y:S02]  /*2770*/  IMAD.MOV R50, RZ, RZ, -R50 ;  /* 0x000000ffff327224 */ /* 0x000fe400078e0a32 */
[----:B------:R-:W-:Y:S01]  /*2780*/  @!P6 IMAD.IADD R49, R49, 0x1, -R2 ;  /* 0x000000013131e824 */ /* 0x000fe200078e0a02 */
[----:B------:R-:W-:Y:S01]  /*2790*/  ISETP.GT.U32.AND P6, PT, R2, R47, PT ;  /* 0x0000002f0200720c */ /* 0x000fe20003fc4070 */
[----:B------:R-:W-:Y:S02]  /*27a0*/  @!P5 IMAD.MOV R55, RZ, RZ, -R55 ;  /* 0x000000ffff37d224 */ /* 0x000fe400078e0a37 */
[----:B------:R-:W-:Y:S01]  /*27b0*/  IMAD.HI.U32 R52, R4, R69, RZ ;  /* 0x0000004504347227 */ /* 0x000fe200078e00ff */
[----:B------:R-:W-:-:S03]  /*27c0*/  ISETP.GT.U32.AND P5, PT, R2, R49, PT ;  /* 0x000000310200720c */ /* 0x000fc60003fa4070 */
[C---:B------:R-:W-:Y:S02]  /*27d0*/  IMAD R65, R2.reuse, R48, R65 ;  /* 0x0000003002417224 */ /* 0x040fe400078e0241 */
[----:B------:R-:W-:Y:S02]  /*27e0*/  IMAD R67, R2, R50, R67 ;  /* 0x0000003202437224 */ /* 0x000fe400078e0243 */
[----:B------:R-:W-:-:S04]  /*27f0*/  IMAD.HI.U32 R48, R4, R71, RZ ;  /* 0x0000004704307227 */ /* 0x000fc800078e00ff */
[----:B------:R-:W-:Y:S02]  /*2800*/  IMAD.MOV R52, RZ, RZ, -R52 ;  /* 0x000000ffff347224 */ /* 0x000fe400078e0a34 */
[----:B------:R-:W-:Y:S01]  /*2810*/  @!P2 IMAD.IADD R59, R59, 0x1, -R2 ;  /* 0x000000013b3ba824 */ /* 0x000fe200078e0a02 */
[C---:B------:R-:W-:Y:S01]  /*2820*/  ISETP.GT.U32.AND P2, PT, R2.reuse, R67, PT ;  /* 0x000000430200720c */ /* 0x040fe20003f44070 */
[----:B------:R-:W-:Y:S02]  /*2830*/  IMAD.MOV R50, RZ, RZ, -R48 ;  /* 0x000000ffff327224 */ /* 0x000fe400078e0a30 */
[----:B------:R-:W-:Y:S01]  /*2840*/  IMAD R69, R2, R52, R69 ;  /* 0x0000003402457224 */ /* 0x000fe200078e0245 */
[----:B------:R-:W-:Y:S01]  /*2850*/  LOP3.LUT R52, R6, 0xc8, RZ, 0xfc, !PT ;  /* 0x000000c806347812 */ /* 0x000fe200078efcff */
[----:B------:R-:W-:Y:S01]  /*2860*/  @!P4 IMAD.MOV R57, RZ, RZ, -R57 ;  /* 0x000000ffff39c224 */ /* 0x000fe200078e0a39 */
[C---:B------:R-:W-:Y:S01]  /*2870*/  ISETP.GT.U32.AND P4, PT, R2.reuse, R65, PT ;  /* 0x000000410200720c */ /* 0x040fe20003f84070 */
[C---:B------:R-:W-:Y:S01]  /*2880*/  IMAD R71, R2.reuse, R50, R71 ;  /* 0x0000003202477224 */ /* 0x040fe200078e0247 */
[----:B------:R-:W-:Y:S01]  /*2890*/  IABS R73, R52 ;  /* 0x0000003400497213 */ /* 0x000fe20000000000 */
[--C-:B------:R-:W-:Y:S01]  /*28a0*/  @!P6 IMAD.IADD R47, R47, 0x1, -R2.reuse ;  /* 0x000000012f2fe824 */ /* 0x100fe200078e0a02 */
[C---:B------:R-:W-:Y:S01]  /*28b0*/  ISETP.GT.U32.AND P6, PT, R2.reuse, R69, PT ;  /* 0x000000450200720c */ /* 0x040fe20003fc4070 */
[--C-:B------:R-:W-:Y:S01]  /*28c0*/  @!P5 IMAD.IADD R49, R49, 0x1, -R2.reuse ;  /* 0x000000013131d824 */ /* 0x100fe200078e0a02 */
[----:B------:R-:W-:Y:S01]  /*28d0*/  ISETP.GT.U32.AND P5, PT, R2, R71, PT ;  /* 0x000000470200720c */ /* 0x000fe20003fa4070 */
[----:B------:R-:W-:Y:S01]  /*28e0*/  @!P2 IMAD.IADD R67, R67, 0x1, -R2 ;  /* 0x000000014343a824 */ /* 0x000fe200078e0a02 */
[----:B------:R-:W-:Y:S01]  /*28f0*/  ISETP.GE.AND P2, PT, R56, RZ, PT ;  /* 0x000000ff3800720c */ /* 0x000fe20003f46270 */
[----:B------:R-:W-:Y:S01]  /*2900*/  IMAD.HI.U32 R48, R4, R73, RZ ;  /* 0x0000004904307227 */ /* 0x000fe200078e00ff */
[----:B------:R-:W-:-:S03]  /*2910*/  LOP3.LUT R56, R6, 0xe4, RZ, 0xfc, !PT ;  /* 0x000000e406387812 */ /* 0x000fc600078efcff */
[----:B------:R-:W-:Y:S01]  /*2920*/  @!P4 IMAD.IADD R65, R65, 0x1, -R2 ;  /* 0x000000014141c824 */ /* 0x000fe200078e0a02 */
[----:B------:R-:W-:Y:S01]  /*2930*/  ISETP.GE.AND P4, PT, R54, RZ, PT ;  /* 0x000000ff3600720c */ /* 0x000fe20003f86270 */
[----:B------:R-:W-:Y:S01]  /*2940*/  @!P3 IMAD.MOV R59, RZ, RZ, -R59 ;  /* 0x000000ffff3bb224 */ /* 0x000fe200078e0a3b */
[----:B------:R-:W-:Y:S01]  /*2950*/  ISETP.GT.U32.AND P3, PT, R2, R67, PT ;  /* 0x000000430200720c */ /* 0x000fe20003f64070 */
[----:B------:R-:W-:Y:S01]  /*2960*/  IMAD.MOV R50, RZ, RZ, -R48 ;  /* 0x000000ffff327224 */ /* 0x000fe200078e0a30 */
[----:B------:R-:W-:Y:S01]  /*2970*/  LOP3.LUT R54, R6, 0xd4, RZ, 0xfc, !PT ;  /* 0x000000d406367812 */ /* 0x000fe200078efcff */
[----:B------:R-:W-:Y:S01]  /*2980*/  IMAD.HI.U32 R48, R4, R75, RZ ;  /* 0x0000004b04307227 */ /* 0x000fe200078e00ff */
[----:B------:R-:W-:Y:S02]  /*2990*/  IABS R87, R56 ;  /* 0x0000003800577213 */ /* 0x000fe40000000000 */
[----:B------:R-:W-:Y:S01]  /*29a0*/  IABS R79, R54 ;  /* 0x00000036004f7213 */ /* 0x000fe20000000000 */
[--C-:B------:R-:W-:Y:S01]  /*29b0*/  @!P6 IMAD.IADD R69, R69, 0x1, -R2.reuse ;  /* 0x000000014545e824 */ /* 0x100fe200078e0a02 */
[----:B------:R-:W-:Y:S01]  /*29c0*/  ISETP.GT.U32.AND P6, PT, R2, R65, PT ;  /* 0x000000410200720c */ /* 0x000fe20003fc4070 */
[----:B------:R-:W-:-:S02]  /*29d0*/  @!P5 IMAD.IADD R71, R71, 0x1, -R2 ;  /* 0x000000014747d824 */ /* 0x000fc400078e0a02 */
[----:B------:R-:W-:Y:S02]  /*29e0*/  IMAD.MOV R48, RZ, RZ, -R48 ;  /* 0x000000ffff307224 */ /* 0x000fe400078e0a30 */
[----:B------:R-:W-:Y:S01]  /*29f0*/  IMAD.MOV.U32 R61, RZ, RZ, R47 ;  /* 0x000000ffff3d7224 */ /* 0x000fe200078e002f */
[C---:B------:R-:W-:Y:S01]  /*2a00*/  ISETP.GT.U32.AND P5, PT, R2.reuse, R71, PT ;  /* 0x000000470200720c */ /* 0x040fe20003fa4070 */
[C---:B------:R-:W-:Y:S02]  /*2a10*/  IMAD R47, R2.reuse, R48, R75 ;  /* 0x00000030022f7224 */ /* 0x040fe400078e024b */
[--C-:B------:R-:W-:Y:S02]  /*2a20*/  @!P3 IMAD.IADD R67, R67, 0x1, -R2.reuse ;  /* 0x000000014343b824 */ /* 0x100fe400078e0a02 */
[C---:B------:R-:W-:Y:S01]  /*2a30*/  IMAD R73, R2.reuse, R50, R73 ;  /* 0x0000003202497224 */ /* 0x040fe200078e0249 */
[----:B------:R-:W-:Y:S01]  /*2a40*/  ISETP.GT.U32.AND P3, PT, R2, R47, PT ;  /* 0x0000002f0200720c */ /* 0x000fe20003f64070 */
[----:B------:R-:W-:Y:S01]  /*2a50*/  @!P1 IMAD.MOV R61, RZ, RZ, -R61 ;  /* 0x000000ffff3d9224 */ /* 0x000fe200078e0a3d */
[----:B------:R-:W-:Y:S01]  /*2a60*/  LOP3.LUT R50, R6, 0xd0, RZ, 0xfc, !PT ;  /* 0x000000d006327812 */ /* 0x000fe200078efcff */
[--C-:B------:R-:W-:Y:S01]  /*2a70*/  @!P6 IMAD.IADD R65, R65, 0x1, -R2.reuse ;  /* 0x000000014141e824 */ /* 0x100fe200078e0a02 */
[----:B------:R-:W-:Y:S01]  /*2a80*/  ISETP.GT.U32.AND P1, PT, R2, R69, PT ;  /* 0x000000450200720c */ /* 0x000fe20003f24070 */
[----:B------:R-:W-:Y:S01]  /*2a90*/  IMAD.MOV.U32 R63, RZ, RZ, R49 ;  /* 0x000000ffff3f7224 */ /* 0x000fe200078e0031 */
[----:B------:R-:W-:Y:S01]  /*2aa0*/  ISETP.GE.AND P6, PT, R58, RZ, PT ;  /* 0x000000ff3a00720c */ /* 0x000fe20003fc6270 */
[----:B------:R-:W-:Y:S01]  /*2ab0*/  @!P5 IMAD.IADD R71, R71, 0x1, -R2 ;  /* 0x000000014747d824 */ /* 0x000fe200078e0a02 */
[----:B------:R-:W-:Y:S01]  /*2ac0*/  IABS R49, R50 ;  /* 0x0000003200317213 */ /* 0x000fe20000000000 */
[----:B------:R-:W-:Y:S01]  /*2ad0*/  @!P4 IMAD.MOV R63, RZ, RZ, -R63 ;  /* 0x000000ffff3fc224 */ /* 0x000fe200078e0a3f */
[----:B------:R-:W-:Y:S01]  /*2ae0*/  ISETP.GE.AND P5, PT, R62, RZ, PT ;  /* 0x000000ff3e00720c */ /* 0x000fe20003fa6270 */
[----:B------:R-:W-:Y:S01]  /*2af0*/  @!P2 IMAD.MOV R65, RZ, RZ, -R65 ;  /* 0x000000ffff41a224 */ /* 0x000fe200078e0a41 */
[----:B------:R-:W-:Y:S01]  /*2b00*/  ISETP.GT.U32.AND P4, PT, R2, R73, PT ;  /* 0x000000490200720c */ /* 0x000fe20003f84070 */
[----:B------:R-:W-:Y:S01]  /*2b10*/  IMAD.HI.U32 R48, R4, R49, RZ ;  /* 0x0000003104307227 */ /* 0x000fe200078e00ff */
[----:B------:R-:W-:-:S02]  /*2b20*/  LOP3.LUT R58, R6, 0xe8, RZ, 0xfc, !PT ;  /* 0x000000e8063a7812 */ /* 0x000fc400078efcff */
[----:B------:R-:W-:Y:S01]  /*2b30*/  LOP3.LUT R62, R6, 0xf4, RZ, 0xfc, !PT ;  /* 0x000000f4063e7812 */ /* 0x000fe200078efcff */
[----:B------:R-:W-:Y:S01]  /*2b40*/  @!P3 IMAD.IADD R47, R47, 0x1, -R2 ;  /* 0x000000012f2fb824 */ /* 0x000fe200078e0a02 */
[----:B------:R-:W-:Y:S01]  /*2b50*/  ISETP.GE.AND P3, PT, R64, RZ, PT ;  /* 0x000000ff4000720c */ /* 0x000fe20003f66270 */
[----:B------:R-:W-:Y:S01]  /*2b60*/  IMAD.MOV R48, RZ, RZ, -R48 ;  /* 0x000000ffff307224 */ /* 0x000fe200078e0a30 */
[----:B------:R-:W-:Y:S01]  /*2b70*/  IABS R89, R58 ;  /* 0x0000003a00597213 */ /* 0x000fe20000000000 */
[----:B------:R-:W-:Y:S01]  /*2b80*/  @!P1 IMAD.IADD R69, R69, 0x1, -R2 ;  /* 0x0000000145459824 */ /* 0x000fe200078e0a02 */
[----:B------:R-:W-:Y:S01]  /*2b90*/  ISETP.GE.AND P1, PT, R60, RZ, PT ;  /* 0x000000ff3c00720c */ /* 0x000fe20003f26270 */
[----:B------:R-:W-:Y:S01]  /*2ba0*/  @!P6 IMAD.MOV R67, RZ, RZ, -R67 ;  /* 0x000000ffff43e224 */ /* 0x000fe200078e0a43 */
[C---:B------:R-:W-:Y:S01]  /*2bb0*/  ISETP.GT.U32.AND P6, PT, R2.reuse, R47, PT ;  /* 0x0000002f0200720c */ /* 0x040fe20003fc4070 */
[----:B------:R-:W-:Y:S01]  /*2bc0*/  IMAD R49, R2, R48, R49 ;  /* 0x0000003002317224 */ /* 0x000fe200078e0231 */
[----:B------:R-:W-:Y:S01]  /*2bd0*/  LOP3.LUT R60, R6, 0xf0, RZ, 0xfc, !PT ;  /* 0x000000f0063c7812 */ /* 0x000fe200078efcff */
[----:B------:R-:W-:Y:S01]  /*2be0*/  @!P5 IMAD.MOV R71, RZ, RZ, -R71 ;  /* 0x000000ffff47d224 */ /* 0x000fe200078e0a47 */
[----:B------:R-:W-:Y:S01]  /*2bf0*/  IABS R95, R62 ;  /* 0x0000003e005f7213 */ /* 0x000fe20000000000 */
[----:B------:R-:W-:Y:S01]  /*2c00*/  IMAD.HI.U32 R48, R4, R79, RZ ;  /* 0x0000004f04307227 */ /* 0x000fe200078e00ff */
[----:B------:R-:W-:-:S02]  /*2c10*/  ISETP.GT.U32.AND P5, PT, R2, R49, PT ;  /* 0x000000310200720c */ /* 0x000fc40003fa4070 */
[----:B------:R-:W-:Y:S01]  /*2c20*/  IABS R93, R60 ;  /* 0x0000003c005d7213 */ /* 0x000fe20000000000 */
[----:B------:R-:W-:Y:S02]  /*2c30*/  IMAD.MOV R48, RZ, RZ, -R48 ;  /* 0x000000ffff307224 */ /* 0x000fe400078e0a30 */
[----:B------:R-:W-:Y:S01]  /*2c40*/  @!P1 IMAD.MOV R69, RZ, RZ, -R69 ;  /* 0x000000ffff459224 */ /* 0x000fe200078e0a45 */
[----:B------:R-:W-:Y:S01]  /*2c50*/  ISETP.GE.AND P1, PT, R50, RZ, PT ;  /* 0x000000ff3200720c */ /* 0x000fe20003f26270 */
[--C-:B------:R-:W-:Y:S01]  /*2c60*/  @!P6 IMAD.IADD R47, R47, 0x1, -R2.reuse ;  /* 0x000000012f2fe824 */ /* 0x100fe200078e0a02 */
[----:B------:R-:W-:Y:S01]  /*2c70*/  LOP3.LUT R50, R6, 0xd8, RZ, 0xfc, !PT ;  /* 0x000000d806327812 */ /* 0x000fe200078efcff */
[----:B------:R-:W-:Y:S02]  /*2c80*/  IMAD R79, R2, R48, R79 ;  /* 0x00000030024f7224 */ /* 0x000fe400078e024f */
[----:B------:R-:W-:Y:S01]  /*2c90*/  IMAD.MOV.U32 R75, RZ, RZ, R47 ;  /* 0x000000ffff4b7224 */ /* 0x000fe200078e002f */
[----:B------:R-:W-:Y:S01]  /*2ca0*/  IABS R77, R50 ;  /* 0x00000032004d7213 */ /* 0x000fe20000000000 */
[--C-:B------:R-:W-:Y:S01]  /*2cb0*/  @!P5 IMAD.IADD R49, R49, 0x1, -R2.reuse ;  /* 0x000000013131d824 */ /* 0x100fe200078e0a02 */
[----:B------:R-:W-:Y:S01]  /*2cc0*/  ISETP.GE.AND P6, PT, R50, RZ, PT ;  /* 0x000000ff3200720c */ /* 0x000fe20003fc6270 */
[----:B------:R-:W-:Y:S01]  /*2cd0*/  @!P4 IMAD.IADD R73, R73, 0x1, -R2 ;  /* 0x000000014949c824 */ /* 0x000fe200078e0a02 */
[----:B------:R-:W-:Y:S01]  /*2ce0*/  LOP3.LUT R50, R6, 0xdc, RZ, 0xfc, !PT ;  /* 0x000000dc06327812 */ /* 0x000fe200078efcff */
[----:B------:R-:W-:Y:S01]  /*2cf0*/  @!P3 IMAD.MOV R75, RZ, RZ, -R75 ;  /* 0x000000ffff4bb224 */ /* 0x000fe200078e0a4b */
[----:B------:R-:W-:Y:S01]  /*2d00*/  ISETP.GT.U32.AND P3, PT, R2, R79, PT ;  /* 0x0000004f0200720c */ /* 0x000fe20003f64070 */
[----:B------:R-:W-:Y:S01]  /*2d10*/  IMAD.HI.U32 R48, R4, R77, RZ ;  /* 0x0000004d04307227 */ /* 0x000fe200078e00ff */
[----:B------:R-:W-:-:S02]  /*2d20*/  ISETP.GT.U32.AND P5, PT, R2, R49, PT ;  /* 0x000000310200720c */ /* 0x000fc40003fa4070 */
[----:B------:R-:W-:Y:S01]  /*2d30*/  ISETP.GT.U32.AND P2, PT, R2, R73, PT ;  /* 0x000000490200720c */ /* 0x000fe20003f44070 */
[----:B------:R-:W-:Y:S01]  /*2d40*/  IMAD.MOV R48, RZ, RZ, -R48 ;  /* 0x000000ffff307224 */ /* 0x000fe200078e0a30 */
[----:B------:R-:W-:Y:S02]  /*2d50*/  ISETP.GE.AND P4, PT, R52, RZ, PT ;  /* 0x000000ff3400720c */ /* 0x000fe40003f86270 */
[----:B------:R-:W-:Y:S01]  /*2d60*/  IABS R83, R50 ;  /* 0x0000003200537213 */ /* 0x000fe20000000000 */
[----:B------:R-:W-:-:S04]  /*2d70*/  IMAD R47, R2, R48, R77 ;  /* 0x00000030022f7224 */ /* 0x000fc800078e024d */
[--C-:B------:R-:W-:Y:S02]  /*2d80*/  @!P3 IMAD.IADD R79, R79, 0x1, -R2.reuse ;  /* 0x000000014f4fb824 */ /* 0x100fe400078e0a02 */
[--C-:B------:R-:W-:Y:S01]  /*2d90*/  @!P5 IMAD.IADD R49, R49, 0x1, -R2.reuse ;  /* 0x000000013131d824 */ /* 0x100fe200078e0a02 */
[----:B------:R-:W-:Y:S01]  /*2da0*/  ISETP.GT.U32.AND P5, PT, R2, R47, PT ;  /* 0x0000002f0200720c */ /* 0x000fe20003fa4070 */
[----:B------:R-:W-:Y:S01]  /*2db0*/  @!P2 IMAD.IADD R73, R73, 0x1, -R2 ;  /* 0x000000014949a824 */ /* 0x000fe200078e0a02 */
[----:B------:R-:W-:Y:S01]  /*2dc0*/  ISETP.GE.AND P2, PT, R54, RZ, PT ;  /* 0x000000ff3600720c */ /* 0x000fe20003f46270 */
[----:B------:R-:W-:Y:S01]  /*2dd0*/  IMAD.HI.U32 R48, R4, R83, RZ ;  /* 0x0000005304307227 */ /* 0x000fe200078e00ff */
[----:B------:R-:W-:Y:S02]  /*2de0*/  ISETP.GT.U32.AND P3, PT, R2, R79, PT ;  /* 0x0000004f0200720c */ /* 0x000fe40003f64070 */
[----:B------:R-:W-:Y:S01]  /*2df0*/  LOP3.LUT R54, R6, 0xe0, RZ, 0xfc, !PT ;  /* 0x000000e006367812 */ /* 0x000fe200078efcff */
[----:B------:R-:W-:-:S02]  /*2e00*/  IMAD.MOV R52, RZ, RZ, -R48 ;  /* 0x000000ffff347224 */ /* 0x000fc400078e0a30 */
[----:B------:R-:W-:Y:S01]  /*2e10*/  @!P4 IMAD.MOV R73, RZ, RZ, -R73 ;  /* 0x000000ffff49c224 */ /* 0x000fe200078e0a49 */
[----:B------:R-:W-:Y:S01]  /*2e20*/  IABS R85, R54 ;  /* 0x0000003600557213 */ /* 0x000fe20000000000 */
[----:B------:R-:W-:Y:S01]  /*2e30*/  IMAD R83, R2, R52, R83 ;  /* 0x0000003402537224 */ /* 0x000fe200078e0253 */
[----:B------:R-:W-:Y:S01]  /*2e40*/  ISETP.GE.AND P4, PT, R50, RZ, PT ;  /* 0x000000ff3200720c */ /* 0x000fe20003f86270 */
[----:B------:R-:W-:Y:S01]  /*2e50*/  @!P5 IMAD.IADD R47, R47, 0x1, -R2 ;  /* 0x000000012f2fd824 */ /* 0x000fe200078e0a02 */
[----:B------:R-:W-:Y:S01]  /*2e60*/  LOP3.LUT R52, R6, 0xec, RZ, 0xfc, !PT ;  /* 0x000000ec06347812 */ /* 0x000fe200078efcff */
[----:B------:R-:W-:-:S03]  /*2e70*/  IMAD.HI.U32 R50, R4, R85, RZ ;  /* 0x0000005504327227 */ /* 0x000fc600078e00ff */
[C---:B------:R-:W-:Y:S01]  /*2e80*/  ISETP.GT.U32.AND P5, PT, R2.reuse, R47, PT ;  /* 0x0000002f0200720c */ /* 0x040fe20003fa4070 */
[----:B------:R-:W-:Y:S01]  /*2e90*/  @!P3 IMAD.IADD R79, R79, 0x1, -R2 ;  /* 0x000000014f4fb824 */ /* 0x000fe200078e0a02 */
[----:B------:R-:W-:Y:S01]  /*2ea0*/  ISETP.GT.U32.AND P3, PT, R2, R83, PT ;  /* 0x000000530200720c */ /* 0x000fe20003f64070 */
[----:B------:R-:W-:Y:S01]  /*2eb0*/  IMAD.MOV R50, RZ, RZ, -R50 ;  /* 0x000000ffff327224 */ /* 0x000fe200078e0a32 */
[----:B------:R-:W-:Y:S01]  /*2ec0*/  IABS R91, R52 ;  /* 0x00000034005b7213 */ /* 0x000fe20000000000 */
[----:B------:R-:W-:-:S04]  /*2ed0*/  IMAD.HI.U32 R48, R4, R87, RZ ;  /* 0x0000005704307227 */ /* 0x000fc800078e00ff */
[----:B------:R-:W-:Y:S02]  /*2ee0*/  IMAD R85, R2, R50, R85 ;  /* 0x0000003202557224 */ /* 0x000fe400078e0255 */
[----:B------:R-:W-:Y:S02]  /*2ef0*/  IMAD.MOV R50, RZ, RZ, -R48 ;  /* 0x000000ffff327224 */ /* 0x000fe400078e0a30 */
[----:B------:R-:W-:-:S04]  /*2f00*/  IMAD.HI.U32 R48, R4, R89, RZ ;  /* 0x0000005904307227 */ /* 0x000fc800078e00ff */
[----:B------:R-:W-:Y:S01]  /*2f10*/  IMAD R87, R2, R50, R87 ;  /* 0x0000003202577224 */ /* 0x000fe200078e0257 */
[----:B------:R-:W-:Y:S01]  /*2f20*/  LOP3.LUT R50, R6, 0xf8, RZ, 0xfc, !PT ;  /* 0x000000f806327812 */ /* 0x000fe200078efcff */
[----:B------:R-:W-:Y:S02]  /*2f30*/  IMAD.MOV R48, RZ, RZ, -R48 ;  /* 0x000000ffff307224 */ /* 0x000fe400078e0a30 */
[--C-:B------:R-:W-:Y:S01]  /*2f40*/  @!P3 IMAD.IADD R83, R83, 0x1, -R2.reuse ;  /* 0x000000015353b824 */ /* 0x100fe200078e0a02 */
[C---:B------:R-:W-:Y:S01]  /*2f50*/  ISETP.GT.U32.AND P3, PT, R2.reuse, R87, PT ;  /* 0x000000570200720c */ /* 0x040fe20003f64070 */
[C---:B------:R-:W-:Y:S01]  /*2f60*/  IMAD R89, R2.reuse, R48, R89 ;  /* 0x0000003002597224 */ /* 0x040fe200078e0259 */
[----:B------:R-:W-:Y:S01]  /*2f70*/  IABS R97, R50 ;  /* 0x0000003200617213 */ /* 0x000fe20000000000 */
[----:B------:R-:W-:Y:S01]  /*2f80*/  @!P5 IMAD.IADD R47, R47, 0x1, -R2 ;  /* 0x000000012f2fd824 */ /* 0x000fe200078e0a02 */
[----:B------:R-:W-:Y:S01]  /*2f90*/  ISETP.GT.U32.AND P5, PT, R2, R85, PT ;  /* 0x000000550200720c */ /* 0x000fe20003fa4070 */
[----:B------:R-:W-:-:S04]  /*2fa0*/  IMAD.HI.U32 R48, R4, R91, RZ ;  /* 0x0000005b04307227 */ /* 0x000fc800078e00ff */
[----:B------:R-:W-:Y:S02]  /*2fb0*/  IMAD.MOV R48, RZ, RZ, -R48 ;  /* 0x000000ffff307224 */ /* 0x000fe400078e0a30 */
[----:B------:R-:W-:-:S04]  /*2fc0*/  IMAD.HI.U32 R6, R4, R93, RZ ;  /* 0x0000005d04067227 */ /* 0x000fc800078e00ff */
[C---:B------:R-:W-:Y:S02]  /*2fd0*/  IMAD R91, R2.reuse, R48, R91 ;  /* 0x00000030025b7224 */ /* 0x040fe400078e025b */
[--C-:B------:R-:W-:Y:S02]  /*2fe0*/  @!P3 IMAD.IADD R87, R87, 0x1, -R2.reuse ;  /* 0x000000015757b824 */ /* 0x100fe400078e0a02 */
[----:B------:R-:W-:Y:S01]  /*2ff0*/  @!P5 IMAD.IADD R85, R85, 0x1, -R2 ;  /* 0x000000015555d824 */ /* 0x000fe200078e0a02 */
[C---:B------:R-:W-:Y:S01]  /*3000*/  ISETP.GT.U32.AND P3, PT, R2.reuse, R91, PT ;  /* 0x0000005b0200720c */ /* 0x040fe20003f64070 */
[----:B------:R-:W-:Y:S01]  /*3010*/  IMAD.MOV.U32 R77, RZ, RZ, R49 ;  /* 0x000000ffff4d7224 */ /* 0x000fe200078e0031 */
[C---:B------:R-:W-:Y:S01]  /*3020*/  ISETP.GT.U32.AND P5, PT, R2.reuse, R89, PT ;  /* 0x000000590200720c */ /* 0x040fe20003fa4070 */
[----:B------:R-:W-:Y:S01]  /*3030*/  IMAD.MOV R8, RZ, RZ, -R6 ;  /* 0x000000ffff087224 */ /* 0x000fe200078e0a06 */
[----:B------:R-:W-:Y:S01]  /*3040*/  IABS R49, R66 ;  /* 0x0000004200317213 */ /* 0x000fe20000000000 */
[----:B------:R-:W-:Y:S01]  /*3050*/  @!P1 IMAD.MOV R77, RZ, RZ, -R77 ;  /* 0x000000ffff4d9224 */ /* 0x000fe200078e0a4d */
[C---:B------:R-:W-:Y:S01]  /*3060*/  ISETP.GT.U32.AND P1, PT, R2.reuse, R85, PT ;  /* 0x000000550200720c */ /* 0x040fe20003f24070 */
[----:B------:R-:W-:Y:S01]  /*3070*/  @!P2 IMAD.MOV R79, RZ, RZ, -R79 ;  /* 0x000000ffff4fa224 */ /* 0x000fe200078e0a4f */
[----:B------:R-:W-:Y:S01]  /*3080*/  ISETP.GT.U32.AND P2, PT, R2, R87, PT ;  /* 0x000000570200720c */ /* 0x000fe20003f44070 */
[----:B------:R-:W-:-:S04]  /*3090*/  IMAD.HI.U32 R6, R4, R95, RZ ;  /* 0x0000005f04067227 */ /* 0x000fc800078e00ff */
[--C-:B------:R-:W-:Y:S02]  /*30a0*/  @!P3 IMAD.IADD R91, R91, 0x1, -R2.reuse ;  /* 0x000000015b5bb824 */ /* 0x100fe400078e0a02 */
[----:B------:R-:W-:Y:S01]  /*30b0*/  @!P5 IMAD.IADD R89, R89, 0x1, -R2 ;  /* 0x000000015959d824 */ /* 0x000fe200078e0a02 */
[----:B------:R-:W-:Y:S01]  /*30c0*/  ISETP.GT.U32.AND P5, PT, R2, R83, PT ;  /* 0x000000530200720c */ /* 0x000fe20003fa4070 */
[----:B------:R-:W-:Y:S01]  /*30d0*/  IMAD.HI.U32 R4, R4, R97, RZ ;  /* 0x0000006104047227 */ /* 0x000fe200078e00ff */
[----:B------:R-:W-:-:S03]  /*30e0*/  ISETP.GT.U32.AND P3, PT, R2, R91, PT ;  /* 0x0000005b0200720c */ /* 0x000fc60003f64070 */
[----:B------:R-:W-:Y:S02]  /*30f0*/  IMAD.MOV R6, RZ, RZ, -R6 ;  /* 0x000000ffff067224 */ /* 0x000fe400078e0a06 */
[----:B------:R-:W-:Y:S02]  /*3100*/  IMAD.MOV R4, RZ, RZ, -R4 ;  /* 0x000000ffff047224 */ /* 0x000fe400078e0a04 */
[C---:B------:R-:W-:Y:S01]  /*3110*/  IMAD R95, R2.reuse, R6, R95 ;  /* 0x00000006025f7224 */ /* 0x040fe200078e025f */
[----:B------:R-:W-:Y:S01]  /*3120*/  IABS R6, R68 ;  /* 0x0000004400067213 */ /* 0x000fe20000000000 */
[C---:B------:R-:W-:Y:S02]  /*3130*/  IMAD R97, R2.reuse, R4, R97 ;  /* 0x0000000402617224 */ /* 0x040fe400078e0261 */
[----:B------:R-:W-:Y:S02]  /*3140*/  IMAD R93, R2, R8, R93 ;  /* 0x00000008025d7224 */ /* 0x000fe400078e025d */
[----:B------:R-:W-:-:S02]  /*3150*/  IMAD.MOV.U32 R81, RZ, RZ, R47 ;  /* 0x000000ffff517224 */ /* 0x000fc400078e002f */
[--C-:B------:R-:W-:Y:S01]  /*3160*/  @!P1 IMAD.IADD R85, R85, 0x1, -R2.reuse ;  /* 0x0000000155559824 */ /* 0x100fe200078e0a02 */
[C---:B------:R-:W-:Y:S01]  /*3170*/  ISETP.GT.U32.AND P1, PT, R2.reuse, R95, PT ;  /* 0x0000005f0200720c */ /* 0x040fe20003f24070 */
[--C-:B------:R-:W-:Y:S01]  /*3180*/  @!P2 IMAD.IADD R87, R87, 0x1, -R2.reuse ;  /* 0x000000015757a824 */ /* 0x100fe200078e0a02 */
[C---:B------:R-:W-:Y:S01]  /*3190*/  ISETP.GT.U32.AND P2, PT, R2.reuse, R97, PT ;  /* 0x000000610200720c */ /* 0x040fe20003f44070 */
[----:B------:R-:W-:Y:S01]  /*31a0*/  @!P6 IMAD.MOV R81, RZ, RZ, -R81 ;  /* 0x000000ffff51e224 */ /* 0x000fe200078e0a51 */
[C---:B------:R-:W-:Y:S01]  /*31b0*/  ISETP.GT.U32.AND P6, PT, R2.reuse, R89, PT ;  /* 0x000000590200720c */ /* 0x040fe20003fc4070 */
[--C-:B------:R-:W-:Y:S01]  /*31c0*/  @!P5 IMAD.IADD R83, R83, 0x1, -R2.reuse ;  /* 0x000000015353d824 */ /* 0x100fe200078e0a02 */
[----:B------:R-:W-:Y:S01]  /*31d0*/  ISETP.GT.U32.AND P5, PT, R2, R93, PT ;  /* 0x0000005d0200720c */ /* 0x000fe20003fa4070 */
[----:B------:R-:W-:Y:S01]  /*31e0*/  @!P3 IMAD.IADD R91, R91, 0x1, -R2 ;  /* 0x000000015b5bb824 */ /* 0x000fe200078e0a02 */
[----:B------:R-:W-:Y:S01]  /*31f0*/  ISETP.GE.AND P3, PT, R56, RZ, PT ;  /* 0x000000ff3800720c */ /* 0x000fe20003f66270 */
[----:B------:R-:W-:-:S02]  /*3200*/  IMAD.MOV.U32 R47, RZ, RZ, R6 ;  /* 0x000000ffff2f7224 */ /* 0x000fc400078e0006 */
[----:B------:R-:W-:Y:S02]  /*3210*/  @!P4 IMAD.MOV R83, RZ, RZ, -R83 ;  /* 0x000000ffff53c224 */ /* 0x000fe400078e0a53 */
[--C-:B------:R-:W-:Y:S01]  /*3220*/  @!P1 IMAD.IADD R95, R95, 0x1, -R2.reuse ;  /* 0x000000015f5f9824 */ /* 0x100fe200078e0a02 */
[----:B------:R-:W-:Y:S01]  /*3230*/  ISETP.GE.AND P1, PT, R52, RZ, PT ;  /* 0x000000ff3400720c */ /* 0x000fe20003f26270 */
[--C-:B------:R-:W-:Y:S02]  /*3240*/  @!P2 IMAD.IADD R97, R97, 0x1, -R2.reuse ;  /* 0x000000016161a824 */ /* 0x100fe400078e0a02 */
[--C-:B------:R-:W-:Y:S01]  /*3250*/  @!P6 IMAD.IADD R89, R89, 0x1, -R2.reuse ;  /* 0x000000015959e824 */ /* 0x100fe200078e0a02 */
[----:B------:R-:W-:Y:S01]  /*3260*/  ISETP.GE.AND P6, PT, R54, RZ, PT ;  /* 0x000000ff3600720c */ /* 0x000fe20003fc6270 */
[----:B------:R-:W-:Y:S01]  /*3270*/  @!P5 IMAD.IADD R93, R93, 0x1, -R2 ;  /* 0x000000015d5dd824 */ /* 0x000fe200078e0a02 */
[----:B------:R-:W-:Y:S01]  /*3280*/  ISETP.GE.AND P5, PT, R58, RZ, PT ;  /* 0x000000ff3a00720c */ /* 0x000fe20003fa6270 */
[----:B------:R-:W-:Y:S01]  /*3290*/  IMAD.HI.U32 R4, R3, R47, RZ ;  /* 0x0000002f03047227 */ /* 0x000fe200078e00ff */
[----:B------:R-:W-:-:S02]  /*32a0*/  ISETP.GT.U32.AND P4, PT, R2, R95, PT ;  /* 0x0000005f0200720c */ /* 0x000fc40003f84070 */
[----:B------:R-:W-:Y:S01]  /*32b0*/  ISETP.GT.U32.AND P2, PT, R2, R93, PT ;  /* 0x0000005d0200720c */ /* 0x000fe20003f44070 */
[----:B------:R-:W-:-:S04]  /*32c0*/  IMAD.HI.U32 R3, R3, R49, RZ ;  /* 0x0000003103037227 */ /* 0x000fc800078e00ff */
[----:B------:R-:W-:Y:S01]  /*32d0*/  @!P3 IMAD.MOV R87, RZ, RZ, -R87 ;  /* 0x000000ffff57b224 */ /* 0x000fe200078e0a57 */
[----:B------:R-:W-:Y:S01]  /*32e0*/  ISETP.GT.U32.AND P3, PT, R2, R97, PT ;  /* 0x000000610200720c */ /* 0x000fe20003f64070 */
[----:B------:R-:W-:Y:S02]  /*32f0*/  IMAD.MOV R4, RZ, RZ, -R4 ;  /* 0x000000ffff047224 */ /* 0x000fe400078e0a04 */
[----:B------:R-:W-:Y:S02]  /*3300*/  IMAD.MOV R3, RZ, RZ, -R3 ;  /* 0x000000ffff037224 */ /* 0x000fe400078e0a03 */
[C---:B------:R-:W-:Y:S02]  /*3310*/  IMAD R47, R0.reuse, R4, R47 ;  /* 0x00000004002f7224 */ /* 0x040fe400078e022f */
[----:B------:R-:W-:Y:S01]  /*3320*/  IMAD R49, R0, R3, R49 ;  /* 0x0000000300317224 */ /* 0x000fe200078e0231 */
[----:B------:R-:W-:Y:S01]  /*3330*/  IADD3 R3, R138, -0x5, RZ ;  /* 0xfffffffb8a037810 */ /* 0x000fe20007ffe0ff */
[----:B------:R-:W-:Y:S01]  /*3340*/  @!P6 IMAD.MOV R85, RZ, RZ, -R85 ;  /* 0x000000ffff55e224 */ /* 0x000fe200078e0a55 */
[C---:B------:R-:W-:Y:S01]  /*3350*/  ISETP.GT.U32.AND P6, PT, R0.reuse, R47, PT ;  /* 0x0000002f0000720c */ /* 0x040fe20003fc4070 */
[----:B------:R-:W-:Y:S01]  /*3360*/  @!P5 IMAD.MOV R89, RZ, RZ, -R89 ;  /* 0x000000ffff59d224 */ /* 0x000fe200078e0a59 */
[----:B------:R-:W-:Y:S01]  /*3370*/  ISETP.GT.U32.AND P5, PT, R0, R49, PT ;  /* 0x000000310000720c */ /* 0x000fe20003fa4070 */
[----:B------:R-:W-:Y:S01]  /*3380*/  @!P1 IMAD.MOV R91, RZ, RZ, -R91 ;  /* 0x000000ffff5b9224 */ /* 0x000fe200078e0a5b */
[----:B------:R-:W-:Y:S01]  /*3390*/  ISETP.GE.AND P1, PT, R60, RZ, PT ;  /* 0x000000ff3c00720c */ /* 0x000fe20003f26270 */
[--C-:B------:R-:W-:Y:S01]  /*33a0*/  @!P4 IMAD.IADD R95, R95, 0x1, -R2.reuse ;  /* 0x000000015f5fc824 */ /* 0x100fe200078e0a02 */
[----:B------:R-:W-:Y:S01]  /*33b0*/  ISETP.GE.AND P4, PT, R62, RZ, PT ;  /* 0x000000ff3e00720c */ /* 0x000fe20003f86270 */
[--C-:B------:R-:W-:Y:S01]  /*33c0*/  @!P3 IMAD.IADD R97, R97, 0x1, -R2.reuse ;  /* 0x000000016161b824 */ /* 0x100fe200078e0a02 */
[----:B------:R-:W-:Y:S01]  /*33d0*/  ISETP.GE.AND P3, PT, R50, RZ, PT ;  /* 0x000000ff3200720c */ /* 0x000fe20003f66270 */
[----:B------:R-:W-:Y:S01]  /*33e0*/  @!P2 IMAD.IADD R93, R93, 0x1, -R2 ;  /* 0x000000015d5da824 */ /* 0x000fe200078e0a02 */
[----:B------:R-:W-:-:S02]  /*33f0*/  LOP3.LUT R2, RZ, c[0x0][0x17c], RZ, 0x33, !PT ;  /* 0x00005f00ff027a12 */ /* 0x000fc400078e33ff */
[----:B------:R-:W-:Y:S01]  /*3400*/  ISETP.GE.U32.AND P2, PT, R3, 0x7fffffdc, PT ;  /* 0x7fffffdc0300780c */ /* 0x000fe20003f46070 */
[--C-:B------:R-:W-:Y:S01]  /*3410*/  @!P6 IMAD.IADD R47, R47, 0x1, -R0.reuse ;  /* 0x000000012f2fe824 */ /* 0x100fe200078e0a00 */
[----:B------:R-:W-:Y:S01]  /*3420*/  ISETP.NE.AND P6, PT, RZ, c[0x0][0x17c], PT ;  /* 0x00005f00ff007a0c */ /* 0x000fe20003fc5270 */
[----:B------:R-:W-:Y:S02]  /*3430*/  @!P5 IMAD.IADD R49, R49, 0x1, -R0 ;  /* 0x000000013131d824 */ /* 0x000fe400078e0a00 */
[----:B------:R-:W-:Y:S01]  /*3440*/  @!P1 IMAD.MOV R93, RZ, RZ, -R93 ;  /* 0x000000ffff5d9224 */ /* 0x000fe200078e0a5d */
[C---:B------:R-:W-:Y:S01]  /*3450*/  ISETP.GT.U32.AND P5, PT, R0.reuse, R47, PT ;  /* 0x0000002f0000720c */ /* 0x040fe20003fa4070 */
[----:B------:R-:W-:Y:S01]  /*3460*/  @!P4 IMAD.MOV R95, RZ, RZ, -R95 ;  /* 0x000000ffff5fc224 */ /* 0x000fe200078e0a5f */
[----:B------:R-:W-:Y:S01]  /*3470*/  ISETP.GT.U32.AND P1, PT, R0, R49, PT ;  /* 0x000000310000720c */ /* 0x000fe20003f24070 */
[----:B------:R-:W-:Y:S01]  /*3480*/  @!P3 IMAD.MOV R97, RZ, RZ, -R97 ;  /* 0x000000ffff61b224 */ /* 0x000fe200078e0a61 */
[----:B------:R-:W-:-:S02]  /*3490*/  SEL R6, R2, R5, !P6 ;  /* 0x0000000502067207 */ /* 0x000fc40007000000 */
[C---:B------:R-:W-:Y:S02]  /*34a0*/  SEL R9, R2.reuse, R9, !P6 ;  /* 0x0000000902097207 */ /* 0x040fe40007000000 */
[----:B------:R-:W-:Y:S01]  /*34b0*/  SEL R10, R2, R10, !P6 ;  /* 0x0000000a020a7207 */ /* 0x000fe20007000000 */
[----:B------:R-:W-:Y:S01]  /*34c0*/  IMAD R6, R6, c[0x0][0x190], RZ ;  /* 0x0000640006067a24 */ /* 0x000fe200078e02ff */
[C---:B------:R-:W-:Y:S01]  /*34d0*/  SEL R11, R2.reuse, R11, !P6 ;  /* 0x0000000b020b7207 */ /* 0x040fe20007000000 */
[----:B------:R-:W-:Y:S01]  /*34e0*/  IMAD R9, R9, c[0x0][0x190], RZ ;  /* 0x0000640009097a24 */ /* 0x000fe200078e02ff */
[C---:B------:R-:W-:Y:S01]  /*34f0*/  SEL R12, R2.reuse, R12, !P6 ;  /* 0x0000000c020c7207 */ /* 0x040fe20007000000 */
[--C-:B------:R-:W-:Y:S01]  /*3500*/  @!P5 IMAD.IADD R47, R47, 0x1, -R0.reuse ;  /* 0x000000012f2fd824 */ /* 0x100fe200078e0a00 */
[C---:B------:R-:W-:Y:S01]  /*3510*/  SEL R13, R2.reuse, R13, !P6 ;  /* 0x0000000d020d7207 */ /* 0x040fe20007000000 */
[----:B------:R-:W-:Y:S01]  /*3520*/  @!P1 IMAD.IADD R49, R49, 0x1, -R0 ;  /* 0x0000000131319824 */ /* 0x000fe200078e0a00 */
[C---:B------:R-:W-:Y:S01]  /*3530*/  SEL R14, R2.reuse, R14, !P6 ;  /* 0x0000000e020e7207 */ /* 0x040fe20007000000 */
[----:B------:R-:W-:Y:S01]  /*3540*/  IMAD R0, R135, c[0x0][0x18c], RZ ;  /* 0x0000630087007a24 */ /* 0x000fe200078e02ff */
[----:B------:R-:W-:Y:S01]  /*3550*/  SEL R15, R2, R15, !P6 ;  /* 0x0000000f020f7207 */ /* 0x000fe20007000000 */
[----:B------:R-:W-:Y:S01]  /*3560*/  IMAD R10, R10, c[0x0][0x190], RZ ;  /* 0x000064000a0a7a24 */ /* 0x000fe200078e02ff */
        /* <DEDUP_REMOVED lines=9> */
[----:B------:R-:W-:Y:S01]  /*3600*/  STL [R1+0x144], R6 ;  /* 0x0001440601007387 */ /* 0x000fe20000100800 */
        /* <DEDUP_REMOVED lines=16> */
[C---:B------:R-:W-:Y:S01]  /*3710*/  SEL R29, R2.reuse, R29, !P6 ;  /* 0x0000001d021d7207 */ /* 0x040fe20007000000 */
[----:B------:R1:W-:Y:S01]  /*3720*/  STL [R1+0x13c], R10 ;  /* 0x00013c0a01007387 */ /* 0x0003e20000100800 */
[----:B------:R-:W-:Y:S01]  /*3730*/  SEL R30, R2, R30, !P6 ;  /* 0x0000001e021e7207 */ /* 0x000fe20007000000 */
[----:B------:R-:W-:Y:S01]  /*3740*/  IMAD R56, R22, c[0x0][0x190], RZ ;  /* 0x0000640016387a24 */ /* 0x000fe200078e02ff */
[C---:B------:R-:W-:Y:S01]  /*3750*/  SEL R31, R2.reuse, R31, !P6 ;  /* 0x0000001f021f7207 */ /* 0x040fe20007000000 */
[----:B------:R2:W-:Y:S01]  /*3760*/  STL [R1+0x138], R11 ;  /* 0x0001380b01007387 */ /* 0x0005e20000100800 */
[----:B------:R-:W-:Y:S01]  /*3770*/  SEL R32, R2, R32, !P6 ;  /* 0x0000002002207207 */ /* 0x000fe20007000000 */
[----:B------:R-:W-:Y:S01]  /*3780*/  IMAD R54, R24, c[0x0][0x190], RZ ;  /* 0x0000640018367a24 */ /* 0x000fe200078e02ff */
[C---:B------:R-:W-:Y:S01]  /*3790*/  SEL R33, R2.reuse, R33, !P6 ;  /* 0x0000002102217207 */ /* 0x040fe20007000000 */
[----:B------:R3:W-:Y:S01]  /*37a0*/  STL [R1+0x134], R12 ;  /* 0x0001340c01007387 */ /* 0x0007e20000100800 */
[C---:B------:R-:W-:Y:S01]  /*37b0*/  SEL R34, R2.reuse, R34, !P6 ;  /* 0x0000002202227207 */ /* 0x040fe20007000000 */
[----:B------:R-:W-:Y:S01]  /*37c0*/  IMAD R52, R25, c[0x0][0x190], RZ ;  /* 0x0000640019347a24 */ /* 0x000fe200078e02ff */
[C---:B------:R-:W-:Y:S01]  /*37d0*/  SEL R35, R2.reuse, R35, !P6 ;  /* 0x0000002302237207 */ /* 0x040fe20007000000 */
[----:B------:R4:W-:Y:S01]  /*37e0*/  STL [R1+0x130], R13 ;  /* 0x0001300d01007387 */ /* 0x0009e20000100800 */
[----:B------:R-:W-:Y:S01]  /*37f0*/  SEL R36, R2, R36, !P6 ;  /* 0x0000002402247207 */ /* 0x000fe20007000000 */
[----:B------:R-:W-:Y:S01]  /*3800*/  IMAD R26, R26, c[0x0][0x190], RZ ;  /* 0x000064001a1a7a24 */ /* 0x000fe200078e02ff */
[C---:B------:R-:W-:Y:S01]  /*3810*/  SEL R37, R2.reuse, R37, !P6 ;  /* 0x0000002502257207 */ /* 0x040fe20007000000 */
[----:B------:R-:W-:Y:S01]  /*3820*/  STL [R1+0x12c], R58 ;  /* 0x00012c3a01007387 */ /* 0x000fe20000100800 */
        /* <DEDUP_REMOVED lines=40> */
[----:B------:R-:W-:Y:S01]  /*3ab0*/  SEL R73, R2, R73, !P6 ;  /* 0x0000004902497207 */ /* 0x000fe20007000000 */
[----:B------:R-:W-:Y:S01]  /*3ac0*/  IMAD R38, R38, c[0x0][0x190], RZ ;  /* 0x0000640026267a24 */ /* 0x000fe200078e02ff */
[C---:B------:R-:W-:Y:S01]  /*3ad0*/  SEL R75, R2.reuse, R75, !P6 ;  /* 0x0000004b024b7207 */ /* 0x040fe20007000000 */
        /* <DEDUP_REMOVED lines=11> */
[C---:B------:R-:W-:Y:S01]  /*3b90*/  SEL R87, R2.reuse, R87, !P6 ;  /* 0x0000005702577207 */ /* 0x040fe20007000000 */
[----:B------:R-:W-:Y:S01]  /*3ba0*/  IMAD R88, R41, c[0x0][0x190], RZ ;  /* 0x0000640029587a24 */ /* 0x000fe200078e02ff */
[----:B------:R-:W-:-:S02]  /*3bb0*/  SEL R89, R2, R89, !P6 ;  /* 0x0000005902597207 */ /* 0x000fc40007000000 */
[C---:B------:R-:W-:Y:S01]  /*3bc0*/  SEL R84, R2.reuse, R91, !P6 ;  /* 0x0000005b02547207 */ /* 0x040fe20007000000 */
[----:B------:R-:W-:Y:S01]  /*3bd0*/  IMAD R91, R23, c[0x0][0x190], RZ ;  /* 0x00006400175b7a24 */ /* 0x000fe200078e02ff */
[C---:B------:R-:W-:Y:S01]  /*3be0*/  SEL R8, R2.reuse, R93, !P6 ;  /* 0x0000005d02087207 */ /* 0x040fe20007000000 */
[----:B------:R-:W-:Y:S01]  /*3bf0*/  IMAD R23, R51, c[0x0][0x190], RZ ;  /* 0x0000640033177a24 */ /* 0x000fe200078e02ff */
[C---:B------:R-:W-:Y:S02]  /*3c00*/  SEL R5, R2.reuse, R95, !P6 ;  /* 0x0000005f02057207 */ /* 0x040fe40007000000 */
[C---:B------:R-:W-:Y:S01]  /*3c10*/  SEL R4, R2.reuse, R97, !P6 ;  /* 0x0000006102047207 */ /* 0x040fe20007000000 */
[----:B------:R-:W-:Y:S01]  /*3c20*/  STL [R1+0x108], R91 ;  /* 0x0001085b01007387 */ /* 0x000fe20000100800 */
[----:B------:R-:W-:Y:S01]  /*3c30*/  SEL R3, R2, R7, !P6 ;  /* 0x0000000702037207 */ /* 0x000fe20007000000 */
[----:B------:R-:W-:Y:S01]  /*3c40*/  IMAD R8, R8, c[0x0][0x190], RZ ;  /* 0x0000640008087a24 */ /* 0x000fe200078e02ff */
[----:B------:R-:W-:Y:S01]  /*3c50*/  ISETP.GE.AND P3, PT, R68, RZ, PT ;  /* 0x000000ff4400720c */ /* 0x000fe20003f66270 */
[----:B------:R1:W-:Y:S01]  /*3c60*/  STL [R1+0x104], R54 ;  /* 0x0001043601007387 */ /* 0x0003e20000100800 */
[----:B------:R-:W-:Y:S01]  /*3c70*/  ISETP.GE.AND P6, PT, R66, RZ, PT ;  /* 0x000000ff4200720c */ /* 0x000fe20003fc6270 */
[----:B------:R-:W-:Y:S01]  /*3c80*/  IMAD R5, R5, c[0x0][0x190], RZ ;  /* 0x0000640005057a24 */ /* 0x000fe200078e02ff */
[----:B------:R-:W-:Y:S01]  /*3c90*/  IADD3 R2, R138, -0x9, RZ ;  /* 0xfffffff78a027810 */ /* 0x000fe20007ffe0ff */
[----:B------:R1:W-:Y:S01]  /*3ca0*/  STL [R1+0x100], R52 ;  /* 0x0001003401007387 */ /* 0x0003e20000100800 */
[----:B------:R-:W-:-:S02]  /*3cb0*/  ISETP.NE.AND P1, PT, RZ, c[0x0][0x178], PT ;  /* 0x00005e00ff007a0c */ /* 0x000fc40003f25270 */
[----:B------:R-:W-:Y:S01]  /*3cc0*/  ISETP.GE.U32.AND P4, PT, R2, 0x7fffffd8, PT ;  /* 0x7fffffd80200780c */ /* 0x000fe20003f86070 */
[----:B------:R-:W-:Y:S01]  /*3cd0*/  STL [R1+0xfc], R26 ;  /* 0x0000fc1a01007387 */ /* 0x000fe20000100800 */
[----:B------:R-:W-:Y:S02]  /*3ce0*/  LOP3.LUT R2, RZ, c[0x0][0x178], RZ, 0x33, !PT ;  /* 0x00005e00ff027a12 */ /* 0x000fe400078e33ff */
[----:B------:R-:W-:Y:S01]  /*3cf0*/  IADD3 R7, R138, -0xd, RZ ;  /* 0xfffffff38a077810 */ /* 0x000fe20007ffe0ff */
[----:B------:R-:W-:Y:S01]  /*3d00*/  @!P3 IMAD.MOV R47, RZ, RZ, -R47 ;  /* 0x000000ffff2fb224 */ /* 0x000fe200078e0a2f */
[----:B------:R-:W-:Y:S01]  /*3d10*/  STL [R1+0xf8], R27 ;  /* 0x0000f81b01007387 */ /* 0x000fe20000100800 */
[----:B------:R-:W-:Y:S01]  /*3d20*/  @!P6 IMAD.MOV R49, RZ, RZ, -R49 ;  /* 0x000000ffff31e224 */ /* 0x000fe200078e0a31 */
[----:B------:R-:W-:Y:S02]  /*3d30*/  LEA R72, P6, R0, c[0x0][0x168], 0x2 ;  /* 0x00005a0000487a11 */ /* 0x000fe400078c10ff */
[C---:B------:R-:W-:Y:S01]  /*3d40*/  SEL R244, R2.reuse, R47, !P1 ;  /* 0x0000002f02f47207 */ /* 0x040fe20004800000 */
[----:B------:R-:W-:Y:S01]  /*3d50*/  STL [R1+0xf4], R28 ;  /* 0x0000f41c01007387 */ /* 0x000fe20000100800 */
[----:B------:R-:W-:-:S02]  /*3d60*/  SEL R245, R2, R49, !P1 ;  /* 0x0000003102f57207 */ /* 0x000fc40004800000 */
[----:B------:R-:W-:Y:S01]  /*3d70*/  LEA.HI.X.SX32 R2, R0, c[0x0][0x16c], 0x2, P6 ;  /* 0x00005b0000027a11 */ /* 0x000fe200030f16ff */
[----:B------:R-:W-:Y:S01]  /*3d80*/  IMAD R0, R46, c[0x0][0x190], RZ ;  /* 0x000064002e007a24 */ /* 0x000fe200078e02ff */
[-C--:B------:R-:W-:Y:S01]  /*3d90*/  LEA R140, P6, R6, R72.reuse, 0x2 ;  /* 0x00000048068c7211 */ /* 0x080fe200078c10ff */
[----:B------:R-:W-:Y:S01]  /*3da0*/  STL [R1+0xf0], R29 ;  /* 0x0000f01d01007387 */ /* 0x000fe20000100800 */
[----:B------:R-:W-:Y:S01]  /*3db0*/  LEA R132, P1, R9, R72, 0x2 ;  /* 0x0000004809847211 */ /* 0x000fe200078210ff */
[----:B------:R-:W-:Y:S01]  /*3dc0*/  IMAD R244, R244, c[0x0][0x184], RZ ;  /* 0x00006100f4f47a24 */ /* 0x000fe200078e02ff */
[----:B------:R-:W-:Y:S01]  /*3dd0*/  LEA.HI.X.SX32 R141, R6, R2, 0x2, P6 ;  /* 0x00000002068d7211 */ /* 0x000fe200030f16ff */
[----:B------:R-:W-:Y:S01]  /*3de0*/  STL [R1+0xec], R30 ;  /* 0x0000ec1e01007387 */ /* 0x000fe20000100800 */
[C---:B------:R-:W-:Y:S01]  /*3df0*/  LEA R70, P6, R10.reuse, R72, 0x2 ;  /* 0x000000480a467211 */ /* 0x040fe200078c10ff */
[----:B------:R-:W-:Y:S01]  /*3e00*/  IMAD R245, R245, c[0x0][0x184], RZ ;  /* 0x00006100f5f57a24 */ /* 0x000fe200078e02ff */
[-C--:B------:R-:W-:Y:S01]  /*3e10*/  LEA.HI.X.SX32 R133, R9, R2.reuse, 0x2, P1 ;  /* 0x0000000209857211 */ /* 0x080fe200008f16ff */
[----:B------:R-:W-:Y:S01]  /*3e20*/  STL [R1+0xe8], R31 ;  /* 0x0000e81f01007387 */ /* 0x000fe20000100800 */
[----:B------:R-:W-:Y:S01]  /*3e30*/  LEA.HI.X.SX32 R71, R10, R2, 0x2, P6 ;  /* 0x000000020a477211 */ /* 0x000fe200030f16ff */
[----:B-1----:R-:W-:Y:S01]  /*3e40*/  IMAD R10, R76, c[0x0][0x190], RZ ;  /* 0x000064004c0a7a24 */ /* 0x002fe200078e02ff */
[-C--:B------:R-:W-:Y:S01]  /*3e50*/  LEA R130, P1, R11, R72.reuse, 0x2 ;  /* 0x000000480b827211 */ /* 0x080fe200078210ff */
[----:B------:R-:W-:Y:S01]  /*3e60*/  STL [R1+0xe4], R32 ;  /* 0x0000e42001007387 */ /* 0x000fe20000100800 */
[----:B------:R-:W-:Y:S01]  /*3e70*/  LEA R68, P6, R12, R72, 0x2 ;  /* 0x000000480c447211 */ /* 0x000fe200078c10ff */
[----:B------:R-:W-:Y:S01]  /*3e80*/  IMAD R9, R80, c[0x0][0x190], RZ ;  /* 0x0000640050097a24 */ /* 0x000fe200078e02ff */
[----:B------:R-:W-:Y:S01]  /*3e90*/  ISETP.GE.U32.AND P5, PT, R7, 0x7fffffd4, PT ;  /* 0x7fffffd40700780c */ /* 0x000fe20003fa6070 */
[----:B------:R-:W-:Y:S01]  /*3ea0*/  STL [R1+0xe0], R33 ;  /* 0x0000e02101007387 */ /* 0x000fe20000100800 */
[----:B------:R-:W-:-:S02]  /*3eb0*/  IADD3 R7, R138, -0x11, RZ ;  /* 0xffffffef8a077810 */ /* 0x000fc40007ffe0ff */
[-C--:B------:R-:W-:Y:S01]  /*3ec0*/  LEA.HI.X.SX32 R131, R11, R2.reuse, 0x2, P1 ;  /* 0x000000020b837211 */ /* 0x080fe200008f16ff */
[----:B--2---:R-:W-:Y:S01]  /*3ed0*/  IMAD R11, R50, c[0x0][0x190], RZ ;  /* 0x00006400320b7a24 */ /* 0x004fe200078e02ff */
[----:B------:R-:W-:Y:S01]  /*3ee0*/  LEA.HI.X.SX32 R69, R12, R2, 0x2, P6 ;  /* 0x000000020c457211 */ /* 0x000fe200030f16ff */
[----:B---3--:R-:W-:Y:S01]  /*3ef0*/  IMAD R12, R57, c[0x0][0x190], RZ ;  /* 0x00006400390c7a24 */ /* 0x008fe200078e02ff */
[-C--:B------:R-:W-:Y:S01]  /*3f00*/  LEA R6, P1, R13, R72.reuse, 0x2 ;  /* 0x000000480d067211 */ /* 0x080fe200078210ff */
[----:B------:R-:W-:Y:S01]  /*3f10*/  STL [R1+0xdc], R34 ;  /* 0x0000dc2201007387 */ /* 0x000fe20000100800 */
[C---:B------:R-:W-:Y:S02]  /*3f20*/  LEA R66, P6, R58.reuse, R72, 0x2 ;  /* 0x000000483a427211 */ /* 0x040fe400078c10ff */
[----:B------:R-:W-:Y:S01]  /*3f30*/  ISETP.GE.U32.AND P3, PT, R7, 0x7fffffd0, PT ;  /* 0x7fffffd00700780c */ /* 0x000fe20003f66070 */
[----:B------:R-:W-:Y:S01]  /*3f40*/  STL [R1+0xd8], R35 ;  /* 0x0000d82301007387 */ /* 0x000fe20000100800 */
[-C--:B------:R-:W-:Y:S01]  /*3f50*/  LEA.HI.X.SX32 R7, R13, R2.reuse, 0x2, P1 ;  /* 0x000000020d077211 */ /* 0x080fe200008f16ff */
[----:B----4-:R-:W-:Y:S01]  /*3f60*/  IMAD R13, R53, c[0x0][0x190], RZ ;  /* 0x00006400350d7a24 */ /* 0x010fe200078e02ff */
[----:B------:R-:W-:Y:S01]  /*3f70*/  LEA.HI.X.SX32 R67, R58, R2, 0x2, P6 ;  /* 0x000000023a437211 */ /* 0x000fe200030f16ff */
[----:B------:R-:W-:Y:S01]  /*3f80*/  STL [R1+0xd4], R36 ;  /* 0x0000d42401007387 */ /* 0x000fe20000100800 */
[----:B------:R-:W-:-:S02]  /*3f90*/  LEA R128, P1, R15, R72, 0x2 ;  /* 0x000000480f807211 */ /* 0x000fc400078210ff */
[C---:B------:R-:W-:Y:S01]  /*3fa0*/  LEA R64, P6, R16.reuse, R72, 0x2 ;  /* 0x0000004810407211 */ /* 0x040fe200078c10ff */
[----:B------:R-:W-:Y:S01]  /*3fb0*/  STL [R1+0xd0], R37 ;  /* 0x0000d02501007387 */ /* 0x000fe20000100800 */
[-C--:B------:R-:W-:Y:S01]  /*3fc0*/  LEA.HI.X.SX32 R129, R15, R2.reuse, 0x2, P1 ;  /* 0x000000020f817211 */ /* 0x080fe200008f16ff */
[----:B------:R-:W-:Y:S01]  /*3fd0*/  IMAD R15, R77, c[0x0][0x190], RZ ;  /* 0x000064004d0f7a24 */ /* 0x000fe200078e02ff */
[----:B------:R-:W-:Y:S01]  /*3fe0*/  LEA.HI.X.SX32 R65, R16, R2, 0x2, P6 ;  /* 0x0000000210417211 */ /* 0x000fe200030f16ff */
[----:B------:R1:W-:Y:S01]  /*3ff0*/  STL [R1+0xcc], R38 ;  /* 0x0000cc2601007387 */ /* 0x0003e20000100800 */
[-C--:B------:R-:W-:Y:S01]  /*4000*/  LEA R126, P1, R17, R72.reuse, 0x2 ;  /* 0x00000048117e7211 */ /* 0x080fe200078210ff */
[----:B------:R-:W-:Y:S01]  /*4010*/  IMAD R16, R75, c[0x0][0x190], RZ ;  /* 0x000064004b107a24 */ /* 0x000fe200078e02ff */
[C---:B------:R-:W-:Y:S01]  /*4020*/  LEA R62, P6, R18.reuse, R72, 0x2 ;  /* 0x00000048123e7211 */ /* 0x040fe200078c10ff */
[----:B------:R2:W-:Y:S01]  /*4030*/  STL [R1+0xc8], R39 ;  /* 0x0000c82701007387 */ /* 0x0005e20000100800 */
[-C--:B------:R-:W-:Y:S01]  /*4040*/  LEA.HI.X.SX32 R127, R17, R2.reuse, 0x2, P1 ;  /* 0x00000002117f7211 */ /* 0x080fe200008f16ff */
[----:B------:R-:W-:Y:S01]  /*4050*/  IMAD R17, R73, c[0x0][0x190], RZ ;  /* 0x0000640049117a24 */ /* 0x000fe200078e02ff */
[----:B------:R-:W-:Y:S01]  /*4060*/  LEA.HI.X.SX32 R63, R18, R2, 0x2, P6 ;  /* 0x00000002123f7211 */ /* 0x000fe200030f16ff */
[----:B------:R-:W-:Y:S01]  /*4070*/  STL [R1+0xc4], R90 ;  /* 0x0000c45a01007387 */ /* 0x000fe20000100800 */
[CC--:B------:R-:W-:Y:S01]  /*4080*/  LEA R124, P1, R19.reuse, R72.reuse, 0x2 ;  /* 0x00000048137c7211 */ /* 0x0c0fe200078210ff */
[----:B------:R-:W-:Y:S01]  /*4090*/  IMAD R18, R82, c[0x0][0x190], RZ ;  /* 0x0000640052127a24 */ /* 0x000fe200078e02ff */
[----:B------:R-:W-:Y:S01]  /*40a0*/  LEA R60, P6, R20, R72, 0x2 ;  /* 0x00000048143c7211 */ /* 0x000fe200078c10ff */
[----:B------:R-:W-:Y:S01]  /*40b0*/  STL [R1+0xc0], R88 ;  /* 0x0000c05801007387 */ /* 0x000fe20000100800 */
        /* <DEDUP_REMOVED lines=12> */
[----:B------:R-:W-:-:S02]  /*4180*/  LEA R120, P1, R91, R72, 0x2 ;  /* 0x000000485b787211 */ /* 0x000fc400078210ff */
[C---:B------:R-:W-:Y:S01]  /*4190*/  LEA R56, P6, R54.reuse, R72, 0x2 ;  /* 0x0000004836387211 */ /* 0x040fe200078c10ff */
[----:B------:R-:W-:Y:S01]  /*41a0*/  STL [R1+0xb8], R25 ;  /* 0x0000b81901007387 */ /* 0x000fe20000100800 */
[-C--:B------:R-:W-:Y:S02]  /*41b0*/  LEA.HI.X.SX32 R121, R91, R2.reuse, 0x2, P1 ;  /* 0x000000025b797211 */ /* 0x080fe400008f16ff */
[----:B------:R-:W-:Y:S01]  /*41c0*/  LEA.HI.X.SX32 R57, R54, R2, 0x2, P6 ;  /* 0x0000000236397211 */ /* 0x000fe200030f16ff */
[----:B------:R-:W-:Y:S01]  /*41d0*/  STL.64 [R1+0xde0], R70 ;  /* 0x000de04601007387 */ /* 0x000fe20000100a00 */
[-C--:B------:R-:W-:Y:S02]  /*41e0*/  LEA R118, P1, R52, R72.reuse, 0x2 ;  /* 0x0000004834767211 */ /* 0x080fe400078210ff */
[----:B------:R-:W-:Y:S01]  /*41f0*/  LEA R54, P6, R26, R72, 0x2 ;  /* 0x000000481a367211 */ /* 0x000fe200078c10ff */
[----:B------:R3:W-:Y:S01]  /*4200*/  STL [R1+0xb4], R14 ;  /* 0x0000b40e01007387 */ /* 0x0007e20000100800 */
[----:B------:R-:W-:-:S02]  /*4210*/  LEA.HI.X.SX32 R119, R52, R2, 0x2, P1 ;  /* 0x0000000234777211 */ /* 0x000fc400008f16ff */
[----:B------:R-:W-:Y:S01]  /*4220*/  LEA.HI.X.SX32 R55, R26, R2, 0x2, P6 ;  /* 0x000000021a377211 */ /* 0x000fe200030f16ff */
[----:B------:R-:W-:Y:S01]  /*4230*/  STL [R1+0xb0], R24 ;  /* 0x0000b01801007387 */ /* 0x000fe20000100800 */
[CC--:B------:R-:W-:Y:S02]  /*4240*/  LEA R52, P6, R28.reuse, R72.reuse, 0x2 ;  /* 0x000000481c347211 */ /* 0x0c0fe400078c10ff */
[C---:B------:R-:W-:Y:S01]  /*4250*/  LEA R116, P1, R27.reuse, R72, 0x2 ;  /* 0x000000481b747211 */ /* 0x040fe200078210ff */
[----:B------:R4:W-:Y:S01]  /*4260*/  STL [R1+0xac], R0 ;  /* 0x0000ac0001007387 */ /* 0x0009e20000100800 */
[----:B------:R-:W-:Y:S02]  /*4270*/  LEA.HI.X.SX32 R53, R28, R2, 0x2, P6 ;  /* 0x000000021c357211 */ /* 0x000fe400030f16ff */
[----:B------:R-:W-:Y:S01]  /*4280*/  LEA R50, P6, R30, R72, 0x2 ;  /* 0x000000481e327211 */ /* 0x000fe200078c10ff */
[----:B------:R-:W-:Y:S01]  /*4290*/  STL [R1+0xa8], R23 ;  /* 0x0000a81701007387 */ /* 0x000fe20000100800 */
[----:B------:R-:W-:-:S02]  /*42a0*/  LEA.HI.X.SX32 R117, R27, R2, 0x2, P1 ;  /* 0x000000021b757211 */ /* 0x000fc400008f16ff */
[C---:B------:R-:W-:Y:S01]  /*42b0*/  LEA R114, P1, R29.reuse, R72, 0x2 ;  /* 0x000000481d727211 */ /* 0x040fe200078210ff */
[----:B------:R1:W-:Y:S01]  /*42c0*/  STL [R1+0xa4], R13 ;  /* 0x0000a40d01007387 */ /* 0x0003e20000100800 */
[----:B------:R-:W-:Y:S02]  /*42d0*/  LEA.HI.X.SX32 R51, R30, R2, 0x2, P6 ;  /* 0x000000021e337211 */ /* 0x000fe400030f16ff */
[C---:B------:R-:W-:Y:S01]  /*42e0*/  LEA R48, P6, R32.reuse, R72, 0x2 ;  /* 0x0000004820307211 */ /* 0x040fe200078c10ff */
[----:B------:R-:W-:Y:S01]  /*42f0*/  STL [R1+0xa0], R22 ;  /* 0x0000a01601007387 */ /* 0x000fe20000100800 */
[----:B------:R-:W-:Y:S02]  /*4300*/  LEA.HI.X.SX32 R115, R29, R2, 0x2, P1 ;  /* 0x000000021d737211 */ /* 0x000fe400008f16ff */
[----:B------:R-:W-:Y:S01]  /*4310*/  LEA R112, P1, R31, R72, 0x2 ;  /* 0x000000481f707211 */ /* 0x000fe200078210ff */
[----:B------:R1:W-:Y:S01]  /*4320*/  STL [R1+0x9c], R12 ;  /* 0x00009c0c01007387 */ /* 0x0003e20000100800 */
[----:B------:R-:W-:-:S02]  /*4330*/  LEA.HI.X.SX32 R49, R32, R2, 0x2, P6 ;  /* 0x0000000220317211 */ /* 0x000fc400030f16ff */
[C---:B------:R-:W-:Y:S01]  /*4340*/  LEA R46, P6, R34.reuse, R72, 0x2 ;  /* 0x00000048222e7211 */ /* 0x040fe200078c10ff */
[----:B------:R-:W-:Y:S01]  /*4350*/  STL [R1+0x98], R21 ;  /* 0x0000981501007387 */ /* 0x000fe20000100800 */
[----:B------:R-:W-:Y:S02]  /*4360*/  LEA.HI.X.SX32 R113, R31, R2, 0x2, P1 ;  /* 0x000000021f717211 */ /* 0x000fe400008f16ff */
        /* <DEDUP_REMOVED lines=16> */
[----:B------:R2:W-:Y:S01]  /*4470*/  STL [R1+0x80], R18 ;  /* 0x0000801201007387 */ /* 0x0005e20000100800 */
[----:B------:R-:W-:Y:S02]  /*4480*/  LEA.HI.X.SX32 R107, R37, R2, 0x2, P1 ;  /* 0x00000002256b7211 */ /* 0x000fe400008f16ff */
[C---:B------:R-:W-:Y:S01]  /*4490*/  LEA R104, P1, R39.reuse, R72, 0x2 ;  /* 0x0000004827687211 */ /* 0x040fe200078210ff */
[----:B------:R-:W-:Y:S01]  /*44a0*/  STL [R1+0x7c], R17 ;  /* 0x00007c1101007387 */ /* 0x000fe20000100800 */
[----:B------:R-:W-:Y:S02]  /*44b0*/  LEA.HI.X.SX32 R41, R90, R2, 0x2, P6 ;  /* 0x000000025a297211 */ /* 0x000fe400030f16ff */
[----:B-1----:R-:W-:Y:S01]  /*44c0*/  LEA R38, P6, R86, R72, 0x2 ;  /* 0x0000004856267211 */ /* 0x002fe200078c10ff */
[----:B------:R-:W-:Y:S01]  /*44d0*/  STL [R1+0x78], R16 ;  /* 0x0000781001007387 */ /* 0x000fe20000100800 */
[----:B------:R-:W-:-:S02]  /*44e0*/  LEA.HI.X.SX32 R105, R39, R2, 0x2, P1 ;  /* 0x0000000227697211 */ /* 0x000fc400008f16ff */
[----:B------:R-:W-:Y:S01]  /*44f0*/  LEA R102, P1, R88, R72, 0x2 ;  /* 0x0000004858667211 */ /* 0x000fe200078210ff */
[----:B------:R-:W-:Y:S01]  /*4500*/  STL [R1+0x74], R15 ;  /* 0x0000740f01007387 */ /* 0x000fe20000100800 */
[----:B--2---:R-:W-:Y:S02]  /*4510*/  LEA.HI.X.SX32 R39, R86, R2, 0x2, P6 ;  /* 0x0000000256277211 */ /* 0x004fe400030f16ff */
[----:B------:R-:W-:Y:S02]  /*4520*/  LEA R36, P6, R14, R72, 0x2 ;  /* 0x000000480e247211 */ /* 0x000fe400078c10ff */
[----:B------:R-:W-:Y:S02]  /*4530*/  LEA.HI.X.SX32 R103, R88, R2, 0x2, P1 ;  /* 0x0000000258677211 */ /* 0x000fe400008f16ff */
[----:B------:R-:W-:Y:S02]  /*4540*/  LEA R100, P1, R25, R72, 0x2 ;  /* 0x0000004819647211 */ /* 0x000fe400078210ff */
[----:B------:R-:W-:Y:S01]  /*4550*/  LEA.HI.X.SX32 R37, R14, R2, 0x2, P6 ;  /* 0x000000020e257211 */ /* 0x000fe200030f16ff */
[----:B---3--:R-:W-:Y:S01]  /*4560*/  IMAD R14, R79, c[0x0][0x190], RZ ;  /* 0x000064004f0e7a24 */ /* 0x008fe200078e02ff */
[----:B------:R-:W-:-:S02]  /*4570*/  LEA R34, P6, R0, R72, 0x2 ;  /* 0x0000004800227211 */ /* 0x000fc400078c10ff */
[----:B------:R-:W-:Y:S02]  /*4580*/  LEA.HI.X.SX32 R101, R25, R2, 0x2, P1 ;  /* 0x0000000219657211 */ /* 0x000fe400008f16ff */
[----:B------:R-:W-:Y:S01]  /*4590*/  LEA R98, P1, R24, R72, 0x2 ;  /* 0x0000004818627211 */ /* 0x000fe200078210ff */
[----:B------:R-:W-:Y:S01]  /*45a0*/  STL [R1+0x70], R14 ;  /* 0x0000700e01007387 */ /* 0x000fe20000100800 */
[----:B------:R-:W-:Y:S01]  /*45b0*/  LEA.HI.X.SX32 R35, R0, R2, 0x2, P6 ;  /* 0x0000000200237211 */ /* 0x000fe200030f16ff */
[----:B----4-:R-:W-:Y:S01]  /*45c0*/  IMAD R0, R81, c[0x0][0x190], RZ ;  /* 0x0000640051007a24 */ /* 0x010fe200078e02ff */
[----:B------:R-:W-:Y:S02]  /*45d0*/  LEA R32, P6, R13, R72, 0x2 ;  /* 0x000000480d207211 */ /* 0x000fe400078c10ff */
[----:B------:R-:W-:Y:S02]  /*45e0*/  LEA.HI.X.SX32 R99, R24, R2, 0x2, P1 ;  /* 0x0000000218637211 */ /* 0x000fe400008f16ff */
[----:B------:R-:W-:Y:S01]  /*45f0*/  LEA R96, P1, R23, R72, 0x2 ;  /* 0x0000004817607211 */ /* 0x000fe200078210ff */
[----:B------:R1:W-:Y:S01]  /*4600*/  STL [R1+0x6c], R0 ;  /* 0x00006c0001007387 */ /* 0x0003e20000100800 */
[----:B------:R-:W-:Y:S01]  /*4610*/  LEA.HI.X.SX32 R33, R13, R2, 0x2, P6 ;  /* 0x000000020d217211 */ /* 0x000fe200030f16ff */
[----:B------:R-:W-:Y:S01]  /*4620*/  IMAD R13, R83, c[0x0][0x190], RZ ;  /* 0x00006400530d7a24 */ /* 0x000fe200078e02ff */
[----:B------:R-:W-:-:S02]  /*4630*/  LEA R30, P6, R12, R72, 0x2 ;  /* 0x000000480c1e7211 */ /* 0x000fc400078c10ff */
[----:B------:R-:W-:Y:S02]  /*4640*/  LEA.HI.X.SX32 R97, R23, R2, 0x2, P1 ;  /* 0x0000000217617211 */ /* 0x000fe400008f16ff */
[----:B------:R-:W-:Y:S01]  /*4650*/  LEA R94, P1, R22, R72, 0x2 ;  /* 0x00000048165e7211 */ /* 0x000fe200078210ff */
[----:B------:R-:W-:Y:S01]  /*4660*/  STL [R1+0x68], R13 ;  /* 0x0000680d01007387 */ /* 0x000fe20000100800 */
[----:B------:R-:W-:Y:S01]  /*4670*/  LEA.HI.X.SX32 R31, R12, R2, 0x2, P6 ;  /* 0x000000020c1f7211 */ /* 0x000fe200030f16ff */
[----:B------:R-:W-:Y:S01]  /*4680*/  IMAD R12, R85, c[0x0][0x190], RZ ;  /* 0x00006400550c7a24 */ /* 0x000fe200078e02ff */
        /* <DEDUP_REMOVED lines=20> */
[C---:B------:R-:W-:Y:S01]  /*47d0*/  LEA R86, P1, R18.reuse, R72, 0x2 ;  /* 0x0000004812567211 */ /* 0x040fe200078210ff */
[----:B------:R-:W-:Y:S01]  /*47e0*/  STL [R1+0x58], R9 ;  /* 0x0000580901007387 */ /* 0x000fe20000100800 */
[----:B------:R-:W-:Y:S02]  /*47f0*/  LEA.HI.X.SX32 R23, R17, R2, 0x2, P6 ;  /* 0x0000000211177211 */ /* 0x000fe400030f16ff */
[C---:B------:R-:W-:Y:S01]  /*4800*/  LEA R20, P6, R15.reuse, R72, 0x2 ;  /* 0x000000480f147211 */ /* 0x040fe200078c10ff */
[----:B------:R-:W-:Y:S01]  /*4810*/  STL [R1+0x54], R8 ;  /* 0x0000540801007387 */ /* 0x000fe20000100800 */
[----:B------:R-:W-:Y:S02]  /*4820*/  LEA.HI.X.SX32 R87, R18, R2, 0x2, P1 ;  /* 0x0000000212577211 */ /* 0x000fe400008f16ff */
[----:B------:R-:W-:Y:S01]  /*4830*/  LEA R84, P1, R16, R72, 0x2 ;  /* 0x0000004810547211 */ /* 0x000fe200078210ff */
[----:B------:R-:W-:Y:S01]  /*4840*/  STL [R1+0x50], R5 ;  /* 0x0000500501007387 */ /* 0x000fe20000100800 */
[----:B------:R-:W-:-:S02]  /*4850*/  LEA.HI.X.SX32 R21, R15, R2, 0x2, P6 ;  /* 0x000000020f157211 */ /* 0x000fc400030f16ff */
[----:B------:R-:W-:Y:S02]  /*4860*/  LEA R18, P6, R0, R72, 0x2 ;  /* 0x0000004800127211 */ /* 0x000fe400078c10ff */
[----:B------:R-:W-:Y:S02]  /*4870*/  LEA.HI.X.SX32 R85, R16, R2, 0x2, P1 ;  /* 0x0000000210557211 */ /* 0x000fe400008f16ff */
[----:B------:R-:W-:Y:S02]  /*4880*/  LEA R82, P1, R14, R72, 0x2 ;  /* 0x000000480e527211 */ /* 0x000fe400078210ff */
[----:B------:R-:W-:Y:S01]  /*4890*/  LEA.HI.X.SX32 R19, R0, R2, 0x2, P6 ;  /* 0x0000000200137211 */ /* 0x000fe200030f16ff */
[----:B-1----:R-:W-:Y:S01]  /*48a0*/  IMAD R0, R4, c[0x0][0x190], RZ ;  /* 0x0000640004007a24 */ /* 0x002fe200078e02ff */
[----:B------:R-:W-:Y:S01]  /*48b0*/  LEA R16, P6, R12, R72, 0x2 ;  /* 0x000000480c107211 */ /* 0x000fe200078c10ff */
[----:B------:R-:W-:Y:S01]  /*48c0*/  IMAD R4, R3, c[0x0][0x190], RZ ;  /* 0x0000640003047a24 */ /* 0x000fe200078e02ff */
[----:B------:R-:W-:Y:S01]  /*48d0*/  LEA.HI.X.SX32 R83, R14, R2, 0x2, P1 ;  /* 0x000000020e537211 */ /* 0x000fe200008f16ff */
[----:B------:R-:W-:Y:S01]  /*48e0*/  IMAD.SHL.U32 R3, R244, 0x4, RZ ;  /* 0x00000004f4037824 */ /* 0x000fe200078e00ff */
        /* <DEDUP_REMOVED lines=9> */
[----:B--2---:R-:W-:Y:S02]  /*4980*/  LEA R12, P6, R8, R72, 0x2 ;  /* 0x00000048080c7211 */ /* 0x004fe400078c10ff */
[----:B------:R-:W-:-:S02]  /*4990*/  LEA.HI.X.SX32 R79, R11, R2, 0x2, P1 ;  /* 0x000000020b4f7211 */ /* 0x000fc400008f16ff */
[C---:B------:R-:W-:Y:S02]  /*49a0*/  LEA R76, P1, R9.reuse, R72, 0x2 ;  /* 0x00000048094c7211 */ /* 0x040fe400078210ff */
[----:B------:R-:W-:Y:S02]  /*49b0*/  LEA.HI.X.SX32 R13, R8, R2, 0x2, P6 ;  /* 0x00000002080d7211 */ /* 0x000fe400030f16ff */
[C---:B---3--:R-:W-:Y:S02]  /*49c0*/  LEA R10, P6, R0.reuse, R72, 0x2 ;  /* 0x00000048000a7211 */ /* 0x048fe400078c10ff */
[----:B------:R-:W-:Y:S02]  /*49d0*/  LEA.HI.X.SX32 R77, R9, R2, 0x2, P1 ;  /* 0x00000002094d7211 */ /* 0x000fe400008f16ff */
[----:B------:R-:W-:Y:S02]  /*49e0*/  LEA R74, P1, R5, R72, 0x2 ;  /* 0x00000048054a7211 */ /* 0x000fe400078210ff */
[-C--:B------:R-:W-:Y:S01]  /*49f0*/  LEA.HI.X.SX32 R11, R0, R2.reuse, 0x2, P6 ;  /* 0x00000002000b7211 */ /* 0x080fe200030f16ff */
[----:B-1----:R-:W-:Y:S01]  /*4a00*/  IMAD.SHL.U32 R0, R245, 0x4, RZ ;  /* 0x00000004f5007824 */ /* 0x002fe200078e00ff */
[----:B------:R-:W-:-:S02]  /*4a10*/  LEA.HI.X.SX32 R75, R5, R2, 0x2, P1 ;  /* 0x00000002054b7211 */ /* 0x000fc400008f16ff */
[C---:B------:R-:W-:Y:S02]  /*4a20*/  LEA R72, P1, R4.reuse, R72, 0x2 ;  /* 0x0000004804487211 */ /* 0x040fe400078210ff */
[----:B------:R-:W-:Y:S01]  /*4a30*/  IADD3 R242, P6, R3, c[0x0][0x160], RZ ;  /* 0x0000580003f27a10 */ /* 0x000fe20007fde0ff */
[----:B------:R1:W-:Y:S01]  /*4a40*/  STL [R1+0xd8c], R0 ;  /* 0x000d8c0001007387 */ /* 0x0003e20000100800 */
[----:B------:R-:W-:Y:S02]  /*4a50*/  LEA.HI.X.SX32 R73, R4, R2, 0x2, P1 ;  /* 0x0000000204497211 */ /* 0x000fe400008f16ff */
[----:B------:R-:W-:Y:S01]  /*4a60*/  LEA.HI.X.SX32 R243, R244, c[0x0][0x164], 0x2, P6 ;  /* 0x00005900f4f37a11 */ /* 0x000fe200030f16ff */
[----:B------:R2:W-:Y:S01]  /*4a70*/  STL.64 [R1+0xda8], R244 ;  /* 0x000da8f401007387 */ /* 0x0005e20000100a00 */
[----:B------:R-:W-:Y:S02]  /*4a80*/  IADD3 R240, P1, R0, c[0x0][0x160], RZ ;  /* 0x0000580000f07a10 */ /* 0x000fe40007f3e0ff */
[----:B----4-:R-:W-:-:S02]  /*4a90*/  IADD3 R3, R138, -0x19, RZ ;  /* 0xffffffe78a037810 */ /* 0x010fc40007ffe0ff */
[----:B------:R-:W-:Y:S01]  /*4aa0*/  LEA.HI.X.SX32 R241, R245, c[0x0][0x164], 0x2, P1 ;  /* 0x00005900f5f17a11 */ /* 0x000fe200008f16ff */
[----:B-1----:R-:W-:Y:S01]  /*4ab0*/  IMAD.SHL.U32 R0, R136, 0x4, RZ ;  /* 0x0000000488007824 */ /* 0x002fe200078e00ff */
[----:B------:R-:W-:Y:S02]  /*4ac0*/  ISETP.GE.U32.AND P1, PT, R3, 0x7fffffc8, PT ;  /* 0x7fffffc80300780c */ /* 0x000fe40003f26070 */
[----:B------:R-:W-:Y:S02]  /*4ad0*/  ISETP.GE.U32.AND P6, PT, R134, 0x7fffffcc, PT ;  /* 0x7fffffcc8600780c */ /* 0x000fe40003fc6070 */
[----:B------:R1:W-:Y:S01]  /*4ae0*/  LDGSTS.E [R0], [R242.64], !P0 ;  /* 0x00000000f2007fae */ /* 0x0003e2000c121844 */
[----:B--2---:R-:W-:Y:S01]  /*4af0*/  IMAD.MOV.U32 R244, RZ, RZ, c[0x0][0x188] ;  /* 0x00006200fff47624 */ /* 0x004fe200078e00ff */
[----:B------:R-:W-:Y:S01]  /*4b00*/  LOP3.LUT R70, R0, 0x40, RZ, 0x3c, !PT ;  /* 0x0000004000467812 */ /* 0x000fe200078e3cff */
[----:B------:R-:W-:Y:S01]  /*4b10*/  IMAD.MOV.U32 R245, RZ, RZ, c[0x0][0x180] ;  /* 0x00006000fff57624 */ /* 0x000fe200078e00ff */
[----:B------:R2:W-:Y:S01]  /*4b20*/  LDGSTS.E [R0+0x200], [R240.64], !P0 ;  /* 0x00200000f0007fae */ /* 0x0005e2000c121844 */
[----:B------:R-:W-:Y:S01]  /*4b30*/  IMAD.SHL.U32 R9, R244, 0x4, RZ ;  /* 0x00000004f4097824 */ /* 0x000fe200078e00ff */
[----:B------:R-:W-:Y:S01]  /*4b40*/  LOP3.LUT R141, R0, 0x60, RZ, 0x3c, !PT ;  /* 0x00000060008d7812 */ /* 0x000fe200078e3cff */
[----:B------:R-:W-:Y:S01]  /*4b50*/  IMAD.SHL.U32 R8, R244, 0x8, RZ ;  /* 0x00000008f4087824 */ /* 0x000fe200078e00ff */
[----:B------:R-:W-:Y:S01]  /*4b60*/  IADD3 R4, R245, -0x2, RZ ;  /* 0xfffffffef5047810 */ /* 0x000fe20007ffe0ff */
[----:B------:R-:W-:Y:S01]  /*4b70*/  IMAD.WIDE R2, R9, 0x4, R242 ;  /* 0x0000000409027825 */ /* 0x000fe200078e02f2 */
[----:B------:R-:W-:-:S02]  /*4b80*/  IADD3 R5, R245, -0x1d, RZ ;  /* 0xffffffe3f5057810 */ /* 0x000fc40007ffe0ff */
[----:B------:R-:W-:Y:S01]  /*4b90*/  IADD3 R136, R245, -0x25, RZ ;  /* 0xffffffdbf5887810 */ /* 0x000fe20007ffe0ff */
[----:B------:R-:W-:Y:S01]  /*4ba0*/  IMAD.WIDE R144, R9, 0x4, R240 ;  /* 0x0000000409907825 */ /* 0x000fe200078e02f0 */
[----:B------:R3:W-:Y:S01]  /*4bb0*/  LDGSTS.E [R0+0x1000], [R2.64], !P2 ;  /* 0x0100000002007fae */ /* 0x0007e2000d121844 */
[----:B------:R-:W-:Y:S02]  /*4bc0*/  ISETP.GE.U32.AND P0, PT, R5, 0x7fffffc4, PT ;  /* 0x7fffffc40500780c */ /* 0x000fe40003f06070 */
[----:B------:R-:W-:Y:S01]  /*4bd0*/  IMAD.WIDE R238, R8, 0x4, R242 ;  /* 0x0000000408ee7825 */ /* 0x000fe200078e02f2 */
[----:B------:R4:W-:Y:S01]  /*4be0*/  LDGSTS.E [R0+0x1200], [R144.64], !P2 ;  /* 0x0120000090007fae */ /* 0x0009e2000d121844 */
[----:B------:R-:W-:Y:S02]  /*4bf0*/  ISETP.GE.U32.AND P2, PT, R4, 0x7fffffdf, PT ;  /* 0x7fffffdf0400780c */ /* 0x000fe40003f46070 */
[----:B------:R-:W-:Y:S01]  /*4c00*/  IMAD.WIDE R236, R8, 0x4, R240 ;  /* 0x0000000408ec7825 */ /* 0x000fe200078e02f0 */
[C---:B------:R-:W-:Y:S01]  /*4c10*/  IADD3 R4, R245.reuse, -0x6, RZ ;  /* 0xfffffffaf5047810 */ /* 0x040fe20007ffe0ff */
[----:B------:R1:W-:Y:S01]  /*4c20*/  LDGSTS.E [R0+0x2000], [R238.64], !P4 ;  /* 0x02000000ee007fae */ /* 0x0003e2000e121844 */
[----:B------:R-:W-:Y:S01]  /*4c30*/  IADD3 R252, R245, -0x2d, RZ ;  /* 0xffffffd3f5fc7810 */ /* 0x000fe20007ffe0ff */
[----:B------:R-:W-:-:S02]  /*4c40*/  IMAD R8, R244, 0xc, RZ ;  /* 0x0000000cf4087824 */ /* 0x000fc400078e02ff */
[----:B------:R-:W-:Y:S01]  /*4c50*/  IMAD.SHL.U32 R5, R244, 0x10, RZ ;  /* 0x00000010f4057824 */ /* 0x000fe200078e00ff */
[----:B------:R1:W-:Y:S01]  /*4c60*/  LDGSTS.E [R0+0x2200], [R236.64], !P4 ;  /* 0x02200000ec007fae */ /* 0x0003e2000e121844 */
[----:B------:R-:W-:Y:S01]  /*4c70*/  IMAD.WIDE R234, R8, 0x4, R242 ;  /* 0x0000000408ea7825 */ /* 0x000fe200078e02f2 */
[----:B------:R-:W-:Y:S02]  /*4c80*/  ISETP.GE.U32.AND P4, PT, R4, 0x7fffffdb, PT ;  /* 0x7fffffdb0400780c */ /* 0x000fe40003f86070 */
[----:B------:R-:W-:Y:S01]  /*4c90*/  IADD3 R4, R245, -0xa, RZ ;  /* 0xfffffff6f5047810 */ /* 0x000fe20007ffe0ff */
[----:B------:R-:W-:Y:S01]  /*4ca0*/  IMAD.WIDE R232, R8, 0x4, R240 ;  /* 0x0000000408e87825 */ /* 0x000fe200078e02f0 */
[----:B------:R1:W-:Y:S03]  /*4cb0*/  LDGSTS.E [R0+0x3000], [R234.64], !P5 ;  /* 0x03000000ea007fae */ /* 0x0003e6000e921844 */
[----:B------:R-:W-:Y:S01]  /*4cc0*/  IMAD.WIDE R230, R5, 0x4, R242 ;  /* 0x0000000405e67825 */ /* 0x000fe200078e02f2 */
[----:B------:R1:W-:Y:S01]  /*4cd0*/  LDGSTS.E [R0+0x3200], [R232.64], !P5 ;  /* 0x03200000e8007fae */ /* 0x0003e2000e921844 */
[----:B------:R-:W-:-:S02]  /*4ce0*/  ISETP.GE.U32.AND P5, PT, R4, 0x7fffffd7, PT ;  /* 0x7fffffd70400780c */ /* 0x000fc40003fa6070 */
[----:B------:R-:W-:Y:S01]  /*4cf0*/  IMAD.WIDE R228, R5, 0x4, R240 ;  /* 0x0000000405e47825 */ /* 0x000fe200078e02f0 */
[C---:B------:R-:W-:Y:S01]  /*4d00*/  IADD3 R4, R245.reuse, -0xe, RZ ;  /* 0xfffffff2f5047810 */ /* 0x040fe20007ffe0ff */
[----:B------:R1:W-:Y:S02]  /*4d10*/  LDGSTS.E [R0+0x4000], [R230.64], !P3 ;  /* 0x04000000e6007fae */ /* 0x0003e4000d921844 */
[C---:B------:R-:W-:Y:S02]  /*4d20*/  IMAD R8, R244.reuse, 0x14, RZ ;  /* 0x00000014f4087824 */ /* 0x040fe400078e02ff */
[----:B------:R1:W-:Y:S01]  /*4d30*/  LDGSTS.E [R0+0x4200], [R228.64], !P3 ;  /* 0x04200000e4007fae */ /* 0x0003e2000d921844 */
[----:B------:R-:W-:Y:S01]  /*4d40*/  IMAD R5, R244, 0x18, RZ ;  /* 0x00000018f4057824 */ /* 0x000fe200078e02ff */
[----:B------:R-:W-:Y:S01]  /*4d50*/  ISETP.GE.U32.AND P3, PT, R4, 0x7fffffd3, PT ;  /* 0x7fffffd30400780c */ /* 0x000fe20003f66070 */
[----:B------:R-:W-:Y:S01]  /*4d60*/  IMAD.WIDE R226, R8, 0x4, R242 ;  /* 0x0000000408e27825 */ /* 0x000fe200078e02f2 */
[----:B------:R-:W-:-:S03]  /*4d70*/  IADD3 R4, R245, -0x12, RZ ;  /* 0xffffffeef5047810 */ /* 0x000fc60007ffe0ff */
[----:B------:R-:W-:Y:S01]  /*4d80*/  IMAD.WIDE R224, R8, 0x4, R240 ;  /* 0x0000000408e07825 */ /* 0x000fe200078e02f0 */
[----:B------:R1:W-:Y:S03]  /*4d90*/  LDGSTS.E [R0+0x5000], [R226.64], !P6 ;  /* 0x05000000e2007fae */ /* 0x0003e6000f121844 */
[C---:B------:R-:W-:Y:S01]  /*4da0*/  IMAD.WIDE R222, R5.reuse, 0x4, R242 ;  /* 0x0000000405de7825 */ /* 0x040fe200078e02f2 */
[----:B------:R1:W-:Y:S01]  /*4db0*/  LDGSTS.E [R0+0x5200], [R224.64], !P6 ;  /* 0x05200000e0007fae */ /* 0x0003e2000f121844 */
[----:B------:R-:W-:Y:S02]  /*4dc0*/  ISETP.GE.U32.AND P6, PT, R4, 0x7fffffcf, PT ;  /* 0x7fffffcf0400780c */ /* 0x000fe40003fc6070 */
[----:B------:R-:W-:Y:S01]  /*4dd0*/  IMAD.WIDE R220, R5, 0x4, R240 ;  /* 0x0000000405dc7825 */ /* 0x000fe200078e02f0 */
[----:B------:R-:W-:Y:S01]  /*4de0*/  IADD3 R4, R245, -0x16, RZ ;  /* 0xffffffeaf5047810 */ /* 0x000fe20007ffe0ff */
[----:B------:R1:W-:Y:S02]  /*4df0*/  LDGSTS.E [R0+0x6000], [R222.64], !P1 ;  /* 0x06000000de007fae */ /* 0x0003e4000c921844 */
[----:B------:R-:W-:-:S02]  /*4e00*/  IMAD R5, R244, 0x1c, RZ ;  /* 0x0000001cf4057824 */ /* 0x000fc400078e02ff */
[----:B------:R1:W-:Y:S01]  /*4e10*/  LDGSTS.E [R0+0x6200], [R220.64], !P1 ;  /* 0x06200000dc007fae */ /* 0x0003e2000c921844 */
[----:B------:R-:W-:Y:S01]  /*4e20*/  ISETP.GE.U32.AND P1, PT, R4, 0x7fffffcb, PT ;  /* 0x7fffffcb0400780c */ /* 0x000fe20003f26070 */
[----:B------:R-:W-:Y:S01]  /*4e30*/  IMAD.WIDE R216, R5, 0x4, R242 ;  /* 0x0000000405d87825 */ /* 0x000fe200078e02f2 */
[----:B------:R-:W-:-:S03]  /*4e40*/  IADD3 R4, R245, -0x1a, RZ ;  /* 0xffffffe6f5047810 */ /* 0x000fc60007ffe0ff */
[----:B------:R-:W-:Y:S01]  /*4e50*/  IMAD.WIDE R218, R5, 0x4, R240 ;  /* 0x0000000405da7825 */ /* 0x000fe200078e02f0 */
[----:B------:R-:W-:Y:S01]  /*4e60*/  LOP3.LUT R5, R0, 0x20, RZ, 0x3c, !PT ;  /* 0x0000002000057812 */ /* 0x000fe200078e3cff */
[----:B------:R1:W-:Y:S02]  /*4e70*/  LDGSTS.E [R0+0x7000], [R216.64], !P0 ;  /* 0x07000000d8007fae */ /* 0x0003e4000c121844 */
[----:B------:R-:W-:Y:S02]  /*4e80*/  IMAD.WIDE R250, R244, 0x4, R242 ;  /* 0x00000004f4fa7825 */ /* 0x000fe400078e02f2 */
[----:B------:R1:W-:Y:S01]  /*4e90*/  LDGSTS.E [R0+0x7200], [R218.64], !P0 ;  /* 0x07200000da007fae */ /* 0x0003e2000c121844 */
[----:B------:R-:W-:Y:S01]  /*4ea0*/  ISETP.GE.U32.AND P0, PT, R4, 0x7fffffc7, PT ;  /* 0x7fffffc70400780c */ /* 0x000fe20003f06070 */
[C---:B------:R-:W-:Y:S01]  /*4eb0*/  IMAD.WIDE R248, R244.reuse, 0x4, R240 ;  /* 0x00000004f4f87825 */ /* 0x040fe200078e02f0 */
[----:B------:R-:W-:Y:S01]  /*4ec0*/  IADD3 R4, R245, -0x1e, RZ ;  /* 0xffffffe2f5047810 */ /* 0x000fe20007ffe0ff */
[----:B------:R1:W-:Y:S02]  /*4ed0*/  LDGSTS.E [R5+0x400], [R250.64], !P2 ;  /* 0x00400000fa057fae */ /* 0x0003e4000d121844 */
[----:B------:R-:W-:-:S02]  /*4ee0*/  IMAD R9, R244, 0x5, RZ ;  /* 0x00000005f4097824 */ /* 0x000fc400078e02ff */
[----:B------:R1:W-:Y:S01]  /*4ef0*/  LDGSTS.E [R5+0x600], [R248.64], !P2 ;  /* 0x00600000f8057fae */ /* 0x0003e2000d121844 */
[----:B------:R-:W-:Y:S01]  /*4f00*/  IMAD R8, R244, 0x9, RZ ;  /* 0x00000009f4087824 */ /* 0x000fe200078e02ff */
[----:B------:R-:W-:Y:S01]  /*4f10*/  ISETP.GE.U32.AND P2, PT, R4, 0x7fffffc3, PT ;  /* 0x7fffffc30400780c */ /* 0x000fe20003f46070 */
[----:B------:R-:W-:Y:S01]  /*4f20*/  IMAD.WIDE R214, R9, 0x4, R242 ;  /* 0x0000000409d67825 */ /* 0x000fe200078e02f2 */
[----:B------:R-:W-:-:S03]  /*4f30*/  IADD3 R4, R245, -0x3, RZ ;  /* 0xfffffffdf5047810 */ /* 0x000fc60007ffe0ff */
[----:B------:R-:W-:Y:S01]  /*4f40*/  IMAD.WIDE R212, R9, 0x4, R240 ;  /* 0x0000000409d47825 */ /* 0x000fe200078e02f0 */
[----:B------:R1:W-:Y:S03]  /*4f50*/  LDGSTS.E [R5+0x1400], [R214.64], !P4 ;  /* 0x01400000d6057fae */ /* 0x0003e6000e121844 */
[----:B------:R-:W-:Y:S01]  /*4f60*/  IMAD.WIDE R204, R8, 0x4, R242 ;  /* 0x0000000408cc7825 */ /* 0x000fe200078e02f2 */
[----:B------:R1:W-:Y:S01]  /*4f70*/  LDGSTS.E [R5+0x1600], [R212.64], !P4 ;  /* 0x01600000d4057fae */ /* 0x0003e2000e121844 */
[----:B------:R-:W-:Y:S02]  /*4f80*/  ISETP.GE.U32.AND P4, PT, R4, 0x7fffffde, PT ;  /* 0x7fffffde0400780c */ /* 0x000fe40003f86070 */
[----:B------:R-:W-:Y:S01]  /*4f90*/  IMAD.WIDE R210, R8, 0x4, R240 ;  /* 0x0000000408d27825 */ /* 0x000fe200078e02f0 */
        /* <DEDUP_REMOVED lines=32> */
[----:B------:R-:W-:Y:S01]  /*51a0*/  IMAD.SHL.U32 R8, R244, 0x2, RZ ;  /* 0x00000002f4087824 */ /* 0x000fe200078e00ff */
        /* <DEDUP_REMOVED lines=16> */
[----:B-1----:R-:W-:Y:S01]  /*52b0*/  IMAD R5, R244, 0xa, RZ ;  /* 0x0000000af4057824 */ /* 0x002fe200078e02ff */
[----:B------:R2:W-:Y:S01]  /*52c0*/  LDGSTS.E [R70+0x1800], [R182.64], !P5 ;  /* 0x01800000b6467fae */ /* 0x0005e2000e921844 */
[----:B------:R-:W-:-:S04]  /*52d0*/  IMAD.WIDE R184, R8, 0x4, R240 ;  /* 0x0000000408b87825 */ /* 0x000fc800078e02f0 */
[C---:B------:R-:W-:Y:S01]  /*52e0*/  IMAD.WIDE R174, R5.reuse, 0x4, R242 ;  /* 0x0000000405ae7825 */ /* 0x040fe200078e02f2 */
[----:B------:R2:W-:Y:S01]  /*52f0*/  LDGSTS.E [R70+0x1a00], [R184.64], !P5 ;  /* 0x01a00000b8467fae */ /* 0x0005e2000e921844 */
[----:B------:R-:W-:Y:S02]  /*5300*/  ISETP.GE.U32.AND P5, PT, R4, 0x7fffffdd, PT ;  /* 0x7fffffdd0400780c */ /* 0x000fe40003fa6070 */
[----:B------:R-:W-:Y:S01]  /*5310*/  IMAD.WIDE R180, R5, 0x4, R240 ;  /* 0x0000000405b47825 */ /* 0x000fe200078e02f0 */
[----:B------:R-:W-:Y:S01]  /*5320*/  IADD3 R4, R245, -0x8, RZ ;  /* 0xfffffff8f5047810 */ /* 0x000fe20007ffe0ff */
[----:B------:R2:W-:Y:S02]  /*5330*/  LDGSTS.E [R70+0x2800], [R174.64], !P3 ;  /* 0x02800000ae467fae */ /* 0x0005e4000d921844 */
[C---:B------:R-:W-:Y:S02]  /*5340*/  IMAD R8, R244.reuse, 0xe, RZ ;  /* 0x0000000ef4087824 */ /* 0x040fe400078e02ff */
[----:B------:R-:W-:Y:S01]  /*5350*/  IMAD R5, R244, 0x12, RZ ;  /* 0x00000012f4057824 */ /* 0x000fe200078e02ff */
[----:B------:R2:W-:Y:S01]  /*5360*/  LDGSTS.E [R70+0x2a00], [R180.64], !P3 ;  /* 0x02a00000b4467fae */ /* 0x0005e2000d921844 */
[----:B------:R-:W-:Y:S01]  /*5370*/  IMAD.WIDE R178, R8, 0x4, R242 ;  /* 0x0000000408b27825 */ /* 0x000fe200078e02f2 */
[----:B------:R-:W-:-:S02]  /*5380*/  ISETP.GE.U32.AND P3, PT, R4, 0x7fffffd9, PT ;  /* 0x7fffffd90400780c */ /* 0x000fc40003f66070 */
[----:B------:R-:W-:Y:S01]  /*5390*/  IADD3 R4, R245, -0xc, RZ ;  /* 0xfffffff4f5047810 */ /* 0x000fe20007ffe0ff */
        /* <DEDUP_REMOVED lines=9> */
[----:B------:R-:W-:Y:S01]  /*5430*/  IMAD R5, R244, 0x1a, RZ ;  /* 0x0000001af4057824 */ /* 0x000fe200078e02ff */
[----:B------:R2:W-:Y:S01]  /*5440*/  LDGSTS.E [R70+0x4a00], [R172.64], !P1 ;  /* 0x04a00000ac467fae */ /* 0x0005e2000c921844 */
[----:B------:R-:W-:Y:S01]  /*5450*/  IMAD.WIDE R170, R8, 0x4, R242 ;  /* 0x0000000408aa7825 */ /* 0x000fe200078e02f2 */
[----:B------:R-:W-:Y:S02]  /*5460*/  ISETP.GE.U32.AND P1, PT, R4, 0x7fffffd1, PT ;  /* 0x7fffffd10400780c */ /* 0x000fe40003f26070 */
[----:B------:R-:W-:Y:S01]  /*5470*/  IADD3 R4, R245, -0x14, RZ ;  /* 0xffffffecf5047810 */ /* 0x000fe20007ffe0ff */
[----:B------:R-:W-:Y:S01]  /*5480*/  IMAD R134, R244, 0x1e, RZ ;  /* 0x0000001ef4867824 */ /* 0x000fe200078e02ff */
[----:B------:R2:W-:Y:S01]  /*5490*/  LDGSTS.E [R70+0x5800], [R170.64], !P0 ;  /* 0x05800000aa467fae */ /* 0x0005e2000c121844 */
[----:B------:R-:W-:-:S04]  /*54a0*/  IMAD.WIDE R168, R8, 0x4, R240 ;  /* 0x0000000408a87825 */ /* 0x000fc800078e02f0 */
[C---:B------:R-:W-:Y:S01]  /*54b0*/  IMAD.WIDE R162, R5.reuse, 0x4, R242 ;  /* 0x0000000405a27825 */ /* 0x040fe200078e02f2 */
[----:B------:R2:W-:Y:S01]  /*54c0*/  LDGSTS.E [R70+0x5a00], [R168.64], !P0 ;  /* 0x05a00000a8467fae */ /* 0x0005e2000c121844 */
[----:B------:R-:W-:Y:S02]  /*54d0*/  ISETP.GE.U32.AND P0, PT, R4, 0x7fffffcd, PT ;  /* 0x7fffffcd0400780c */ /* 0x000fe40003f06070 */
[----:B------:R-:W-:Y:S01]  /*54e0*/  IMAD.WIDE R164, R5, 0x4, R240 ;  /* 0x0000000405a47825 */ /* 0x000fe200078e02f0 */
[----:B------:R2:W-:Y:S01]  /*54f0*/  LDGSTS.E [R70+0x6800], [R162.64], !P2 ;  /* 0x06800000a2467fae */ /* 0x0005e2000d121844 */
[----:B------:R-:W-:Y:S02]  /*5500*/  IADD3 R4, R245, -0x18, RZ ;  /* 0xffffffe8f5047810 */ /* 0x000fe40007ffe0ff */
[----:B------:R-:W-:Y:S01]  /*5510*/  IMAD.MOV.U32 R5, RZ, RZ, 0x1f ;  /* 0x0000001fff057424 */ /* 0x000fe200078e00ff */
[----:B------:R2:W-:Y:S01]  /*5520*/  LDGSTS.E [R70+0x6a00], [R164.64], !P2 ;  /* 0x06a00000a4467fae */ /* 0x0005e2000d121844 */
[----:B------:R-:W-:Y:S01]  /*5530*/  IMAD R133, R244, 0x3, RZ ;  /* 0x00000003f4857824 */ /* 0x000fe200078e02ff */
[----:B------:R-:W-:Y:S01]  /*5540*/  ISETP.GE.U32.AND P2, PT, R4, 0x7fffffc9, PT ;  /* 0x7fffffc90400780c */ /* 0x000fe20003f46070 */
[----:B------:R-:W-:Y:S01]  /*5550*/  IMAD.WIDE R158, R134, 0x4, R242 ;  /* 0x00000004869e7825 */ /* 0x000fe200078e02f2 */
[----:B------:R-:W-:-:S02]  /*5560*/  IADD3 R71, R5, c[0x0][0x180], RZ ;  /* 0x0000600005477a10 */ /* 0x000fc40007ffe0ff */
[C---:B------:R-:W-:Y:S01]  /*5570*/  IADD3 R5, R245.reuse, -0x20, RZ ;  /* 0xffffffe0f5057810 */ /* 0x040fe20007ffe0ff */
[----:B------:R-:W-:Y:S01]  /*5580*/  IMAD.WIDE R150, R134, 0x4, R240 ;  /* 0x0000000486967825 */ /* 0x000fe200078e02f0 */
[----:B------:R2:W-:Y:S01]  /*5590*/  LDGSTS.E [R70+0x7800], [R158.64], !P4 ;  /* 0x078000009e467fae */ /* 0x0005e2000e121844 */
[----:B------:R-:W-:Y:S02]  /*55a0*/  IADD3 R134, R245, -0x21, RZ ;  /* 0xffffffdff5867810 */ /* 0x000fe40007ffe0ff */
[----:B------:R-:W-:Y:S01]  /*55b0*/  IMAD R9, R244, 0x7, RZ ;  /* 0x00000007f4097824 */ /* 0x000fe200078e02ff */
[----:B------:R2:W-:Y:S01]  /*55c0*/  LDGSTS.E [R70+0x7a00], [R150.64], !P4 ;  /* 0x07a0000096467fae */ /* 0x0005e2000e121844 */
[----:B------:R-:W-:Y:S01]  /*55d0*/  IMAD.WIDE R160, R133, 0x4, R242 ;  /* 0x0000000485a07825 */ /* 0x000fe200078e02f2 */
[----:B------:R-:W-:-:S03]  /*55e0*/  ISETP.GE.AND P4, PT, R135, R5, PT ;  /* 0x000000058700720c */ /* 0x000fc60003f86270 */
[----:B------:R-:W-:Y:S01]  /*55f0*/  IMAD.WIDE R156, R133, 0x4, R240 ;  /* 0x00000004859c7825 */ /* 0x000fe200078e02f0 */
[----:B------:R1:W-:Y:S01]  /*5600*/  LDGSTS.E [R141+0xc00], [R160.64], !P5 ;  /* 0x00c00000a08d7fae */ /* 0x0003e2000e921844 */
[----:B------:R-:W-:Y:S02]  /*5610*/  SEL R4, RZ, 0x4, P4 ;  /* 0x00000004ff047807 */ /* 0x000fe40002000000 */
[----:B------:R-:W-:Y:S01]  /*5620*/  IMAD.WIDE R152, R9, 0x4, R242 ;  /* 0x0000000409987825 */ /* 0x000fe200078e02f2 */
[----:B------:R1:W-:Y:S01]  /*5630*/  LDGSTS.E [R141+0xe00], [R156.64], !P5 ;  /* 0x00e000009c8d7fae */ /* 0x0003e2000e921844 */
[----:B------:R-:W-:Y:S02]  /*5640*/  ISETP.GT.AND P5, PT, R71, 0x1f, PT ;  /* 0x0000001f4700780c */ /* 0x000fe40003fa4270 */
[----:B------:R-:W-:Y:S01]  /*5650*/  IMAD.WIDE R154, R9, 0x4, R240 ;  /* 0x00000004099a7825 */ /* 0x000fe200078e02f0 */
[----:B------:R1:W-:Y:S01]  /*5660*/  LDGSTS.E [R141+0x1c00], [R152.64], !P3 ;  /* 0x01c00000988d7fae */ /* 0x0003e2000d921844 */
[----:B------:R-:W-:-:S02]  /*5670*/  SEL R9, RZ, 0x4, !P5 ;  /* 0x00000004ff097807 */ /* 0x000fc40006800000 */
[C---:B------:R-:W-:Y:S01]  /*5680*/  IMAD R8, R244.reuse, 0xb, RZ ;  /* 0x0000000bf4087824 */ /* 0x040fe200078e02ff */
[----:B------:R1:W-:Y:S01]  /*5690*/  LDGSTS.E [R141+0x1e00], [R154.64], !P3 ;  /* 0x01e000009a8d7fae */ /* 0x0003e2000d921844 */
[----:B------:R-:W-:Y:S01]  /*56a0*/  ISETP.GE.AND P3, PT, R135, c[0x0][0x180], PT ;  /* 0x0000600087007a0c */ /* 0x000fe20003f66270 */
[----:B--2---:R-:W-:Y:S01]  /*56b0*/  IMAD R70, R244, 0xf, RZ ;  /* 0x0000000ff4467824 */ /* 0x004fe200078e02ff */
[----:B------:R-:W-:Y:S01]  /*56c0*/  ISETP.GT.AND P4, PT, R71, 0x3f, PT ;  /* 0x0000003f4700780c */ /* 0x000fe20003f84270 */
[C---:B------:R-:W-:Y:S01]  /*56d0*/  IMAD.WIDE R148, R8.reuse, 0x4, R242 ;  /* 0x0000000408947825 */ /* 0x040fe200078e02f2 */
[----:B------:R-:W-:Y:S02]  /*56e0*/  SEL R9, R9, RZ, !P3 ;  /* 0x000000ff09097207 */ /* 0x000fe40005800000 */
[----:B------:R-:W-:Y:S01]  /*56f0*/  ISETP.GE.U32.AND P3, PT, R5, 0x7fffffc1, PT ;  /* 0x7fffffc10500780c */ /* 0x000fe20003f66070 */
[----:B------:R-:W-:Y:S01]  /*5700*/  IMAD.WIDE R146, R8, 0x4, R240 ;  /* 0x0000000408927825 */ /* 0x000fe200078e02f0 */
[----:B------:R-:W-:Y:S01]  /*5710*/  SEL R8, R4, RZ, P4 ;  /* 0x000000ff04087207 */ /* 0x000fe20002000000 */
[----:B------:R1:W-:Y:S01]  /*5720*/  LDGSTS.E [R141+0x2c00], [R148.64], !P6 ;  /* 0x02c00000948d7fae */ /* 0x0003e2000f121844 */
[----:B------:R-:W-:Y:S01]  /*5730*/  ISETP.NE.U32.AND P4, PT, R9, RZ, PT ;  /* 0x000000ff0900720c */ /* 0x000fe20003f85070 */
[----:B------:R-:W-:-:S02]  /*5740*/  IMAD.WIDE R4, R70, 0x4, R242 ;  /* 0x0000000446047825 */ /* 0x000fc400078e02f2 */
[----:B------:R1:W-:Y:S01]  /*5750*/  LDGSTS.E [R141+0x2e00], [R146.64], !P6 ;  /* 0x02e00000928d7fae */ /* 0x0003e2000f121844 */
[----:B------:R-:W-:Y:S01]  /*5760*/  ISETP.NE.U32.AND P6, PT, R8, RZ, PT ;  /* 0x000000ff0800720c */ /* 0x000fe20003fc5070 */
[----:B------:R-:W-:Y:S01]  /*5770*/  IMAD.WIDE R142, R70, 0x4, R240 ;  /* 0x00000004468e7825 */ /* 0x000fe200078e02f0 */
[----:B------:R-:W-:Y:S01]  /*5780*/  IADD3 R8, R245, -0x1c, RZ ;  /* 0xffffffe4f5087810 */ /* 0x000fe20007ffe0ff */
[----:B------:R1:W-:Y:S02]  /*5790*/  LDGSTS.E [R141+0x3c00], [R4.64], !P1 ;  /* 0x03c00000048d7fae */ /* 0x0003e4000c921844 */
[----:B------:R-:W-:Y:S02]  /*57a0*/  IMAD R70, R244, 0x13, RZ ;  /* 0x00000013f4467824 */ /* 0x000fe400078e02ff */
[----:B------:R1:W-:Y:S01]  /*57b0*/  LDGSTS.E [R141+0x3e00], [R142.64], !P1 ;  /* 0x03e000008e8d7fae */ /* 0x0003e2000c921844 */
[----:B------:R-:W-:Y:S01]  /*57c0*/  ISETP.GE.U32.AND P1, PT, R8, 0x7fffffc5, PT ;  /* 0x7fffffc50800780c */ /* 0x000fe20003f26070 */
[----:B------:R-:W-:-:S04]  /*57d0*/  IMAD.WIDE R8, R70, 0x4, R242 ;  /* 0x0000000446087825 */ /* 0x000fc800078e02f2 */
[----:B------:R-:W-:Y:S01]  /*57e0*/  IMAD.WIDE R70, R70, 0x4, R240 ;  /* 0x0000000446467825 */ /* 0x000fe200078e02f0 */
[----:B------:R1:W-:Y:S04]  /*57f0*/  LDGSTS.E [R141+0x4c00], [R8.64], !P0 ;  /* 0x04c00000088d7fae */ /* 0x0003e8000c121844 */
[----:B------:R2:W-:Y:S04]  /*5800*/  STL.64 [R1], R70 ;  /* 0x0000004601007387 */ /* 0x0005e80000100a00 */
[----:B------:R2:W-:Y:S01]  /*5810*/  LDGSTS.E [R141+0x4e00], [R70.64], !P0 ;  /* 0x04e00000468d7fae */ /* 0x0005e2000c121844 */
[----:B------:R-:W-:Y:S01]  /*5820*/  ISETP.GE.U32.AND P0, PT, R134, 0x7fffffc0, PT ;  /* 0x7fffffc08600780c */ /* 0x000fe20003f06070 */
[----:B--2---:R-:W-:-:S04]  /*5830*/  IMAD R70, R244, 0x17, RZ ;  /* 0x00000017f4467824 */ /* 0x004fc800078e02ff */
[----:B------:R-:W-:-:S04]  /*5840*/  IMAD.WIDE R134, R70, 0x4, R242 ;  /* 0x0000000446867825 */ /* 0x000fc800078e02f2 */
[----:B------:R-:W-:Y:S01]  /*5850*/  IMAD.WIDE R70, R70, 0x4, R240 ;  /* 0x0000000446467825 */ /* 0x000fe200078e02f0 */
[----:B------:R1:W-:Y:S04]  /*5860*/  LDGSTS.E [R141+0x5c00], [R134.64], !P2 ;  /* 0x05c00000868d7fae */ /* 0x0003e8000d121844 */
[----:B------:R2:W-:Y:S04]  /*5870*/  STL.64 [R1+0x8], R70 ;  /* 0x0000084601007387 */ /* 0x0005e80000100a00 */
[----:B------:R2:W-:Y:S01]  /*5880*/  LDGSTS.E [R141+0x5e00], [R70.64], !P2 ;  /* 0x05e00000468d7fae */ /* 0x0005e2000d121844 */
[----:B------:R-:W-:-:S02]  /*5890*/  ISETP.GE.U32.AND P2, PT, R136, 0x7fffffbc, PT ;  /* 0x7fffffbc8800780c */ /* 0x000fc40003f46070 */
[----:B------:R-:W-:Y:S01]  /*58a0*/  IADD3 R136, R245, -0x29, RZ ;  /* 0xffffffd7f5887810 */ /* 0x000fe20007ffe0ff */
[----:B--2---:R-:W-:-:S04]  /*58b0*/  IMAD R70, R244, 0x1b, RZ ;  /* 0x0000001bf4467824 */ /* 0x004fc800078e02ff */
[----:B------:R-:W-:-:S04]  /*58c0*/  IMAD.WIDE R138, R70, 0x4, R242 ;  /* 0x00000004468a7825 */ /* 0x000fc800078e02f2 */
[----:B------:R-:W-:Y:S01]  /*58d0*/  IMAD.WIDE R70, R70, 0x4, R240 ;  /* 0x0000000446467825 */ /* 0x000fe200078e02f0 */
[----:B------:R1:W-:Y:S04]  /*58e0*/  LDGSTS.E [R141+0x6c00], [R138.64], !P1 ;  /* 0x06c000008a8d7fae */ /* 0x0003e8000c921844 */
[----:B------:R2:W-:Y:S01]  /*58f0*/  LDGSTS.E [R141+0x6e00], [R70.64], !P1 ;  /* 0x06e00000468d7fae */ /* 0x0005e2000c921844 */
[----:B------:R-:W-:Y:S02]  /*5900*/  ISETP.GE.U32.AND P1, PT, R136, 0x7fffffb8, PT ;  /* 0x7fffffb88800780c */ /* 0x000fe40003f26070 */
[----:B------:R-:W-:Y:S01]  /*5910*/  LOP3.LUT R136, R137, 0x60, RZ, 0xc0, !PT ;  /* 0x0000006089887812 */ /* 0x000fe200078ec0ff */
[----:B------:R2:W-:Y:S03]  /*5920*/  STL.64 [R1+0x38], R70 ;  /* 0x0000384601007387 */ /* 0x0005e60000100a00 */
[----:B------:R-:W-:Y:S01]  /*5930*/  SHF.R.U32.HI R133, RZ, 0x1, R136 ;  /* 0x00000001ff857819 */ /* 0x000fe20000011688 */
[----:B--2---:R-:W-:-:S04]  /*5940*/  IMAD R70, R244, 0x1f, RZ ;  /* 0x0000001ff4467824 */ /* 0x004fc800078e02ff */
[----:B------:R-:W-:-:S04]  /*5950*/  IMAD.WIDE R136, R70, 0x4, R242 ;  /* 0x0000000446887825 */ /* 0x000fc800078e02f2 */
[----:B------:R-:W-:Y:S01]  /*5960*/  IMAD.WIDE R70, R70, 0x4, R240 ;  /* 0x0000000446467825 */ /* 0x000fe200078e02f0 */
[----:B------:R1:W-:Y:S04]  /*5970*/  LDGSTS.E [R141+0x7c00], [R136.64], !P3 ;  /* 0x07c00000888d7fae */ /* 0x0003e8000d921844 */
[----:B------:R2:W-:Y:S04]  /*5980*/  STL.64 [R1+0x40], R70 ;  /* 0x0000404601007387 */ /* 0x0005e80000100a00 */
[----:B------:R2:W-:Y:S01]  /*5990*/  LDGSTS.E [R141+0x7e00], [R70.64], !P3 ;  /* 0x07e00000468d7fae */ /* 0x0005e2000d921844 */
[----:B------:R-:W-:-:S03]  /*59a0*/  LOP3.LUT R133, R0, R133, RZ, 0x3c, !PT ;  /* 0x0000008500857212 */ /* 0x000fc600078e3cff */
[----:B------:R-:W0:Y:S04]  /*59b0*/  LDGDEPBAR ;  /* 0x00000000000079af */ /* 0x000e280000000000 */
[----:B--2---:R-:W2:Y:S04]  /*59c0*/  LDL.LU.64 R70, [R1+0xde0] ;  /* 0x000de00001467983 */ /* 0x004ea80000300a00 */
[----:B-1----:R-:W2:Y:S01]  /*59d0*/  LDL.LU R141, [R1+0xdd8] ;  /* 0x000dd800018d7983 */ /* 0x002ea20000300800 */
[----:B------:R-:W-:Y:S02]  /*59e0*/  ISETP.GE.U32.AND P3, PT, R252, 0x7fffffb4, PT ;  /* 0x7fffffb4fc00780c */ /* 0x000fe40003f66070 */
[----:B------:R-:W-:Y:S01]  /*59f0*/  LOP3.LUT R252, R133, 0x40, RZ, 0x3c, !PT ;  /* 0x0000004085fc7812 */ /* 0x000fe200078e3cff */
[----:B--2---:R1:W-:Y:S04]  /*5a00*/  LDGSTS.E [R133+0x18000], [R140.64], P4 ;  /* 0x180000008c857fae */ /* 0x0043e8000a121844 */
[----:B------:R1:W-:Y:S04]  /*5a10*/  LDGSTS.E [R133+0x18400], [R70.64], P4 ;  /* 0x1840000046857fae */ /* 0x0003e8000a121844 */
        /* <DEDUP_REMOVED lines=30> */
[----:B-1----:R-:W2:Y:S01]  /*5c00*/  LDL.LU R133, [R1+0xdd4] ;  /* 0x000dd40001857983 */ /* 0x002ea20000300800 */
[----:B------:R-:W-:Y:S01]  /*5c10*/  IMAD.SHL.U32 R244, R244, 0x20, RZ ;  /* 0x00000020f4f47824 */ /* 0x000fe200078e00ff */
[----:B------:R-:W-:-:S03]  /*5c20*/  IADD3 R245, R245, -0x31, RZ ;  /* 0xffffffcff5f57810 */ /* 0x000fc60007ffe0ff */
[C---:B------:R-:W-:Y:S01]  /*5c30*/  IMAD.WIDE R242, R244.reuse, 0x4, R242 ;  /* 0x00000004f4f27825 */ /* 0x040fe200078e02f2 */
        /* <DEDUP_REMOVED lines=31> */
[----:B------:R1:W-:Y:S01]  /*5e30*/  LDGSTS.E [R252+0x1fe00], [R72.64], P4 ;  /* 0x1fe0000048fc7fae */ /* 0x0003e2000a121844 */
[----:B------:R-:W-:Y:S01]  /*5e40*/  ISETP.GE.U32.AND P4, PT, R245, 0x7fffffb0, PT ;  /* 0x7fffffb0f500780c */ /* 0x000fe20003f86070 */
[----:B------:R-:W-:-:S02]  /*5e50*/  IMAD.WIDE R244, R244, 0x4, R240 ;  /* 0x00000004f4f47825 */ /* 0x000fc400078e02f0 */
[----:B------:R-:W0:Y:S02]  /*5e60*/  LDGDEPBAR ;  /* 0x00000000000079af */ /* 0x000e240000000000 */
[----:B------:R-:W-:Y:S02]  /*5e70*/  IMAD.MOV.U32 R240, RZ, RZ, c[0x0][0x180] ;  /* 0x00006000fff07624 */ /* 0x000fe400078e00ff */
[----:B------:R-:W-:Y:S01]  /*5e80*/  BAR.SYNC.DEFER_BLOCKING 0x0 ;  /* 0x0000000000007b1d */ /* 0x000fe20000010000 */
[----:B------:R-:W-:Y:S02]  /*5e90*/  IMAD.MOV.U32 R241, RZ, RZ, c[0x0][0x188] ;  /* 0x00006200fff17624 */ /* 0x000fe400078e00ff */
[----:B------:R-:W-:Y:S02]  /*5ea0*/  IADD3 R240, R240, -0x35, RZ ;  /* 0xffffffcbf0f07810 */ /* 0x000fe40007ffe0ff */
[----:B------:R-:W-:Y:S01]  /*5eb0*/  IMAD.SHL.U32 R241, R241, 0x20, RZ ;  /* 0x00000020f1f17824 */ /* 0x000fe200078e00ff */
[----:B------:R1:W-:Y:S04]  /*5ec0*/  STL.64 [R1+0x30], R244 ;  /* 0x000030f401007387 */ /* 0x0003e80000100a00 */
[----:B------:R-:W-:Y:S01]  /*5ed0*/  @!PT LDS RZ, [RZ] ;  /* 0x00000000fffff984 */ /* 0x000fe20000000800 */
[----:B------:R-:W-:Y:S01]  /*5ee0*/  @!PT LDS RZ, [RZ] ;  /* 0x00000000fffff984 */ /* 0x000fe20000000800 */
[----:B------:R-:W-:Y:S01]  /*5ef0*/  @!PT LDS RZ, [RZ] ;  /* 0x00000000fffff984 */ /* 0x000fe20000000800 */
[----:B------:R1:W-:Y:S04]  /*5f00*/  LDGSTS.E [R0+0x8000], [R242.64], !P0 ;  /* 0x08000000f2007fae */ /* 0x0003e8000c121844 */
[----:B------:R1:W-:Y:S01]  /*5f10*/  LDGSTS.E [R0+0x8200], [R244.64], !P0 ;  /* 0x08200000f4007fae */ /* 0x0003e2000c121844 */
[----:B------:R-:W-:Y:S01]  /*5f20*/  ISETP.GE.U32.AND P0, PT, R240, 0x7fffffac, PT ;  /* 0x7fffffacf000780c */ /* 0x000fe20003f06070 */
[----:B-1----:R-:W-:-:S04]  /*5f30*/  IMAD.WIDE R244, R241, 0x4, R2 ;  /* 0x00000004f1f47825 */ /* 0x002fc800078e0202 */
[----:B------:R-:W-:Y:S01]  /*5f40*/  IMAD.WIDE R240, R241, 0x4, R144 ;  /* 0x00000004f1f07825 */ /* 0x000fe200078e0290 */
[----:B------:R1:W-:Y:S03]  /*5f50*/  STL.64 [R1+0x28], R244 ;  /* 0x000028f401007387 */ /* 0x0003e60000100a00 */
[----:B---3--:R-:W-:Y:S01]  /*5f60*/  IMAD.MOV.U32 R3, RZ, RZ, c[0x0][0x188] ;  /* 0x00006200ff037624 */ /* 0x008fe200078e00ff */
[----:B------:R1:W-:Y:S01]  /*5f70*/  LDGSTS.E [R0+0x9000], [R244.64], !P2 ;  /* 0x09000000f4007fae */ /* 0x0003e2000d121844 */
[----:B----4-:R-:W-:Y:S02]  /*5f80*/  IMAD.MOV.U32 R145, RZ, RZ, c[0x0][0x180] ;  /* 0x00006000ff917624 */ /* 0x010fe400078e00ff */
[----:B------:R-:W-:Y:S01]  /*5f90*/  IMAD.SHL.U32 R144, R3, 0x20, RZ ;  /* 0x0000002003907824 */ /* 0x000fe200078e00ff */
[----:B------:R3:W-:Y:S02]  /*5fa0*/  LDGSTS.E [R0+0x9200], [R240.64], !P2 ;  /* 0x09200000f0007fae */ /* 0x0007e4000d121844 */
[C---:B------:R-:W-:Y:S01]  /*5fb0*/  IADD3 R2, R145.reuse, -0x39, RZ ;  /* 0xffffffc791027810 */ /* 0x040fe20007ffe0ff */
[----:B------:R-:W-:Y:S01]  /*5fc0*/  IMAD.WIDE R238, R144, 0x4, R238 ;  /* 0x0000000490ee7825 */ /* 0x000fe200078e02ee */
[----:B------:R3:W-:Y:S02]  /*5fd0*/  STL.64 [R1+0x20], R240 ;  /* 0x000020f001007387 */ /* 0x0007e40000100a00 */
[----:B------:R-:W-:Y:S01]  /*5fe0*/  ISETP.GE.U32.AND P2, PT, R2, 0x7fffffa8, PT ;  /* 0x7fffffa80200780c */ /* 0x000fe20003f46070 */
[C---:B-1----:R-:W-:Y:S01]  /*5ff0*/  IMAD.WIDE R244, R144.reuse, 0x4, R236 ;  /* 0x0000000490f47825 */ /* 0x042fe200078e02ec */
[----:B------:R-:W-:Y:S01]  /*6000*/  IADD3 R2, R145, -0x3d, RZ ;  /* 0xffffffc391027810 */ /* 0x000fe20007ffe0ff */
[----:B------:R1:W-:Y:S02]  /*6010*/  STL.64 [R1+0x18], R238 ;  /* 0x000018ee01007387 */ /* 0x0003e40000100a00 */
[----:B------:R-:W-:-:S02]  /*6020*/  IMAD.WIDE R236, R144, 0x4, R230 ;  /* 0x0000000490ec7825 */ /* 0x000fc400078e02e6 */
[----:B------:R1:W-:Y:S02]  /*6030*/  LDGSTS.E [R0+0xa000], [R238.64], !P1 ;  /* 0x0a000000ee007fae */ /* 0x0003e4000c921844 */
[----:B---3--:R-:W-:Y:S02]  /*6040*/  IMAD.WIDE R240, R144, 0x4, R234 ;  /* 0x0000000490f07825 */ /* 0x008fe400078e02ea */
[----:B------:R3:W-:Y:S01]  /*6050*/  LDGSTS.E [R0+0xa200], [R244.64], !P1 ;  /* 0x0a200000f4007fae */ /* 0x0007e2000c921844 */
[----:B------:R-:W-:Y:S01]  /*6060*/  ISETP.GE.U32.AND P1, PT, R2, 0x7fffffa4, PT ;  /* 0x7fffffa40200780c */ /* 0x000fe20003f26070 */
[----:B------:R-:W-:Y:S01]  /*6070*/  IMAD.SHL.U32 R231, R3, 0x20, RZ ;  /* 0x0000002003e77824 */ /* 0x000fe200078e00ff */
[----:B------:R-:W-:Y:S01]  /*6080*/  IADD3 R2, R145, -0x22, RZ ;  /* 0xffffffde91027810 */ /* 0x000fe20007ffe0ff */
[----:B------:R4:W-:Y:S01]  /*6090*/  LDGSTS.E [R0+0xb000], [R240.64], !P3 ;  /* 0x0b000000f0007fae */ /* 0x0009e2000d921844 */
[----:B------:R-:W-:Y:S01]  /*60a0*/  LOP3.LUT R3, R0, 0x20, RZ, 0x3c, !PT ;  /* 0x0000002000037812 */ /* 0x000fe200078e3cff */
[----:B------:R-:W-:-:S02]  /*60b0*/  IMAD.WIDE R234, R231, 0x4, R228 ;  /* 0x00000004e7ea7825 */ /* 0x000fc400078e02e4 */
[----:B------:R3:W-:Y:S02]  /*60c0*/  STL.64 [R1+0xdb0], R244 ;  /* 0x000db0f401007387 */ /* 0x0007e40000100a00 */
[----:B-1----:R-:W-:Y:S01]  /*60d0*/  IMAD.WIDE R238, R144, 0x4, R232 ;  /* 0x0000000490ee7825 */ /* 0x002fe200078e02e8 */
[----:B------:R-:W-:Y:S01]  /*60e0*/  IADD3 R144, R145, -0x40, RZ ;  /* 0xffffffc091907810 */ /* 0x000fe20007ffe0ff */
[----:B------:R-:W-:Y:S02]  /*60f0*/  STL.64 [R1+0xdb8], R240 ;  /* 0x000db8f001007387 */ /* 0x000fe40000100a00 */
[C---:B------:R-:W-:Y:S02]  /*6100*/  IMAD.WIDE R232, R231.reuse, 0x4, R226 ;  /* 0x00000004e7e87825 */ /* 0x040fe400078e02e2 */
[----:B------:R1:W-:Y:S01]  /*6110*/  LDGSTS.E [R0+0xb200], [R238.64], !P3 ;  /* 0x0b200000ee007fae */ /* 0x0003e2000d921844 */
[----:B------:R-:W-:Y:S01]  /*6120*/  ISETP.GE.U32.AND P3, PT, R2, 0x7fffffbf, PT ;  /* 0x7fffffbf0200780c */ /* 0x000fe20003f66070 */
[----:B------:R-:W-:Y:S01]  /*6130*/  IMAD.WIDE R224, R231, 0x4, R224 ;  /* 0x00000004e7e07825 */ /* 0x000fe200078e02e0 */
[----:B------:R-:W-:Y:S01]  /*6140*/  IADD3 R2, R145, -0x26, RZ ;  /* 0xffffffda91027810 */ /* 0x000fe20007ffe0ff */
[----:B------:R1:W-:Y:S01]  /*6150*/  LDGSTS.E [R0+0xc000], [R236.64], !P4 ;  /* 0x0c000000ec007fae */ /* 0x0003e2000e121844 */
[----:B---3--:R-:W-:Y:S01]  /*6160*/  LOP3.LUT R244, R0, 0x60, RZ, 0x3c, !PT ;  /* 0x0000006000f47812 */ /* 0x008fe200078e3cff */
[----:B------:R-:W-:-:S02]  /*6170*/  IMAD.WIDE R222, R231, 0x4, R222 ;  /* 0x00000004e7de7825 */ /* 0x000fc400078e02de */
[----:B------:R3:W-:Y:S01]  /*6180*/  LDGSTS.E [R0+0xc200], [R234.64], !P4 ;  /* 0x0c200000ea007fae */ /* 0x0007e2000e121844 */
[----:B------:R-:W-:Y:S01]  /*6190*/  ISETP.GE.U32.AND P4, PT, R2, 0x7fffffbb, PT ;  /* 0x7fffffbb0200780c */ /* 0x000fe20003f86070 */
[----:B------:R-:W-:Y:S01]  /*61a0*/  IMAD.WIDE R220, R231, 0x4, R220 ;  /* 0x00000004e7dc7825 */ /* 0x000fe200078e02dc */
[----:B------:R-:W-:Y:S01]  /*61b0*/  IADD3 R2, R145, -0x2a, RZ ;  /* 0xffffffd691027810 */ /* 0x000fe20007ffe0ff */
[----:B------:R3:W-:Y:S02]  /*61c0*/  LDGSTS.E [R0+0xd000], [R232.64], !P0 ;  /* 0x0d000000e8007fae */ /* 0x0007e4000c121844 */
[C---:B------:R-:W-:Y:S02]  /*61d0*/  IMAD.WIDE R216, R231.reuse, 0x4, R216 ;  /* 0x00000004e7d87825 */ /* 0x040fe400078e02d8 */
[----:B------:R3:W-:Y:S01]  /*61e0*/  LDGSTS.E [R0+0xd200], [R224.64], !P0 ;  /* 0x0d200000e0007fae */ /* 0x0007e2000c121844 */
[----:B------:R-:W-:Y:S01]  /*61f0*/  ISETP.GE.U32.AND P0, PT, R2, 0x7fffffb7, PT ;  /* 0x7fffffb70200780c */ /* 0x000fe20003f06070 */
[----:B------:R-:W-:Y:S01]  /*6200*/  IMAD.WIDE R218, R231, 0x4, R218 ;  /* 0x00000004e7da7825 */ /* 0x000fe200078e02da */
[----:B------:R-:W-:Y:S01]  /*6210*/  IADD3 R2, R145, -0x2e, RZ ;  /* 0xffffffd291027810 */ /* 0x000fe20007ffe0ff */
[----:B------:R3:W-:Y:S02]  /*6220*/  LDGSTS.E [R0+0xe000], [R222.64], !P2 ;  /* 0x0e000000de007fae */ /* 0x0007e4000d121844 */
        /* <DEDUP_REMOVED lines=59> */
[----:B------:R2:W-:Y:S02]  /*65e0*/  STL.64 [R1+0xdc0], R238 ;  /* 0x000dc0ee01007387 */ /* 0x0005e40000100a00 */
[----:B------:R-:W-:-:S02]  /*65f0*/  IMAD.WIDE R174, R231, 0x4, R174 ;  /* 0x00000004e7ae7825 */ /* 0x000fc400078e02ae */
[----:B------:R2:W-:Y:S02]  /*6600*/  STL.64 [R1+0xdc8], R236 ;  /* 0x000dc8ec01007387 */ /* 0x0005e40000100a00 */
[C---:B------:R-:W-:Y:S01]  /*6610*/  IMAD.WIDE R180, R231.reuse, 0x4, R180 ;  /* 0x00000004e7b47825 */ /* 0x040fe200078e02b4 */
[----:B-1----:R-:W-:Y:S01]  /*6620*/  LOP3.LUT R3, R0, 0x40, RZ, 0x3c, !PT ;  /* 0x0000004000037812 */ /* 0x002fe200078e3cff */
[----:B------:R-:W3:Y:S02]  /*6630*/  LDL.LU.64 R228, [R1] ;  /* 0x0000000001e47983 */ /* 0x000ee40000300a00 */
[C---:B------:R-:W-:Y:S02]  /*6640*/  IMAD.WIDE R178, R231.reuse, 0x4, R178 ;  /* 0x00000004e7b27825 */ /* 0x040fe400078e02b2 */
        /* <DEDUP_REMOVED lines=51> */
[----:B------:R-:W-:Y:S02]  /*6980*/  ISETP.GE.U32.AND P4, PT, R2, 0x7fffffa9, PT ;  /* 0x7fffffa90200780c */ /* 0x000fe40003f86070 */
[C---:B------:R-:W-:Y:S01]  /*6990*/  IADD3 R2, R145.reuse, -0x3c, RZ ;  /* 0xffffffc491027810 */ /* 0x040fe20007ffe0ff */
[----:B------:R1:W-:Y:S04]  /*69a0*/  LDGSTS.E [R244+0x9c00], [R152.64], !P0 ;  /* 0x09c0000098f47fae */ /* 0x0003e8000c121844 */
[----:B------:R1:W-:Y:S01]  /*69b0*/  LDGSTS.E [R244+0x9e00], [R154.64], !P0 ;  /* 0x09e000009af47fae */ /* 0x0003e2000c121844 */
[----:B------:R-:W-:Y:S02]  /*69c0*/  ISETP.GE.U32.AND P0, PT, R2, 0x7fffffa5, PT ;  /* 0x7fffffa50200780c */ /* 0x000fe40003f06070 */
[----:B------:R-:W-:Y:S01]  /*69d0*/  IADD3 R2, R145, -0x41, RZ ;  /* 0xffffffbf91027810 */ /* 0x000fe20007ffe0ff */
[----:B------:R2:W-:Y:S04]  /*69e0*/  LDGSTS.E [R244+0xac00], [R148.64], !P2 ;  /* 0x0ac0000094f47fae */ /* 0x0005e8000d121844 */
[----:B------:R2:W-:Y:S01]  /*69f0*/  LDGSTS.E [R244+0xae00], [R146.64], !P2 ;  /* 0x0ae0000092f47fae */ /* 0x0005e2000d121844 */
[----:B------:R-:W-:Y:S01]  /*6a00*/  ISETP.GE.U32.AND P2, PT, R2, 0x7fffffa0, PT ;  /* 0x7fffffa00200780c */ /* 0x000fe20003f46070 */
[----:B------:R-:W-:-:S02]  /*6a10*/  IMAD.MOV.U32 R2, RZ, RZ, c[0x0][0x18c] ;  /* 0x00006300ff027624 */ /* 0x000fc400078e00ff */
[----:B------:R2:W-:Y:S02]  /*6a20*/  LDGSTS.E [R244+0xbc00], [R4.64], !P1 ;  /* 0x0bc0000004f47fae */ /* 0x0005e4000c921844 */
[----:B-1----:R-:W-:Y:S02]  /*6a30*/  IMAD.SHL.U32 R3, R2, 0x20, RZ ;  /* 0x0000002002037824 */ /* 0x002fe400078e00ff */
[----:B------:R1:W-:Y:S01]  /*6a40*/  LDGSTS.E [R244+0xbe00], [R142.64], !P1 ;  /* 0x0be000008ef47fae */ /* 0x0003e2000c921844 */
[----:B------:R-:W-:-:S03]  /*6a50*/  ISETP.GE.U32.AND P1, PT, R144, 0x7fffffa1, PT ;  /* 0x7fffffa19000780c */ /* 0x000fc60003f26070 */
[----:B------:R-:W3:Y:S04]  /*6a60*/  LDL.LU.64 R144, [R1+0x8] ;  /* 0x0000080001907983 */ /* 0x000ee80000300a00 */
[----:B--2---:R-:W2:Y:S04]  /*6a70*/  LDL.LU.64 R238, [R1+0x38] ;  /* 0x0000380001ee7983 */ /* 0x004ea80000300a00 */
[----:B----4-:R-:W4:Y:S04]  /*6a80*/  LDL.LU.64 R240, [R1+0x40] ;  /* 0x0000400001f07983 */ /* 0x010f280000300a00 */
[----:B------:R-:W1:Y:S01]  /*6a90*/  S2R R245, SR_TID.X ;  /* 0x0000000000f57919 */ /* 0x000e620000002100 */
[----:B------:R-:W-:-:S03]  /*6aa0*/  IMAD.WIDE R140, R3, 0x4, R140 ;  /* 0x00000004038c7825 */ /* 0x000fc600078e028c */
[----:B------:R-:W4:Y:S01]  /*6ab0*/  LDL.LU.64 R236, [R1+0x30] ;  /* 0x0000300001ec7983 */ /* 0x000f220000300a00 */
[----:B------:R-:W-:-:S04]  /*6ac0*/  IMAD.WIDE R132, R3, 0x4, R132 ;  /* 0x0000000403847825 */ /* 0x000fc800078e0284 */
[----:B------:R-:W-:-:S04]  /*6ad0*/  IMAD.WIDE R70, R3, 0x4, R70 ;  /* 0x0000000403467825 */ /* 0x000fc800078e0246 */
[----:B------:R-:W-:-:S04]  /*6ae0*/  IMAD.WIDE R130, R3, 0x4, R130 ;  /* 0x0000000403827825 */ /* 0x000fc800078e0282 */
[----:B------:R-:W-:-:S04]  /*6af0*/  IMAD.WIDE R68, R3, 0x4, R68 ;  /* 0x0000000403447825 */ /* 0x000fc800078e0244 */
[----:B------:R-:W-:Y:S01]  /*6b00*/  IMAD.WIDE R6, R3, 0x4, R6 ;  /* 0x0000000403067825 */ /* 0x000fe200078e0206 */
[----:B-1----:R-:W-:-:S03]  /*6b10*/  LOP3.LUT R245, R245, 0x60, RZ, 0xc0, !PT ;  /* 0x00000060f5f57812 */ /* 0x002fc600078ec0ff */
[----:B------:R-:W-:-:S04]  /*6b20*/  IMAD.WIDE R66, R3, 0x4, R66 ;  /* 0x0000000403427825 */ /* 0x000fc800078e0242 */
        /* <DEDUP_REMOVED lines=58> */
[C---:B---3--:R-:W-:Y:S01]  /*6ed0*/  IMAD.WIDE R2, R231.reuse, 0x4, R228 ;  /* 0x00000004e7027825 */ /* 0x048fe200078e02e4 */
[----:B------:R1:W-:Y:S03]  /*6ee0*/  LDGSTS.E [R244+0xcc00], [R8.64], !P3 ;  /* 0x0cc0000008f47fae */ /* 0x0003e6000d921844 */
[C---:B------:R-:W-:Y:S01]  /*6ef0*/  IMAD.WIDE R134, R231.reuse, 0x4, R134 ;  /* 0x00000004e7867825 */ /* 0x040fe200078e0286 */
[----:B------:R-:W-:Y:S01]  /*6f00*/  SHF.R.U32.HI R245, RZ, 0x1, R245 ;  /* 0x00000001fff57819 */ /* 0x000fe200000116f5 */
[----:B------:R1:W-:Y:S02]  /*6f10*/  LDGSTS.E [R244+0xce00], [R2.64], !P3 ;  /* 0x0ce0000002f47fae */ /* 0x0003e4000d921844 */
[C---:B------:R-:W-:Y:S02]  /*6f20*/  IMAD.WIDE R138, R231.reuse, 0x4, R138 ;  /* 0x00000004e78a7825 */ /* 0x040fe400078e028a */
[----:B------:R1:W-:Y:S02]  /*6f30*/  LDGSTS.E [R244+0xdc00], [R134.64], !P4 ;  /* 0x0dc0000086f47fae */ /* 0x0003e4000e121844 */
[----:B------:R-:W-:Y:S01]  /*6f40*/  IMAD.WIDE R136, R231, 0x4, R136 ;  /* 0x00000004e7887825 */ /* 0x000fe200078e0288 */
[----:B------:R-:W-:-:S03]  /*6f50*/  LOP3.LUT R245, R0, R245, RZ, 0x3c, !PT ;  /* 0x000000f500f57212 */ /* 0x000fc600078e3cff */
[----:B------:R-:W-:-:S04]  /*6f60*/  IMAD.WIDE R144, R231, 0x4, R144 ;  /* 0x00000004e7907825 */ /* 0x000fc800078e0290 */
[C---:B--2---:R-:W-:Y:S01]  /*6f70*/  IMAD.WIDE R226, R231.reuse, 0x4, R238 ;  /* 0x00000004e7e27825 */ /* 0x044fe200078e02ee */
[----:B------:R1:W-:Y:S03]  /*6f80*/  LDGSTS.E [R244+0xde00], [R144.64], !P4 ;  /* 0x0de0000090f47fae */ /* 0x0003e6000e121844 */
[C---:B----4-:R-:W-:Y:S01]  /*6f90*/  IMAD.WIDE R228, R231.reuse, 0x4, R240 ;  /* 0x00000004e7e47825 */ /* 0x050fe200078e02f0 */
[----:B------:R1:W-:Y:S04]  /*6fa0*/  LDGSTS.E [R244+0xec00], [R138.64], !P0 ;  /* 0x0ec000008af47fae */ /* 0x0003e8000c121844 */
[----:B------:R1:W-:Y:S04]  /*6fb0*/  LDGSTS.E [R244+0xee00], [R226.64], !P0 ;  /* 0x0ee00000e2f47fae */ /* 0x0003e8000c121844 */
[----:B------:R1:W-:Y:S04]  /*6fc0*/  LDGSTS.E [R244+0xfc00], [R136.64], !P1 ;  /* 0x0fc0000088f47fae */ /* 0x0003e8000c921844 */
[----:B------:R1:W-:Y:S04]  /*6fd0*/  LDGSTS.E [R244+0xfe00], [R228.64], !P1 ;  /* 0x0fe00000e4f47fae */ /* 0x0003e8000c921844 */
[----:B------:R-:W0:Y:S04]  /*6fe0*/  LDGDEPBAR ;  /* 0x00000000000079af */ /* 0x000e280000000000 */
[----:B------:R1:W-:Y:S04]  /*6ff0*/  LDGSTS.E [R245+0x20000], [R140.64], P6 ;  /* 0x200000008cf57fae */ /* 0x0003e8000b121844 */
[----:B------:R1:W-:Y:S04]  /*7000*/  LDGSTS.E [R245+0x20400], [R70.64], P6 ;  /* 0x2040000046f57fae */ /* 0x0003e8000b121844 */
[----:B------:R1:W-:Y:S04]  /*7010*/  LDGSTS.E [R245+0x20800], [R68.64], P6 ;  /* 0x2080000044f57fae */ /* 0x0003e8000b121844 */
[----:B------:R1:W-:Y:S04]  /*7020*/  LDGSTS.E [R245+0x20c00], [R66.64], P6 ;  /* 0x20c0000042f57fae */ /* 0x0003e8000b121844 */
[----:B------:R1:W-:Y:S04]  /*7030*/  LDGSTS.E [R245+0x21000], [R64.64], P6 ;  /* 0x2100000040f57fae */ /* 0x0003e8000b121844 */
[----:B------:R-:W2:Y:S04]  /*7040*/  LDL.LU.64 R238, [R1+0x28] ;  /* 0x0000280001ee7983 */ /* 0x000ea80000300a00 */
        /* <DEDUP_REMOVED lines=14> */
[----:B------:R-:W3:Y:S04]  /*7130*/  LDL.LU.64 R240, [R1+0x20] ;  /* 0x0000200001f07983 */ /* 0x000ee80000300a00 */
        /* <DEDUP_REMOVED lines=15> */
[----:B-1----:R-:W3:Y:S04]  /*7230*/  LDL.LU.64 R244, [R1+0x18] ;  /* 0x0000180001f47983 */ /* 0x002ee80000300a00 */
        /* <DEDUP_REMOVED lines=30> */
[----:B------:R-:W0:Y:S04]  /*7420*/  LDGDEPBAR ;  /* 0x00000000000079af */ /* 0x000e280000000000 */
[----:B------:R-:W1:Y:S01]  /*7430*/  S2R R230, SR_TID.X ;  /* 0x0000000000e67919 */ /* 0x000e620000002100 */
[----:B------:R-:W-:-:S03]  /*7440*/  IMAD.WIDE R242, R231, 0x4, R242 ;  /* 0x00000004e7f27825 */ /* 0x000fc600078e02f2 */
[----:B------:R-:W-:Y:S06]  /*7450*/  BAR.SYNC.DEFER_BLOCKING 0x0 ;  /* 0x0000000000007b1d */ /* 0x000fec0000010000 */
[----:B----4-:R4:W5:Y:S01]  /*7460*/  LDL.LU R252, [R1+0xdd0] ;  /* 0x000dd00001fc7983 */ /* 0x0109620000300800 */
[----:B-1----:R-:W-:-:S03]  /*7470*/  LOP3.LUT R230, R230, 0x7f, RZ, 0xc0, !PT ;  /* 0x0000007fe6e67812 */ /* 0x002fc600078ec0ff */
[----:B------:R-:W-:Y:S01]  /*7480*/  @!PT LDS RZ, [RZ] ;  /* 0x00000000fffff984 */ /* 0x000fe20000000800 */
[----:B------:R-:W-:Y:S01]  /*7490*/  @!PT LDS RZ, [RZ] ;  /* 0x00000000fffff984 */ /* 0x000fe20000000800 */
[----:B------:R-:W-:Y:S01]  /*74a0*/  @!PT LDS RZ, [RZ] ;  /* 0x00000000fffff984 */ /* 0x000fe20000000800 */
[----:B------:R1:W-:Y:S02]  /*74b0*/  LDGSTS.E [R0+0x10000], [R242.64], !P2 ;  /* 0x10000000f2007fae */ /* 0x0003e4000d121844 */
[----:B-1----:R-:W-:Y:S02]  /*74c0*/  IMAD.MOV.U32 R242, RZ, RZ, c[0x0][0x180] ;  /* 0x00006000fff27624 */ /* 0x002fe400078e00ff */
[----:B------:R-:W-:-:S03]  /*74d0*/  IMAD.SHL.U32 R243, R230, 0x4, RZ ;  /* 0x00000004e6f37824 */ /* 0x000fc600078e00ff */
[----:B------:R-:W-:-:S04]  /*74e0*/  IADD3 R230, R242, -0x45, RZ ;  /* 0xffffffbbf2e67810 */ /* 0x000fc80007ffe0ff */
[----:B------:R-:W-:Y:S01]  /*74f0*/  ISETP.GE.U32.AND P0, PT, R230, 0x7fffff9c, PT ;  /* 0x7fffff9ce600780c */ /* 0x000fe20003f06070 */
[----:B------:R-:W-:Y:S02]  /*7500*/  IMAD.WIDE R230, R231, 0x4, R236 ;  /* 0x00000004e7e67825 */ /* 0x000fe400078e02ec */
[----:B------:R-:W4:Y:S04]  /*7510*/  LDL.LU.64 R236, [R1+0xdc8] ;  /* 0x000dc80001ec7983 */ /* 0x000f280000300a00 */
[----:B------:R1:W-:Y:S02]  /*7520*/  LDGSTS.E [R243+0x10200], [R230.64], !P2 ;  /* 0x10200000e6f37fae */ /* 0x0003e4000d121844 */
[----:B-1----:R-:W-:-:S04]  /*7530*/  IMAD.MOV.U32 R231, RZ, RZ, c[0x0][0x188] ;  /* 0x00006200ffe77624 */ /* 0x002fc800078e00ff */
[----:B------:R-:W-:-:S04]  /*7540*/  IMAD.SHL.U32 R231, R231, 0x20, RZ ;  /* 0x00000020e7e77824 */ /* 0x000fc800078e00ff */
[----:B--2---:R-:W-:Y:S02]  /*7550*/  IMAD.WIDE R230, R231, 0x4, R238 ;  /* 0x00000004e7e67825 */ /* 0x004fe400078e02ee */
[----:B------:R-:W2:Y:S04]  /*7560*/  LDL.LU.64 R238, [R1+0xdc0] ;  /* 0x000dc00001ee7983 */ /* 0x000ea80000300a00 */
[----:B------:R1:W-:Y:S02]  /*7570*/  LDGSTS.E [R243+0x11000], [R230.64], !P0 ;  /* 0x11000000e6f37fae */ /* 0x0003e4000c121844 */
[----:B-1----:R-:W-:Y:S01]  /*7580*/  IMAD.MOV.U32 R231, RZ, RZ, c[0x0][0x188] ;  /* 0x00006200ffe77624 */ /* 0x002fe200078e00ff */
[----:B------:R-:W-:-:S03]  /*7590*/  IADD3 R230, R242, -0x49, RZ ;  /* 0xffffffb7f2e67810 */ /* 0x000fc60007ffe0ff */
[----:B------:R-:W-:Y:S01]  /*75a0*/  IMAD.SHL.U32 R231, R231, 0x20, RZ ;  /* 0x00000020e7e77824 */ /* 0x000fe200078e00ff */
[----:B------:R-:W-:-:S03]  /*75b0*/  ISETP.GE.U32.AND P1, PT, R230, 0x7fffff98, PT ;  /* 0x7fffff98e600780c */ /* 0x000fc60003f26070 */
[----:B---3--:R-:W-:Y:S02]  /*75c0*/  IMAD.WIDE R230, R231, 0x4, R240 ;  /* 0x00000004e7e67825 */ /* 0x008fe400078e02f0 */
[----:B------:R-:W3:Y:S04]  /*75d0*/  LDL.LU.64 R240, [R1+0xdb8] ;  /* 0x000db80001f07983 */ /* 0x000ee80000300a00 */
[----:B------:R1:W-:Y:S02]  /*75e0*/  LDGSTS.E [R243+0x11200], [R230.64], !P0 ;  /* 0x11200000e6f37fae */ /* 0x0003e4000c121844 */
[----:B-1----:R-:W-:-:S04]  /*75f0*/  IMAD.MOV.U32 R231, RZ, RZ, c[0x0][0x188] ;  /* 0x00006200ffe77624 */ /* 0x002fc800078e00ff */
[----:B------:R-:W-:-:S04]  /*7600*/  IMAD.SHL.U32 R231, R231, 0x20, RZ ;  /* 0x00000020e7e77824 */ /* 0x000fc800078e00ff */
[----:B------:R-:W-:Y:S02]  /*7610*/  IMAD.WIDE R230, R231, 0x4, R244 ;  /* 0x00000004e7e67825 */ /* 0x000fe400078e02f4 */
[----:B------:R-:W2:Y:S04]  /*7620*/  LDL.LU.64 R244, [R1+0xdb0] ;  /* 0x000db00001f47983 */ /* 0x000ea80000300a00 */
[----:B------:R1:W-:Y:S02]  /*7630*/  LDGSTS.E [R243+0x12000], [R230.64], !P1 ;  /* 0x12000000e6f37fae */ /* 0x0003e4000c921844 */
[----:B-1----:R-:W-:Y:S01]  /*7640*/  IMAD.MOV.U32 R231, RZ, RZ, c[0x0][0x188] ;  /* 0x00006200ffe77624 */ /* 0x002fe200078e00ff */
[----:B------:R-:W-:-:S03]  /*7650*/  IADD3 R230, R242, -0x4d, RZ ;  /* 0xffffffb3f2e67810 */ /* 0x000fc60007ffe0ff */
[----:B------:R-:W-:Y:S01]  /*7660*/  IMAD.SHL.U32 R231, R231, 0x20, RZ ;  /* 0x00000020e7e77824 */ /* 0x000fe200078e00ff */
[----:B------:R-:W-:Y:S01]  /*7670*/  ISETP.GE.U32.AND P0, PT, R230, 0x7fffff94, PT ;  /* 0x7fffff94e600780c */ /* 0x000fe20003f06070 */
[----:B------:R-:W1:Y:S02]  /*7680*/  S2R R0, SR_TID.X ;  /* 0x0000000000007919 */ /* 0x000e640000002100 */
[----:B--2---:R-:W-:Y:S02]  /*7690*/  IMAD.WIDE R230, R231, 0x4, R244 ;  /* 0x00000004e7e67825 */ /* 0x004fe400078e02f4 */
[----:B------:R2:W5:Y:S04]  /*76a0*/  LDL.LU.64 R244, [R1+0xda8] ;  /* 0x000da80001f47983 */ /* 0x0005680000300a00 */
[----:B------:R1:W-:Y:S02]  /*76b0*/  LDGSTS.E [R243+0x12200], [R230.64], !P1 ;  /* 0x12200000e6f37fae */ /* 0x0003e4000c921844 */
[----:B-1----:R-:W-:-:S04]  /*76c0*/  IMAD.MOV.U32 R231, RZ, RZ, c[0x0][0x188] ;  /* 0x00006200ffe77624 */ /* 0x002fc800078e00ff */
[----:B------:R-:W-:-:S04]  /*76d0*/  IMAD.SHL.U32 R231, R231, 0x20, RZ ;  /* 0x00000020e7e77824 */ /* 0x000fc800078e00ff */
[----:B---3--:R-:W-:-:S04]  /*76e0*/  IMAD.WIDE R230, R231, 0x4, R240 ;  /* 0x00000004e7e67825 */ /* 0x008fc800078e02f0 */
[----:B------:R-:W-:Y:S01]  /*76f0*/  IMAD.MOV.U32 R241, RZ, RZ, c[0x0][0x188] ;  /* 0x00006200fff17624 */ /* 0x000fe200078e00ff */
[----:B------:R1:W-:Y:S03]  /*7700*/  LDGSTS.E [R243+0x13000], [R230.64], !P0 ;  /* 0x13000000e6f37fae */ /* 0x0003e6000c121844 */
[----:B------:R-:W-:Y:S01]  /*7710*/  IMAD.SHL.U32 R241, R241, 0x20, RZ ;  /* 0x00000020f1f17824 */ /* 0x000fe200078e00ff */
[----:B-1----:R-:W-:-:S04]  /*7720*/  IADD3 R230, R242, -0x51, RZ ;  /* 0xffffffaff2e67810 */ /* 0x002fc80007ffe0ff */
[----:B------:R-:W-:Y:S01]  /*7730*/  ISETP.GE.U32.AND P1, PT, R230, 0x7fffff90, PT ;  /* 0x7fffff90e600780c */ /* 0x000fe20003f26070 */
[----:B------:R-:W-:-:S05]  /*7740*/  IMAD.WIDE R230, R241, 0x4, R238 ;  /* 0x00000004f1e67825 */ /* 0x000fca00078e02ee */
[----:B------:R4:W-:Y:S02]  /*7750*/  LDGSTS.E [R243+0x13200], [R230.64], !P0 ;  /* 0x13200000e6f37fae */ /* 0x0009e4000c121844 */
[----:B----4-:R-:W-:-:S05]  /*7760*/  IMAD.WIDE R230, R241, 0x4, R236 ;  /* 0x00000004f1e67825 */ /* 0x010fca00078e02ec */
[----:B------:R1:W-:Y:S02]  /*7770*/  LDGSTS.E [R243+0x14000], [R230.64], !P1 ;  /* 0x14000000e6f37fae */ /* 0x0003e4000c921844 */
[----:B-1----:R-:W-:-:S04]  /*7780*/  IADD3 R230, R242, -0x55, RZ ;  /* 0xffffffabf2e67810 */ /* 0x002fc80007ffe0ff */
[----:B------:R-:W-:Y:S01]  /*7790*/  ISETP.GE.U32.AND P0, PT, R230, 0x7fffff8c, PT ;  /* 0x7fffff8ce600780c */ /* 0x000fe20003f06070 */
[C---:B------:R-:W-:Y:S01]  /*77a0*/  IMAD.WIDE R230, R241.reuse, 0x4, R234 ;  /* 0x00000004f1e67825 */ /* 0x040fe200078e02ea */
[----:B------:R-:W1:Y:S04]  /*77b0*/  S2R R240, SR_TID.X ;  /* 0x0000000000f07919 */ /* 0x000e680000002100 */
[----:B------:R3:W-:Y:S01]  /*77c0*/  LDGSTS.E [R243+0x14200], [R230.64], !P1 ;  /* 0x14200000e6f37fae */ /* 0x0007e2000c921844 */
[----:B------:R-:W-:-:S04]  /*77d0*/  IMAD.WIDE R232, R241, 0x4, R232 ;  /* 0x00000004f1e87825 */ /* 0x000fc800078e02e8 */
[C---:B------:R-:W-:Y:S02]  /*77e0*/  IMAD.WIDE R224, R241.reuse, 0x4, R224 ;  /* 0x00000004f1e07825 */ /* 0x040fe400078e02e0 */
[----:B------:R4:W-:Y:S02]  /*77f0*/  LDGSTS.E [R243+0x15000], [R232.64], !P0 ;  /* 0x15000000e8f37fae */ /* 0x0009e4000c121844 */
[----:B------:R-:W-:Y:S02]  /*7800*/  IMAD.WIDE R222, R241, 0x4, R222 ;  /* 0x00000004f1de7825 */ /* 0x000fe400078e02de */
[----:B------:R4:W-:Y:S01]  /*7810*/  LDGSTS.E [R243+0x15200], [R224.64], !P0 ;  /* 0x15200000e0f37fae */ /* 0x0009e2000c121844 */
[----:B---3--:R-:W-:-:S04]  /*7820*/  IADD3 R230, R242, -0x59, RZ ;  /* 0xffffffa7f2e67810 */ /* 0x008fc80007ffe0ff */
[----:B------:R-:W-:Y:S02]  /*7830*/  ISETP.GE.U32.AND P1, PT, R230, 0x7fffff88, PT ;  /* 0x7fffff88e600780c */ /* 0x000fe40003f26070 */
[----:B-1----:R-:W-:-:S11]  /*7840*/  LOP3.LUT R240, R240, 0x7f, RZ, 0xc0, !PT ;  /* 0x0000007ff0f07812 */ /* 0x002fd600078ec0ff */
[----:B------:R1:W-:Y:S01]  /*7850*/  LDGSTS.E [R243+0x16000], [R222.64], !P1 ;  /* 0x16000000def37fae */ /* 0x0003e2000c921844 */
[----:B------:R-:W-:Y:S01]  /*7860*/  IMAD.SHL.U32 R240, R240, 0x4, RZ ;  /* 0x00000004f0f07824 */ /* 0x000fe200078e00ff */
[C---:B-1----:R-:W-:Y:S02]  /*7870*/  IADD3 R222, R242.reuse, -0x5d, RZ ;  /* 0xffffffa3f2de7810 */ /* 0x042fe40007ffe0ff */
[----:B------:R-:W-:Y:S02]  /*7880*/  IADD3 R223, R242, -0x42, RZ ;  /* 0xffffffbef2df7810 */ /* 0x000fe40007ffe0ff */
[----:B------:R-:W-:Y:S02]  /*7890*/  ISETP.GE.U32.AND P2, PT, R222, 0x7fffff84, PT ;  /* 0x7fffff84de00780c */ /* 0x000fe40003f46070 */
[----:B------:R-:W-:Y:S02]  /*78a0*/  IADD3 R222, R242, -0x46, RZ ;  /* 0xffffffbaf2de7810 */ /* 0x000fe40007ffe0ff */
[----:B------:R-:W-:Y:S01]  /*78b0*/  ISETP.GE.U32.AND P3, PT, R223, 0x7fffff9f, PT ;  /* 0x7fffff9fdf00780c */ /* 0x000fe20003f66070 */
[----:B------:R-:W1:Y:S01]  /*78c0*/  S2R R239, SR_TID.X ;  /* 0x0000000000ef7919 */ /* 0x000e620000002100 */
[----:B------:R-:W-:Y:S01]  /*78d0*/  ISETP.GE.U32.AND P0, PT, R222, 0x7fffff9b, PT ;  /* 0x7fffff9bde00780c */ /* 0x000fe20003f06070 */
[----:B------:R-:W-:Y:S01]  /*78e0*/  IMAD.WIDE R220, R241, 0x4, R220 ;  /* 0x00000004f1dc7825 */ /* 0x000fe200078e02dc */
[----:B------:R-:W-:-:S02]  /*78f0*/  IADD3 R222, R242, -0x4e, RZ ;  /* 0xffffffb2f2de7810 */ /* 0x000fc40007ffe0ff */
[----:B------:R-:W-:Y:S01]  /*7900*/  IADD3 R223, R242, -0x4a, RZ ;  /* 0xffffffb6f2df7810 */ /* 0x000fe20007ffe0ff */
[C---:B------:R-:W-:Y:S01]  /*7910*/  IMAD.WIDE R216, R241.reuse, 0x4, R216 ;  /* 0x00000004f1d87825 */ /* 0x040fe200078e02d8 */
[----:B------:R-:W-:Y:S01]  /*7920*/  LOP3.LUT R240, R240, 0x20, RZ, 0x3c, !PT ;  /* 0x00000020f0f07812 */ /* 0x000fe200078e3cff */
[----:B------:R3:W-:Y:S02]  /*7930*/  LDGSTS.E [R243+0x16200], [R220.64], !P1 ;  /* 0x16200000dcf37fae */ /* 0x0007e4000c921844 */
[C---:B------:R-:W-:Y:S01]  /*7940*/  IMAD.WIDE R218, R241.reuse, 0x4, R218 ;  /* 0x00000004f1da7825 */ /* 0x040fe200078e02da */
[----:B------:R-:W-:Y:S01]  /*7950*/  ISETP.GE.U32.AND P4, PT, R222, 0x7fffff93, PT ;  /* 0x7fffff93de00780c */ /* 0x000fe20003f86070 */
[----:B------:R1:W-:Y:S02]  /*7960*/  LDGSTS.E [R243+0x17000], [R216.64], !P2 ;  /* 0x17000000d8f37fae */ /* 0x0003e4000d121844 */
[----:B------:R-:W-:Y:S01]  /*7970*/  IMAD.WIDE R250, R241, 0x4, R250 ;  /* 0x00000004f1fa7825 */ /* 0x000fe200078e02fa */
[----:B------:R-:W-:Y:S01]  /*7980*/  ISETP.GE.U32.AND P6, PT, R223, 0x7fffff97, PT ;  /* 0x7fffff97df00780c */ /* 0x000fe20003fc6070 */
[----:B------:R4:W-:Y:S01]  /*7990*/  LDGSTS.E [R243+0x17200], [R218.64], !P2 ;  /* 0x17200000daf37fae */ /* 0x0009e2000d121844 */
[C---:B------:R-:W-:Y:S01]  /*79a0*/  IADD3 R222, R242.reuse, -0x52, RZ ;  /* 0xffffffaef2de7810 */ /* 0x040fe20007ffe0ff */
[C---:B------:R-:W-:Y:S01]  /*79b0*/  IMAD.WIDE R248, R241.reuse, 0x4, R248 ;  /* 0x00000004f1f87825 */ /* 0x040fe200078e02f8 */
[C---:B---3--:R-:W-:Y:S01]  /*79c0*/  IADD3 R220, R242.reuse, -0x56, RZ ;  /* 0xffffffaaf2dc7810 */ /* 0x048fe20007ffe0ff */
[----:B------:R3:W-:Y:S02]  /*79d0*/  LDGSTS.E [R240+0x10400], [R250.64], !P3 ;  /* 0x10400000faf07fae */ /* 0x0007e4000d921844 */
[C---:B------:R-:W-:Y:S01]  /*79e0*/  IMAD.WIDE R214, R241.reuse, 0x4, R214 ;  /* 0x00000004f1d67825 */ /* 0x040fe200078e02d6 */
[----:B-1----:R-:W-:Y:S01]  /*79f0*/  IADD3 R216, R242, -0x5a, RZ ;  /* 0xffffffa6f2d87810 */ /* 0x002fe20007ffe0ff */
[----:B------:R3:W-:Y:S01]  /*7a00*/  LDGSTS.E [R240+0x10600], [R248.64], !P3 ;  /* 0x10600000f8f07fae */ /* 0x0007e2000d921844 */
[----:B------:R-:W-:Y:S01]  /*7a10*/  ISETP.GE.U32.AND P1, PT, R222, 0x7fffff8f, PT ;  /* 0x7fffff8fde00780c */ /* 0x000fe20003f26070 */
[----:B------:R-:W-:Y:S01]  /*7a20*/  IMAD.WIDE R212, R241, 0x4, R212 ;  /* 0x00000004f1d47825 */ /* 0x000fe200078e02d4 */
[----:B------:R-:W-:Y:S01]  /*7a30*/  ISETP.GE.U32.AND P3, PT, R216, 0x7fffff87, PT ;  /* 0x7fffff87d800780c */ /* 0x000fe20003f66070 */
[----:B------:R3:W-:Y:S01]  /*7a40*/  LDGSTS.E [R240+0x11400], [R214.64], !P0 ;  /* 0x11400000d6f07fae */ /* 0x0007e2000c121844 */
[----:B------:R-:W-:-:S02]  /*7a50*/  ISETP.GE.U32.AND P2, PT, R220, 0x7fffff8b, PT ;  /* 0x7fffff8bdc00780c */ /* 0x000fc40003f46070 */
[----:B------:R-:W-:Y:S01]  /*7a60*/  IADD3 R216, R242, -0x5e, RZ ;  /* 0xffffffa2f2d87810 */ /* 0x000fe20007ffe0ff */
[C---:B------:R-:W-:Y:S01]  /*7a70*/  IMAD.WIDE R204, R241.reuse, 0x4, R204 ;  /* 0x00000004f1cc7825 */ /* 0x040fe200078e02cc */
[----:B------:R1:W-:Y:S02]  /*7a80*/  LDGSTS.E [R240+0x11600], [R212.64], !P0 ;  /* 0x11600000d4f07fae */ /* 0x0003e4000c121844 */
[----:B------:R-:W-:Y:S01]  /*7a90*/  ISETP.GE.U32.AND P0, PT, R216, 0x7fffff83, PT ;  /* 0x7fffff83d800780c */ /* 0x000fe20003f06070 */
[C---:B------:R-:W-:Y:S01]  /*7aa0*/  IMAD.WIDE R210, R241.reuse, 0x4, R210 ;  /* 0x00000004f1d27825 */ /* 0x040fe200078e02d2 */
[----:B------:R2:W-:Y:S03]  /*7ab0*/  LDGSTS.E [R240+0x12400], [R204.64], !P6 ;  /* 0x12400000ccf07fae */ /* 0x0005e6000f121844 */
[C---:B------:R-:W-:Y:S01]  /*7ac0*/  IMAD.WIDE R208, R241.reuse, 0x4, R208 ;  /* 0x00000004f1d07825 */ /* 0x040fe200078e02d0 */
[----:B------:R3:W-:Y:S03]  /*7ad0*/  LDGSTS.E [R240+0x12600], [R210.64], !P6 ;  /* 0x12600000d2f07fae */ /* 0x0007e6000f121844 */
[C---:B------:R-:W-:Y:S01]  /*7ae0*/  IMAD.WIDE R206, R241.reuse, 0x4, R206 ;  /* 0x00000004f1ce7825 */ /* 0x040fe200078e02ce */
[C---:B-1----:R-:W-:Y:S01]  /*7af0*/  IADD3 R212, R242.reuse, -0x43, RZ ;  /* 0xffffffbdf2d47810 */ /* 0x042fe20007ffe0ff */
[----:B------:R3:W-:Y:S02]  /*7b00*/  LDGSTS.E [R240+0x13400], [R208.64], !P4 ;  /* 0x13400000d0f07fae */ /* 0x0007e4000e121844 */
[----:B------:R-:W-:Y:S01]  /*7b10*/  IMAD.WIDE R200, R241, 0x4, R200 ;  /* 0x00000004f1c87825 */ /* 0x000fe200078e02c8 */
[----:B------:R-:W-:Y:S01]  /*7b20*/  LOP3.LUT R239, R239, 0x7f, RZ, 0xc0, !PT ;  /* 0x0000007fefef7812 */ /* 0x000fe200078ec0ff */
[----:B------:R3:W-:Y:S02]  /*7b30*/  LDGSTS.E [R240+0x13600], [R206.64], !P4 ;  /* 0x13600000cef07fae */ /* 0x0007e4000e121844 */
[C---:B------:R-:W-:Y:S01]  /*7b40*/  IMAD.WIDE R202, R241.reuse, 0x4, R202 ;  /* 0x00000004f1ca7825 */ /* 0x040fe200078e02ca */
[----:B--2---:R-:W-:Y:S01]  /*7b50*/  IADD3 R204, R242, -0x47, RZ ;  /* 0xffffffb9f2cc7810 */ /* 0x004fe20007ffe0ff */
[----:B------:R3:W-:Y:S02]  /*7b60*/  LDGSTS.E [R240+0x14400], [R200.64], !P1 ;  /* 0x14400000c8f07fae */ /* 0x0007e4000c921844 */
[C---:B------:R-:W-:Y:S01]  /*7b70*/  IMAD.WIDE R192, R241.reuse, 0x4, R192 ;  /* 0x00000004f1c07825 */ /* 0x040fe200078e02c0 */
[----:B------:R-:W-:Y:S01]  /*7b80*/  ISETP.GE.U32.AND P6, PT, R212, 0x7fffff9e, PT ;  /* 0x7fffff9ed400780c */ /* 0x000fe20003fc6070 */
[----:B------:R3:W-:Y:S02]  /*7b90*/  LDGSTS.E [R240+0x14600], [R202.64], !P1 ;  /* 0x14600000caf07fae */ /* 0x0007e4000c921844 */
[----:B------:R-:W-:-:S02]  /*7ba0*/  IMAD.WIDE R198, R241, 0x4, R198 ;  /* 0x00000004f1c67825 */ /* 0x000fc400078e02c6 */
[----:B------:R1:W-:Y:S02]  /*7bb0*/  LDGSTS.E [R240+0x15400], [R192.64], !P2 ;  /* 0x15400000c0f07fae */ /* 0x0003e4000d121844 */
[----:B------:R-:W-:-:S04]  /*7bc0*/  IMAD.WIDE R196, R241, 0x4, R196 ;  /* 0x00000004f1c47825 */ /* 0x000fc800078e02c4 */
[C---:B------:R-:W-:Y:S01]  /*7bd0*/  IMAD.WIDE R194, R241.reuse, 0x4, R194 ;  /* 0x00000004f1c27825 */ /* 0x040fe200078e02c2 */
[----:B------:R3:W-:Y:S03]  /*7be0*/  LDGSTS.E [R240+0x15600], [R198.64], !P2 ;  /* 0x15600000c6f07fae */ /* 0x0007e6000d121844 */
[C---:B------:R-:W-:Y:S01]  /*7bf0*/  IMAD.WIDE R186, R241.reuse, 0x4, R186 ;  /* 0x00000004f1ba7825 */ /* 0x040fe200078e02ba */
[----:B------:R-:W-:Y:S01]  /*7c00*/  ISETP.GE.U32.AND P4, PT, R204, 0x7fffff9a, PT ;  /* 0x7fffff9acc00780c */ /* 0x000fe20003f86070 */
[----:B------:R3:W-:Y:S01]  /*7c10*/  LDGSTS.E [R240+0x16400], [R196.64], !P3 ;  /* 0x16400000c4f07fae */ /* 0x0007e2000d921844 */
[C---:B-1----:R-:W-:Y:S01]  /*7c20*/  IADD3 R192, R242.reuse, -0x4f, RZ ;  /* 0xffffffb1f2c07810 */ /* 0x042fe20007ffe0ff */
[----:B------:R-:W-:Y:S01]  /*7c30*/  IMAD.WIDE R190, R241, 0x4, R190 ;  /* 0x00000004f1be7825 */ /* 0x000fe200078e02be */
[----:B------:R-:W-:Y:S01]  /*7c40*/  IADD3 R204, R242, -0x4b, RZ ;  /* 0xffffffb5f2cc7810 */ /* 0x000fe20007ffe0ff */
[----:B------:R3:W-:Y:S02]  /*7c50*/  LDGSTS.E [R240+0x16600], [R194.64], !P3 ;  /* 0x16600000c2f07fae */ /* 0x0007e4000d921844 */
[----:B------:R-:W-:Y:S01]  /*7c60*/  IMAD.SHL.U32 R239, R239, 0x4, RZ ;  /* 0x00000004efef7824 */ /* 0x000fe200078e00ff */
[----:B------:R-:W-:Y:S01]  /*7c70*/  ISETP.GE.U32.AND P2, PT, R192, 0x7fffff92, PT ;  /* 0x7fffff92c000780c */ /* 0x000fe20003f46070 */
[----:B------:R3:W-:Y:S01]  /*7c80*/  LDGSTS.E [R240+0x17400], [R186.64], !P0 ;  /* 0x17400000baf07fae */ /* 0x0007e2000c121844 */
[----:B------:R-:W-:Y:S01]  /*7c90*/  IADD3 R192, R242, -0x53, RZ ;  /* 0xffffffadf2c07810 */ /* 0x000fe20007ffe0ff */
[----:B------:R-:W-:-:S02]  /*7ca0*/  IMAD.WIDE R246, R241, 0x4, R246 ;  /* 0x00000004f1f67825 */ /* 0x000fc400078e02f6 */
[----:B------:R3:W-:Y:S01]  /*7cb0*/  LDGSTS.E [R240+0x17600], [R190.64], !P0 ;  /* 0x17600000bef07fae */ /* 0x0007e2000c121844 */
[----:B------:R-:W-:Y:S01]  /*7cc0*/  ISETP.GE.U32.AND P1, PT, R204, 0x7fffff96, PT ;  /* 0x7fffff96cc00780c */ /* 0x000fe20003f26070 */
[----:B------:R-:W-:Y:S01]  /*7cd0*/  IMAD.WIDE R188, R241, 0x4, R188 ;  /* 0x00000004f1bc7825 */ /* 0x000fe200078e02bc */
[----:B------:R-:W-:Y:S02]  /*7ce0*/  LOP3.LUT R237, R239, 0x40, RZ, 0x3c, !PT ;  /* 0x00000040efed7812 */ /* 0x000fe400078e3cff */
[----:B------:R-:W-:Y:S01]  /*7cf0*/  ISETP.GE.U32.AND P3, PT, R192, 0x7fffff8e, PT ;  /* 0x7fffff8ec000780c */ /* 0x000fe20003f66070 */
[C---:B------:R-:W-:Y:S01]  /*7d00*/  IMAD.WIDE R182, R241.reuse, 0x4, R182 ;  /* 0x00000004f1b67825 */ /* 0x040fe200078e02b6 */
[C---:B------:R-:W-:Y:S01]  /*7d10*/  IADD3 R192, R242.reuse, -0x57, RZ ;  /* 0xffffffa9f2c07810 */ /* 0x040fe20007ffe0ff */
[----:B------:R1:W-:Y:S04]  /*7d20*/  LDGSTS.E [R237+0x10800], [R246.64], !P6 ;  /* 0x10800000f6ed7fae */ /* 0x0003e8000f121844 */
[----:B---3--:R-:W2:Y:S01]  /*7d30*/  S2R R240, SR_TID.X ;  /* 0x0000000000f07919 */ /* 0x008ea20000002100 */
[----:B------:R-:W-:Y:S01]  /*7d40*/  IADD3 R186, R242, -0x5b, RZ ;  /* 0xffffffa5f2ba7810 */ /* 0x000fe20007ffe0ff */
[----:B------:R-:W-:-:S02]  /*7d50*/  IMAD.WIDE R184, R241, 0x4, R184 ;  /* 0x00000004f1b87825 */ /* 0x000fc400078e02b8 */
[----:B------:R1:W-:Y:S01]  /*7d60*/  LDGSTS.E [R237+0x10a00], [R188.64], !P6 ;  /* 0x10a00000bced7fae */ /* 0x0003e2000f121844 */
[----:B------:R-:W-:Y:S01]  /*7d70*/  ISETP.GE.U32.AND P6, PT, R186, 0x7fffff86, PT ;  /* 0x7fffff86ba00780c */ /* 0x000fe20003fc6070 */
[C---:B------:R-:W-:Y:S01]  /*7d80*/  IMAD.WIDE R174, R241.reuse, 0x4, R174 ;  /* 0x00000004f1ae7825 */ /* 0x040fe200078e02ae */
[----:B------:R-:W-:Y:S01]  /*7d90*/  ISETP.GE.U32.AND P0, PT, R192, 0x7fffff8a, PT ;  /* 0x7fffff8ac000780c */ /* 0x000fe20003f06070 */
[----:B------:R1:W-:Y:S01]  /*7da0*/  LDGSTS.E [R237+0x11800], [R182.64], !P4 ;  /* 0x11800000b6ed7fae */ /* 0x0003e2000e121844 */
[----:B------:R-:W-:Y:S01]  /*7db0*/  IADD3 R186, R242, -0x5f, RZ ;  /* 0xffffffa1f2ba7810 */ /* 0x000fe20007ffe0ff */
[C---:B------:R-:W-:Y:S02]  /*7dc0*/  IMAD.WIDE R180, R241.reuse, 0x4, R180 ;  /* 0x00000004f1b47825 */ /* 0x040fe400078e02b4 */
[----:B------:R1:W-:Y:S01]  /*7dd0*/  LDGSTS.E [R237+0x11a00], [R184.64], !P4 ;  /* 0x11a00000b8ed7fae */ /* 0x0003e2000e121844 */
[----:B------:R-:W-:Y:S01]  /*7de0*/  ISETP.GE.U32.AND P4, PT, R186, 0x7fffff82, PT ;  /* 0x7fffff82ba00780c */ /* 0x000fe20003f86070 */
[----:B------:R-:W-:-:S02]  /*7df0*/  IMAD.WIDE R178, R241, 0x4, R178 ;  /* 0x00000004f1b27825 */ /* 0x000fc400078e02b2 */
[----:B------:R3:W-:Y:S02]  /*7e00*/  LDGSTS.E [R237+0x12800], [R174.64], !P1 ;  /* 0x12800000aeed7fae */ /* 0x0007e4000c921844 */
[C---:B------:R-:W-:Y:S02]  /*7e10*/  IMAD.WIDE R176, R241.reuse, 0x4, R176 ;  /* 0x00000004f1b07825 */ /* 0x040fe400078e02b0 */
[----:B------:R1:W-:Y:S02]  /*7e20*/  LDGSTS.E [R237+0x12a00], [R180.64], !P1 ;  /* 0x12a00000b4ed7fae */ /* 0x0003e4000c921844 */
[C---:B------:R-:W-:Y:S02]  /*7e30*/  IMAD.WIDE R166, R241.reuse, 0x4, R166 ;  /* 0x00000004f1a67825 */ /* 0x040fe400078e02a6 */
[----:B------:R1:W-:Y:S02]  /*7e40*/  LDGSTS.E [R237+0x13800], [R178.64], !P2 ;  /* 0x13800000b2ed7fae */ /* 0x0003e4000d121844 */
[C---:B------:R-:W-:Y:S01]  /*7e50*/  IMAD.WIDE R172, R241.reuse, 0x4, R172 ;  /* 0x00000004f1ac7825 */ /* 0x040fe200078e02ac */
[----:B---3--:R-:W-:Y:S01]  /*7e60*/  IADD3 R174, R242, -0x44, RZ ;  /* 0xffffffbcf2ae7810 */ /* 0x008fe20007ffe0ff */
[----:B------:R1:W-:Y:S02]  /*7e70*/  LDGSTS.E [R237+0x13a00], [R176.64], !P2 ;  /* 0x13a00000b0ed7fae */ /* 0x0003e4000d121844 */
[C---:B------:R-:W-:Y:S01]  /*7e80*/  IMAD.WIDE R170, R241.reuse, 0x4, R170 ;  /* 0x00000004f1aa7825 */ /* 0x040fe200078e02aa */
[----:B------:R-:W-:Y:S01]  /*7e90*/  ISETP.GE.U32.AND P1, PT, R174, 0x7fffff9d, PT ;  /* 0x7fffff9dae00780c */ /* 0x000fe20003f26070 */
[----:B------:R3:W-:Y:S02]  /*7ea0*/  LDGSTS.E [R237+0x14800], [R166.64], !P3 ;  /* 0x14800000a6ed7fae */ /* 0x0007e4000d921844 */
[----:B------:R-:W-:Y:S01]  /*7eb0*/  IMAD.WIDE R168, R241, 0x4, R168 ;  /* 0x00000004f1a87825 */ /* 0x000fe200078e02a8 */
[----:B------:R-:W-:Y:S01]  /*7ec0*/  IADD3 R174, R242, -0x48, RZ ;  /* 0xffffffb8f2ae7810 */ /* 0x000fe20007ffe0ff */
[----:B------:R1:W-:Y:S02]  /*7ed0*/  LDGSTS.E [R237+0x14a00], [R172.64], !P3 ;  /* 0x14a00000aced7fae */ /* 0x0003e4000d921844 */
[----:B------:R-:W-:-:S02]  /*7ee0*/  IMAD.MOV.U32 R238, RZ, RZ, c[0x0][0x180] ;  /* 0x00006000ffee7624 */ /* 0x000fc400078e00ff */
[C---:B------:R-:W-:Y:S01]  /*7ef0*/  IMAD.WIDE R162, R241.reuse, 0x4, R162 ;  /* 0x00000004f1a27825 */ /* 0x040fe200078e02a2 */
[----:B------:R1:W-:Y:S03]  /*7f00*/  LDGSTS.E [R237+0x15800], [R170.64], !P0 ;  /* 0x15800000aaed7fae */ /* 0x0003e6000c121844 */
[C---:B------:R-:W-:Y:S01]  /*7f10*/  IMAD.WIDE R164, R241.reuse, 0x4, R164 ;  /* 0x00000004f1a47825 */ /* 0x040fe200078e02a4 */
[----:B------:R1:W-:Y:S01]  /*7f20*/  LDGSTS.E [R237+0x15a00], [R168.64], !P0 ;  /* 0x15a00000a8ed7fae */ /* 0x0003e2000c121844 */
[----:B------:R-:W-:Y:S02]  /*7f30*/  IADD3 R238, R238, -0x40, RZ ;  /* 0xffffffc0eeee7810 */ /* 0x000fe40007ffe0ff */
[C---:B------:R-:W-:Y:S01]  /*7f40*/  IMAD.WIDE R158, R241.reuse, 0x4, R158 ;  /* 0x00000004f19e7825 */ /* 0x040fe200078e029e */
[----:B------:R-:W-:Y:S01]  /*7f50*/  ISETP.GE.U32.AND P2, PT, R174, 0x7fffff99, PT ;  /* 0x7fffff99ae00780c */ /* 0x000fe20003f46070 */
[----:B------:R1:W-:Y:S02]  /*7f60*/  LDGSTS.E [R237+0x16800], [R162.64], !P6 ;  /* 0x16800000a2ed7fae */ /* 0x0003e4000f121844 */
[----:B------:R-:W-:Y:S01]  /*7f70*/  IMAD.WIDE R150, R241, 0x4, R150 ;  /* 0x00000004f1967825 */ /* 0x000fe200078e0296 */
[----:B--2---:R-:W-:Y:S01]  /*7f80*/  LOP3.LUT R240, R240, 0x1f, RZ, 0xc0, !PT ;  /* 0x0000001ff0f07812 */ /* 0x004fe200078ec0ff */
[----:B------:R1:W-:Y:S01]  /*7f90*/  LDGSTS.E [R237+0x16a00], [R164.64], !P6 ;  /* 0x16a00000a4ed7fae */ /* 0x0003e2000f121844 */
[----:B------:R-:W-:-:S03]  /*7fa0*/  IADD3 R174, R242, -0x4c, RZ ;  /* 0xffffffb4f2ae7810 */ /* 0x000fc60007ffe0ff */
[----:B------:R1:W-:Y:S01]  /*7fb0*/  LDGSTS.E [R237+0x17800], [R158.64], !P4 ;  /* 0x178000009eed7fae */ /* 0x0003e2000e121844 */
[----:B------:R-:W-:-:S03]  /*7fc0*/  IMAD.WIDE R160, R241, 0x4, R160 ;  /* 0x00000004f1a07825 */ /* 0x000fc600078e02a0 */
[----:B------:R2:W-:Y:S01]  /*7fd0*/  LDGSTS.E [R237+0x17a00], [R150.64], !P4 ;  /* 0x17a0000096ed7fae */ /* 0x0005e2000e121844 */
[----:B------:R-:W-:Y:S01]  /*7fe0*/  ISETP.GE.AND P4, PT, R240, R238, PT ;  /* 0x000000eef000720c */ /* 0x000fe20003f86270 */
[----:B------:R-:W-:Y:S01]  /*7ff0*/  IMAD.WIDE R156, R241, 0x4, R156 ;  /* 0x00000004f19c7825 */ /* 0x000fe200078e029c */
[----:B------:R-:W-:Y:S01]  /*8000*/  LOP3.LUT R239, R239, 0x60, RZ, 0x3c, !PT ;  /* 0x00000060efef7812 */ /* 0x000fe200078e3cff */
[----:B------:R-:W1:Y:S01]  /*8010*/  S2R R238, SR_TID.X ;  /* 0x0000000000ee7919 */ /* 0x000e620000002100 */
[----:B------:R-:W-:Y:S01]  /*8020*/  ISETP.GE.U32.AND P3, PT, R174, 0x7fffff95, PT ;  /* 0x7fffff95ae00780c */ /* 0x000fe20003f66070 */
[C---:B------:R-:W-:Y:S01]  /*8030*/  IMAD.WIDE R152, R241.reuse, 0x4, R152 ;  /* 0x00000004f1987825 */ /* 0x040fe200078e0298 */
[----:B---3--:R-:W-:Y:S01]  /*8040*/  IADD3 R166, R242, -0x50, RZ ;  /* 0xffffffb0f2a67810 */ /* 0x008fe20007ffe0ff */
[----:B------:R3:W-:Y:S02]  /*8050*/  LDGSTS.E [R239+0x10c00], [R160.64], !P1 ;  /* 0x10c00000a0ef7fae */ /* 0x0007e4000c921844 */
[C---:B------:R-:W-:Y:S01]  /*8060*/  IMAD.WIDE R154, R241.reuse, 0x4, R154 ;  /* 0x00000004f19a7825 */ /* 0x040fe200078e029a */
[----:B------:R-:W-:Y:S01]  /*8070*/  ISETP.GE.U32.AND P0, PT, R166, 0x7fffff91, PT ;  /* 0x7fffff91a600780c */ /* 0x000fe20003f06070 */
[----:B------:R3:W-:Y:S01]  /*8080*/  LDGSTS.E [R239+0x10e00], [R156.64], !P1 ;  /* 0x10e000009cef7fae */ /* 0x0007e2000c921844 */
[C---:B--2---:R-:W-:Y:S01]  /*8090*/  IADD3 R151, R242.reuse, -0x58, RZ ;  /* 0xffffffa8f2977810 */ /* 0x044fe20007ffe0ff */
[----:B------:R-:W-:Y:S01]  /*80a0*/  IMAD.MOV.U32 R240, RZ, RZ, 0x1f ;  /* 0x0000001ffff07424 */ /* 0x000fe200078e00ff */
[----:B------:R-:W-:Y:S01]  /*80b0*/  IADD3 R166, R242, -0x54, RZ ;  /* 0xffffffacf2a67810 */ /* 0x000fe20007ffe0ff */
[----:B------:R3:W-:Y:S01]  /*80c0*/  LDGSTS.E [R239+0x11c00], [R152.64], !P2 ;  /* 0x11c0000098ef7fae */ /* 0x0007e2000d121844 */
[----:B------:R-:W-:-:S03]  /*80d0*/  IMAD.WIDE R148, R241, 0x4, R148 ;  /* 0x00000004f1947825 */ /* 0x000fc600078e0294 */
[----:B------:R3:W-:Y:S01]  /*80e0*/  LDGSTS.E [R239+0x11e00], [R154.64], !P2 ;  /* 0x11e000009aef7fae */ /* 0x0007e2000d121844 */
[----:B------:R-:W-:Y:S01]  /*80f0*/  ISETP.GE.U32.AND P2, PT, R151, 0x7fffff89, PT ;  /* 0x7fffff899700780c */ /* 0x000fe20003f46070 */
[----:B------:R-:W-:Y:S01]  /*8100*/  IMAD.WIDE R146, R241, 0x4, R146 ;  /* 0x00000004f1927825 */ /* 0x000fe200078e0292 */
[----:B------:R-:W-:Y:S01]  /*8110*/  ISETP.GE.U32.AND P6, PT, R166, 0x7fffff8d, PT ;  /* 0x7fffff8da600780c */ /* 0x000fe20003fc6070 */
[----:B------:R3:W-:Y:S01]  /*8120*/  LDGSTS.E [R239+0x12c00], [R148.64], !P3 ;  /* 0x12c0000094ef7fae */ /* 0x0007e2000d921844 */
[----:B------:R-:W-:Y:S02]  /*8130*/  IADD3 R151, R242, -0x5c, RZ ;  /* 0xffffffa4f2977810 */ /* 0x000fe40007ffe0ff */
[----:B------:R-:W-:Y:S01]  /*8140*/  IADD3 R240, R240, c[0x0][0x180], RZ ;  /* 0x00006000f0f07a10 */ /* 0x000fe20007ffe0ff */
[----:B------:R3:W-:Y:S01]  /*8150*/  LDGSTS.E [R239+0x12e00], [R146.64], !P3 ;  /* 0x12e0000092ef7fae */ /* 0x0007e2000d921844 */
[----:B------:R-:W-:Y:S02]  /*8160*/  IADD3 R242, R242, -0x60, RZ ;  /* 0xffffffa0f2f27810 */ /* 0x000fe40007ffe0ff */
[----:B------:R-:W-:-:S02]  /*8170*/  SEL R150, RZ, 0x4, P4 ;  /* 0x00000004ff967807 */ /* 0x000fc40002000000 */
[----:B------:R-:W-:Y:S01]  /*8180*/  ISETP.GE.U32.AND P4, PT, R151, 0x7fffff85, PT ;  /* 0x7fffff859700780c */ /* 0x000fe20003f86070 */
[C---:B------:R-:W-:Y:S01]  /*8190*/  IMAD.WIDE R4, R241.reuse, 0x4, R4 ;  /* 0x00000004f1047825 */ /* 0x040fe200078e0204 */
[----:B------:R-:W-:Y:S02]  /*81a0*/  ISETP.GT.AND P1, PT, R240, 0x5f, PT ;  /* 0x0000005ff000780c */ /* 0x000fe40003f24270 */
[----:B------:R-:W-:Y:S01]  /*81b0*/  ISETP.GE.U32.AND P3, PT, R242, 0x7fffff81, PT ;  /* 0x7fffff81f200780c */ /* 0x000fe20003f66070 */
[C---:B------:R-:W-:Y:S01]  /*81c0*/  IMAD.WIDE R142, R241.reuse, 0x4, R142 ;  /* 0x00000004f18e7825 */ /* 0x040fe200078e028e */
[----:B------:R-:W-:Y:S01]  /*81d0*/  SEL R150, R150, RZ, P1 ;  /* 0x000000ff96967207 */ /* 0x000fe20000800000 */
[----:B------:R3:W-:Y:S02]  /*81e0*/  LDGSTS.E [R239+0x13c00], [R4.64], !P0 ;  /* 0x13c0000004ef7fae */ /* 0x0007e4000c121844 */
[----:B------:R-:W-:-:S04]  /*81f0*/  IMAD.WIDE R8, R241, 0x4, R8 ;  /* 0x00000004f1087825 */ /* 0x000fc800078e0208 */
[C---:B------:R-:W-:Y:S01]  /*8200*/  IMAD.WIDE R2, R241.reuse, 0x4, R2 ;  /* 0x00000004f1027825 */ /* 0x040fe200078e0202 */
[----:B------:R3:W-:Y:S03]  /*8210*/  LDGSTS.E [R239+0x13e00], [R142.64], !P0 ;  /* 0x13e000008eef7fae */ /* 0x0007e6000c121844 */
[C---:B------:R-:W-:Y:S01]  /*8220*/  IMAD.WIDE R134, R241.reuse, 0x4, R134 ;  /* 0x00000004f1867825 */ /* 0x040fe200078e0286 */
[----:B------:R-:W-:Y:S01]  /*8230*/  ISETP.NE.U32.AND P1, PT, R150, RZ, PT ;  /* 0x000000ff9600720c */ /* 0x000fe20003f25070 */
[----:B------:R3:W-:Y:S02]  /*8240*/  LDGSTS.E [R239+0x14c00], [R8.64], !P6 ;  /* 0x14c0000008ef7fae */ /* 0x0007e4000f121844 */
[C---:B------:R-:W-:Y:S01]  /*8250*/  IMAD.WIDE R144, R241.reuse, 0x4, R144 ;  /* 0x00000004f1907825 */ /* 0x040fe200078e0290 */
[----:B-1----:R-:W-:Y:S01]  /*8260*/  LOP3.LUT R238, R238, 0x60, RZ, 0xc0, !PT ;  /* 0x00000060eeee7812 */ /* 0x002fe200078ec0ff */
[----:B------:R3:W-:Y:S02]  /*8270*/  LDGSTS.E [R239+0x14e00], [R2.64], !P6 ;  /* 0x14e0000002ef7fae */ /* 0x0007e4000f121844 */
[----:B------:R-:W-:-:S02]  /*8280*/  IMAD.WIDE R138, R241, 0x4, R138 ;  /* 0x00000004f18a7825 */ /* 0x000fc400078e028a */
[----:B------:R3:W-:Y:S02]  /*8290*/  LDGSTS.E [R239+0x15c00], [R134.64], !P2 ;  /* 0x15c0000086ef7fae */ /* 0x0007e4000d121844 */
[----:B------:R-:W-:-:S04]  /*82a0*/  IMAD.WIDE R226, R241, 0x4, R226 ;  /* 0x00000004f1e27825 */ /* 0x000fc800078e02e2 */
[C---:B------:R-:W-:Y:S01]  /*82b0*/  IMAD.WIDE R136, R241.reuse, 0x4, R136 ;  /* 0x00000004f1887825 */ /* 0x040fe200078e0288 */
[----:B------:R3:W-:Y:S03]  /*82c0*/  LDGSTS.E [R239+0x15e00], [R144.64], !P2 ;  /* 0x15e0000090ef7fae */ /* 0x0007e6000d121844 */
[----:B------:R-:W-:Y:S01]  /*82d0*/  IMAD.WIDE R228, R241, 0x4, R228 ;  /* 0x00000004f1e47825 */ /* 0x000fe200078e02e4 */
[----:B------:R3:W-:Y:S03]  /*82e0*/  LDGSTS.E [R239+0x16c00], [R138.64], !P4 ;  /* 0x16c000008aef7fae */ /* 0x0007e6000e121844 */
[----:B------:R-:W-:Y:S01]  /*82f0*/  IMAD.MOV.U32 R241, RZ, RZ, c[0x0][0x18c] ;  /* 0x00006300fff17624 */ /* 0x000fe200078e00ff */
[----:B------:R-:W-:Y:S01]  /*8300*/  SHF.R.U32.HI R238, RZ, 0x1, R238 ;  /* 0x00000001ffee7819 */ /* 0x000fe200000116ee */
[----:B------:R3:W-:Y:S02]  /*8310*/  LDGSTS.E [R239+0x16e00], [R226.64], !P4 ;  /* 0x16e00000e2ef7fae */ /* 0x0007e4000e121844 */
[----:B------:R-:W-:-:S02]  /*8320*/  IMAD.SHL.U32 R241, R241, 0x20, RZ ;  /* 0x00000020f1f17824 */ /* 0x000fc400078e00ff */
[----:B------:R3:W-:Y:S02]  /*8330*/  LDGSTS.E [R239+0x17c00], [R136.64], !P3 ;  /* 0x17c0000088ef7fae */ /* 0x0007e4000d921844 */
[C---:B------:R-:W-:Y:S02]  /*8340*/  IMAD.WIDE R140, R241.reuse, 0x4, R140 ;  /* 0x00000004f18c7825 */ /* 0x040fe400078e028c */
[----:B------:R3:W-:Y:S02]  /*8350*/  LDGSTS.E [R239+0x17e00], [R228.64], !P3 ;  /* 0x17e00000e4ef7fae */ /* 0x0007e4000d921844 */
[C---:B------:R-:W-:Y:S02]  /*8360*/  IMAD.WIDE R70, R241.reuse, 0x4, R70 ;  /* 0x00000004f1467825 */ /* 0x040fe400078e0246 */
[----:B------:R-:W0:Y:S02]  /*8370*/  LDGDEPBAR ;  /* 0x00000000000079af */ /* 0x000e240000000000 */
[----:B------:R-:W-:Y:S01]  /*8380*/  IMAD.WIDE R68, R241, 0x4, R68 ;  /* 0x00000004f1447825 */ /* 0x000fe200078e0244 */
[----:B---3--:R-:W-:-:S03]  /*8390*/  LOP3.LUT R239, R243, R238, RZ, 0x3c, !PT ;  /* 0x000000eef3ef7212 */ /* 0x008fc600078e3cff */
[----:B------:R-:W-:-:S04]  /*83a0*/  IMAD.WIDE R66, R241, 0x4, R66 ;  /* 0x00000004f1427825 */ /* 0x000fc800078e0242 */
[C---:B------:R-:W-:Y:S01]  /*83b0*/  IMAD.WIDE R64, R241.reuse, 0x4, R64 ;  /* 0x00000004f1407825 */ /* 0x040fe200078e0240 */
[----:B------:R1:W-:Y:S03]  /*83c0*/  LDGSTS.E [R239+0x28000], [R140.64], P1 ;  /* 0x280000008cef7fae */ /* 0x0003e60008921844 */
        /* <DEDUP_REMOVED lines=40> */
[----:B------:R-:W-:Y:S01]  /*8650*/  IMAD.WIDE R22, R241, 0x4, R22 ;  /* 0x00000004f1167825 */ /* 0x000fe200078e0216 */
[----:B------:R1:W-:Y:S01]  /*8660*/  LDGSTS.E [R239+0x2d400], [R30.64], P1 ;  /* 0x2d4000001eef7fae */ /* 0x0003e20008921844 */
[----:B----4-:R-:W-:-:S02]  /*8670*/  LOP3.LUT R243, R243, R238, RZ, 0x3c, !PT ;  /* 0x000000eef3f37212 */ /* 0x010fc400078e3cff */
        /* <DEDUP_REMOVED lines=8> */
[----:B------:R-:W-:-:S02]  /*8700*/  LOP3.LUT R243, R243, 0x40, RZ, 0x3c, !PT ;  /* 0x00000040f3f37812 */ /* 0x000fc400078e3cff */
        /* <DEDUP_REMOVED lines=68> */
[----:B------:R-:W-:-:S03]  /*8b50*/  LOP3.LUT R0, R0, 0x1f, RZ, 0xc0, !PT ;  /* 0x0000001f00007812 */ /* 0x000fc600078ec0ff */
[----:B------:R1:W-:Y:S04]  /*8b60*/  LDGSTS.E [R243+0x2f200], [R78.64], P1 ;  /* 0x2f2000004ef37fae */ /* 0x0003e80008921844 */
[----:B------:R1:W-:Y:S04]  /*8b70*/  LDGSTS.E [R243+0x2f600], [R76.64], P1 ;  /* 0x2f6000004cf37fae */ /* 0x0003e80008921844 */
[----:B------:R1:W-:Y:S04]  /*8b80*/  LDGSTS.E [R243+0x2fa00], [R74.64], P1 ;  /* 0x2fa000004af37fae */ /* 0x0003e80008921844 */
[----:B------:R1:W-:Y:S01]  /*8b90*/  LDGSTS.E [R243+0x2fe00], [R72.64], P1 ;  /* 0x2fe0000048f37fae */ /* 0x0003e20008921844 */
[----:B------:R-:W-:-:S03]  /*8ba0*/  IMAD R0, R0, c[0x0][0x18c], RZ ;  /* 0x0000630000007a24 */ /* 0x000fc600078e02ff */
[----:B------:R-:W0:Y:S01]  /*8bb0*/  LDGDEPBAR ;  /* 0x00000000000079af */ /* 0x000e220000000000 */
[----:B------:R-:W-:Y:S05]  /*8bc0*/  @P5 BRA `(.L_x_0) ;  /* 0x00001b4000005947 */ /* 0x000fea0003800000 */
[----:B-1----:R-:W1:Y:S01]  /*8bd0*/  S2R R243, SR_TID.X ;  /* 0x0000000000f37919 */ /* 0x002e620000002100 */
[----:B------:R-:W-:Y:S01]  /*8be0*/  CS2R R56, SRZ ;  /* 0x0000000000387805 */ /* 0x000fe2000001ff00 */
[----:B------:R-:W-:Y:S01]  /*8bf0*/  CS2R R58, SRZ ;  /* 0x00000000003a7805 */ /* 0x000fe2000001ff00 */
[----:B------:R-:W-:Y:S01]  /*8c00*/  CS2R R52, SRZ ;  /* 0x0000000000347805 */ /* 0x000fe2000001ff00 */
[----:B------:R2:W-:Y:S01]  /*8c10*/  STL [R1+0x360], RZ ;  /* 0x000360ff01007387 */ /* 0x0005e20000100800 */
[----:B------:R-:W-:Y:S01]  /*8c20*/  CS2R R54, SRZ ;  /* 0x0000000000367805 */ /* 0x000fe2000001ff00 */
        /* <DEDUP_REMOVED lines=18> */
[----:B-1----:R-:W-:Y:S01]  /*8d50*/  IMAD.SHL.U32 R0, R243, 0x20, RZ ;  /* 0x00000020f3007824 */ /* 0x002fe200078e00ff */
[----:B------:R-:W-:Y:S01]  /*8d60*/  CS2R R176, SRZ ;  /* 0x0000000000b07805 */ /* 0x000fe2000001ff00 */
[----:B------:R-:W-:Y:S01]  /*8d70*/  CS2R R178, SRZ ;  /* 0x0000000000b27805 */ /* 0x000fe2000001ff00 */
[----:B------:R-:W-:Y:S01]  /*8d80*/  CS2R R180, SRZ ;  /* 0x0000000000b47805 */ /* 0x000fe2000001ff00 */
[----:B------:R-:W-:Y:S01]  /*8d90*/  CS2R R182, SRZ ;  /* 0x0000000000b67805 */ /* 0x000fe2000001ff00 */
[----:B------:R2:W-:Y:S01]  /*8da0*/  STL [R1+0xd9c], R0 ;  /* 0x000d9c0001007387 */ /* 0x0005e20000100800 */
[----:B------:R-:W-:Y:S01]  /*8db0*/  CS2R R152, SRZ ;  /* 0x0000000000987805 */ /* 0x000fe2000001ff00 */
[----:B------:R-:W-:Y:S01]  /*8dc0*/  CS2R R154, SRZ ;  /* 0x00000000009a7805 */ /* 0x000fe2000001ff00 */
[----:B------:R-:W-:Y:S01]  /*8dd0*/  CS2R R148, SRZ ;  /* 0x0000000000947805 */ /* 0x000fe2000001ff00 */
[----:B------:R2:W-:Y:S01]  /*8de0*/  STL [R1+0x364], RZ ;  /* 0x000364ff01007387 */ /* 0x0005e20000100800 */
        /* <DEDUP_REMOVED lines=67> */
[----:B------:R2:W-:Y:S04]  /*9220*/  STL [R1+0x6d8], RZ ;  /* 0x0006d8ff01007387 */ /* 0x0005e80000100800 */
        /* <DEDUP_REMOVED lines=109> */
[----:B------:R2:W-:Y:S04]  /*9900*/  STL [R1], RZ ;  /* 0x000000ff01007387 */ /* 0x0005e80000100800 */
        /* <DEDUP_REMOVED lines=222> */
[----:B------:R2:W-:Y:S01]  /*a6f0*/  STL [R1+0x1fc], RZ ;  /* 0x0001fcff01007387 */ /* 0x0005e20000100800 */
[----:B------:R-:W-:Y:S05]  /*a700*/  BRA `(.L_x_1) ;  /* 0x000178f000007947 */ /* 0x000fea0003800000 */
.L_x_0:
[----:B------:R-:W2:Y:S04]  /*a710*/  LDL.LU R3, [R1+0x48] ;  /* 0x0000480001037983 */ /* 0x000ea80000300800 */
[----:B-1----:R-:W3:Y:S04]  /*a720*/  LDL.LU R12, [R1+0x4c] ;  /* 0x00004c00010c7983 */ /* 0x002ee80000300800 */
[----:B------:R-:W4:Y:S04]  /*a730*/  LDL.LU R13, [R1+0x50] ;  /* 0x00005000010d7983 */ /* 0x000f280000300800 */
[----:B------:R-:W4:Y:S04]  /*a740*/  LDL.LU R14, [R1+0x54] ;  /* 0x00005400010e7983 */ /* 0x000f280000300800 */
[----:B------:R-:W4:Y:S04]  /*a750*/  LDL.LU R15, [R1+0x58] ;  /* 0x00005800010f7983 */ /* 0x000f280000300800 */
[----:B------:R-:W4:Y:S04]  /*a760*/  LDL.LU R16, [R1+0x5c] ;  /* 0x00005c0001107983 */ /* 0x000f280000300800 */
[----:B------:R-:W4:Y:S04]  /*a770*/  LDL.LU R17, [R1+0x60] ;  /* 0x0000600001117983 */ /* 0x000f280000300800 */
[----:B------:R-:W4:Y:S04]  /*a780*/  LDL.LU R18, [R1+0x64] ;  /* 0x0000640001127983 */ /* 0x000f280000300800 */
[----:B------:R-:W4:Y:S04]  /*a790*/  LDL.LU R19, [R1+0x68] ;  /* 0x0000680001137983 */ /* 0x000f280000300800 */
[----:B------:R-:W4:Y:S04]  /*a7a0*/  LDL.LU R20, [R1+0x6c] ;  /* 0x00006c0001147983 */ /* 0x000f280000300800 */
[----:B------:R-:W4:Y:S01]  /*a7b0*/  LDL.LU R21, [R1+0x70] ;  /* 0x0000700001157983 */ /* 0x000f220000300800 */
[----:B------:R-:W-:-:S03]  /*a7c0*/  SHF.R.S32.HI R2, RZ, 0x1f, R0 ;  /* 0x0000001fff027819 */ /* 0x000fc60000011400 */
[----:B------:R-:W4:Y:S04]  /*a7d0*/  LDL.LU R22, [R1+0x74] ;  /* 0x0000740001167983 */ /* 0x000f280000300800 */
[----:B------:R-:W4:Y:S04]  /*a7e0*/  LDL.LU R23, [R1+0x78] ;  /* 0x0000780001177983 */ /* 0x000f280000300800 */
[----:B------:R-:W4:Y:S04]  /*a7f0*/  LDL.LU R32, [R1+0x7c] ;  /* 0x00007c0001207983 */ /* 0x000f280000300800 */
[----:B------:R-:W4:Y:S04]  /*a800*/  LDL.LU R33, [R1+0x80] ;  /* 0x0000800001217983 */ /* 0x000f280000300800 */
[----:B-----5:R-:W-:Y:S04]  /*a810*/  STL [R1+0xdac], R252 ;  /* 0x000dacfc01007387 */ /* 0x020fe80000100800 */
[----:B------:R-:W-:Y:S01]  /*a820*/  STL [R1+0xda8], R242 ;  /* 0x000da8f201007387 */ /* 0x000fe20000100800 */
[----:B--2---:R-:W-:-:S02]  /*a830*/  IADD3 R4, P6, R0, R3, RZ ;  /* 0x0000000300047210 */ /* 0x004fc40007fde0ff */
[C---:B---3--:R-:W-:Y:S02]  /*a840*/  IADD3 R5, P5, R0.reuse, R12, RZ ;  /* 0x0000000c00057210 */ /* 0x048fe40007fbe0ff */
[----:B----4-:R-:W-:-:S03]  /*a850*/  IADD3 R6, P3, R0, R13, RZ ;  /* 0x0000000d00067210 */ /* 0x010fc60007f7e0ff */
[----:B------:R1:W-:Y:S01]  /*a860*/  STL [R1+0xee8], R5 ;  /* 0x000ee80501007387 */ /* 0x0003e20000100800 */
[C---:B------:R-:W-:Y:S02]  /*a870*/  IADD3 R7, P2, R0.reuse, R14, RZ ;  /* 0x0000000e00077210 */ /* 0x040fe40007f5e0ff */
[C---:B------:R-:W-:Y:S02]  /*a880*/  IADD3 R8, P1, R0.reuse, R15, RZ ;  /* 0x0000000f00087210 */ /* 0x040fe40007f3e0ff */
[----:B-1----:R-:W-:Y:S02]  /*a890*/  LEA.HI.X.SX32 R5, R3, R2, 0x1, P6 ;  /* 0x0000000203057211 */ /* 0x002fe400030f0eff */
[C---:B------:R-:W-:Y:S01]  /*a8a0*/  IADD3 R9, P0, R0.reuse, R16, RZ ;  /* 0x0000001000097210 */ /* 0x040fe20007f1e0ff */
[----:B------:R1:W-:Y:S01]  /*a8b0*/  STL [R1+0xee4], R8 ;  /* 0x000ee40801007387 */ /* 0x0003e20000100800 */
[----:B------:R-:W-:-:S03]  /*a8c0*/  IADD3 R10, P4, R0, R17, RZ ;  /* 0x00000011000a7210 */ /* 0x000fc60007f9e0ff */
[----:B------:R2:W-:Y:S01]  /*a8d0*/  STL [R1+0xee0], R9 ;  /* 0x000ee00901007387 */ /* 0x0005e20000100800 */
[----:B------:R-:W-:-:S03]  /*a8e0*/  IADD3 R11, P6, R0, R18, RZ ;  /* 0x00000012000b7210 */ /* 0x000fc60007fde0ff */
[----:B------:R3:W-:Y:S04]  /*a8f0*/  STL [R1+0xedc], R10 ;  /* 0x000edc0a01007387 */ /* 0x0007e80000100800 */
[----:B------:R-:W4:Y:S01]  /*a900*/  LDL.LU R3, [R1+0x84] ;  /* 0x0000840001037983 */ /* 0x000f220000300800 */
[----:B-1----:R-:W-:-:S03]  /*a910*/  LEA.HI.X.SX32 R8, R12, R2, 0x1, P5 ;  /* 0x000000020c087211 */ /* 0x002fc600028f0eff */
[----:B------:R1:W-:Y:S04]  /*a920*/  STL [R1+0xed8], R11 ;  /* 0x000ed80b01007387 */ /* 0x0003e80000100800 */
[----:B------:R-:W4:Y:S01]  /*a930*/  LDL.LU R35, [R1+0x88] ;  /* 0x0000880001237983 */ /* 0x000f220000300800 */
[C---:B------:R-:W-:Y:S02]  /*a940*/  IADD3 R12, P5, R0.reuse, R19, RZ ;  /* 0x00000013000c7210 */ /* 0x040fe40007fbe0ff */
[----:B--2---:R-:W-:Y:S02]  /*a950*/  LEA.HI.X.SX32 R9, R13, R2, 0x1, P3 ;  /* 0x000000020d097211 */ /* 0x004fe400018f0eff */
[----:B------:R-:W-:Y:S01]  /*a960*/  IADD3 R13, P3, R0, R20, RZ ;  /* 0x00000014000d7210 */ /* 0x000fe20007f7e0ff */
[----:B------:R2:W-:Y:S01]  /*a970*/  STL [R1+0xed4], R12 ;  /* 0x000ed40c01007387 */ /* 0x0005e20000100800 */
[----:B---3--:R-:W-:-:S02]  /*a980*/  LEA.HI.X.SX32 R10, R14, R2, 0x1, P2 ;  /* 0x000000020e0a7211 */ /* 0x008fc400010f0eff */
[C---:B------:R-:W-:Y:S01]  /*a990*/  IADD3 R14, P2, R0.reuse, R21, RZ ;  /* 0x00000015000e7210 */ /* 0x040fe20007f5e0ff */
[----:B------:R-:W3:Y:S01]  /*a9a0*/  LDL.LU R36, [R1+0x8c] ;  /* 0x00008c0001247983 */ /* 0x000ee20000300800 */
[----:B-1----:R-:W-:Y:S02]  /*a9b0*/  LEA.HI.X.SX32 R11, R15, R2, 0x1, P1 ;  /* 0x000000020f0b7211 */ /* 0x002fe400008f0eff */
[----:B------:R-:W-:Y:S01]  /*a9c0*/  IADD3 R15, P1, R0, R22, RZ ;  /* 0x00000016000f7210 */ /* 0x000fe20007f3e0ff */
[----:B------:R1:W-:Y:S01]  /*a9d0*/  STL [R1+0xed0], R13 ;  /* 0x000ed00d01007387 */ /* 0x0003e20000100800 */
[----:B--2---:R-:W-:-:S03]  /*a9e0*/  LEA.HI.X.SX32 R12, R16, R2, 0x1, P0 ;  /* 0x00000002100c7211 */ /* 0x004fc600000f0eff */
[----:B------:R-:W4:Y:S01]  /*a9f0*/  LDL.LU R37, [R1+0x90] ;  /* 0x0000900001257983 */ /* 0x000f220000300800 */
[----:B------:R-:W-:-:S03]  /*aa00*/  IADD3 R16, P0, R0, R23, RZ ;  /* 0x0000001700107210 */ /* 0x000fc60007f1e0ff */
[----:B------:R1:W-:Y:S02]  /*aa10*/  STL [R1+0xecc], R14 ;  /* 0x000ecc0e01007387 */ /* 0x0003e40000100800 */
[----:B-1----:R-:W-:Y:S02]  /*aa20*/  LEA.HI.X.SX32 R13, R17, R2, 0x1, P4 ;  /* 0x00000002110d7211 */ /* 0x002fe400020f0eff */
[----:B------:R-:W4:Y:S01]  /*aa30*/  LDL.LU R38, [R1+0x94] ;  /* 0x0000940001267983 */ /* 0x000f220000300800 */
[----:B------:R-:W-:-:S03]  /*aa40*/  IADD3 R17, P4, R0, R32, RZ ;  /* 0x0000002000117210 */ /* 0x000fc60007f9e0ff */
[----:B------:R1:W-:Y:S01]  /*aa50*/  STL [R1+0xec8], R15 ;  /* 0x000ec80f01007387 */ /* 0x0003e20000100800 */
[----:B------:R-:W-:-:S03]  /*aa60*/  LEA.HI.X.SX32 R14, R18, R2, 0x1, P6 ;  /* 0x00000002120e7211 */ /* 0x000fc600030f0eff */
[----:B------:R-:W4:Y:S01]  /*aa70*/  LDL.LU R39, [R1+0x98] ;  /* 0x0000980001277983 */ /* 0x000f220000300800 */
[----:B------:R-:W-:-:S03]  /*aa80*/  IADD3 R18, P6, R0, R33, RZ ;  /* 0x0000002100127210 */ /* 0x000fc60007fde0ff */
[----:B------:R1:W-:Y:S02]  /*aa90*/  STL [R1+0xec4], R16 ;  /* 0x000ec41001007387 */ /* 0x0003e40000100800 */
[-C--:B-1----:R-:W-:Y:S02]  /*aaa0*/  LEA.HI.X.SX32 R15, R19, R2.reuse, 0x1, P5 ;  /* 0x00000002130f7211 */ /* 0x082fe400028f0eff */
[----:B------:R-:W4:Y:S04]  /*aab0*/  LDL.LU R116, [R1+0x9c] ;  /* 0x00009c0001747983 */ /* 0x000f280000300800 */
[----:B------:R1:W-:Y:S01]  /*aac0*/  STL [R1+0xec0], R17 ;  /* 0x000ec01101007387 */ /* 0x0003e20000100800 */
[----:B------:R-:W-:-:S03]  /*aad0*/  LEA.HI.X.SX32 R16, R20, R2, 0x1, P3 ;  /* 0x0000000214107211 */ /* 0x000fc600018f0eff */
[----:B------:R-:W4:Y:S04]  /*aae0*/  LDL.LU R117, [R1+0xa0] ;  /* 0x0000a00001757983 */ /* 0x000f280000300800 */
[----:B------:R1:W-:Y:S04]  /*aaf0*/  STL [R1+0xebc], R18 ;  /* 0x000ebc1201007387 */ /* 0x0003e80000100800 */
[----:B------:R-:W4:Y:S02]  /*ab00*/  LDL.LU R118, [R1+0xa4] ;  /* 0x0000a40001767983 */ /* 0x000f240000300800 */
[----:B----4-:R-:W-:-:S05]  /*ab10*/  IADD3 R19, P5, R0, R3, RZ ;  /* 0x0000000300137210 */ /* 0x010fca0007fbe0ff */
[----:B------:R4:W-:Y:S01]  /*ab20*/  STL [R1+0xeb8], R19 ;  /* 0x000eb81301007387 */ /* 0x0009e20000100800 */
[----:B------:R-:W-:-:S03]  /*ab30*/  IADD3 R20, P3, R0, R35, RZ ;  /* 0x0000002300147210 */ /* 0x000fc60007f7e0ff */
[----:B------:R-:W2:Y:S01]  /*ab40*/  LDL.LU R119, [R1+0xa8] ;  /* 0x0000a80001777983 */ /* 0x000ea20000300800 */
[----:B-1----:R-:W-:-:S03]  /*ab50*/  LEA.HI.X.SX32 R17, R21, R2, 0x1, P2 ;  /* 0x0000000215117211 */ /* 0x002fc600010f0eff */
[----:B------:R1:W-:Y:S04]  /*ab60*/  STL [R1+0xeb4], R20 ;  /* 0x000eb41401007387 */ /* 0x0003e80000100800 */
[----:B------:R-:W2:Y:S01]  /*ab70*/  LDL.LU R156, [R1+0xac] ;  /* 0x0000ac00019c7983 */ /* 0x000ea20000300800 */
[----:B---3--:R-:W-:Y:S02]  /*ab80*/  IADD3 R21, P2, R0, R36, RZ ;  /* 0x0000002400157210 */ /* 0x008fe40007f5e0ff */
[-C--:B------:R-:W-:Y:S02]  /*ab90*/  LEA.HI.X.SX32 R18, R22, R2.reuse, 0x1, P1 ;  /* 0x0000000216127211 */ /* 0x080fe400008f0eff */
[----:B----4-:R-:W-:Y:S01]  /*aba0*/  LEA.HI.X.SX32 R19, R23, R2, 0x1, P0 ;  /* 0x0000000217137211 */ /* 0x010fe200000f0eff */
[----:B------:R3:W-:Y:S01]  /*abb0*/  STL [R1+0xeb0], R21 ;  /* 0x000eb01501007387 */ /* 0x0007e20000100800 */
[----:B------:R-:W-:-:S03]  /*abc0*/  IADD3 R22, P1, R0, R37, RZ ;  /* 0x0000002500167210 */ /* 0x000fc60007f3e0ff */
[----:B------:R-:W2:Y:S01]  /*abd0*/  LDL.LU R157, [R1+0xb0] ;  /* 0x0000b000019d7983 */ /* 0x000ea20000300800 */
[----:B-1----:R-:W-:-:S03]  /*abe0*/  LEA.HI.X.SX32 R20, R32, R2, 0x1, P4 ;  /* 0x0000000220147211 */ /* 0x002fc600020f0eff */
[----:B------:R1:W-:Y:S01]  /*abf0*/  STL [R1+0xeac], R22 ;  /* 0x000eac1601007387 */ /* 0x0003e20000100800 */
[----:B------:R-:W-:-:S03]  /*ac00*/  IADD3 R23, P0, R0, R38, RZ ;  /* 0x0000002600177210 */ /* 0x000fc60007f1e0ff */
[----:B------:R-:W2:Y:S01]  /*ac10*/  LDL.LU R158, [R1+0xb4] ;  /* 0x0000b400019e7983 */ /* 0x000ea20000300800 */
[----:B---3--:R-:W-:-:S03]  /*ac20*/  LEA.HI.X.SX32 R21, R33, R2, 0x1, P6 ;  /* 0x0000000221157211 */ /* 0x008fc600030f0eff */
        /* <DEDUP_REMOVED lines=16> */
[----:B------:R3:W-:Y:S04]  /*ad30*/  STL [R1+0xe98], R35 ;  /* 0x000e982301007387 */ /* 0x0007e80000100800 */
[----:B------:R-:W2:Y:S02]  /*ad40*/  LDL.LU R184, [R1+0xc8] ;  /* 0x0000c80001b87983 */ /* 0x000ea40000300800 */
[----:B--2---:R-:W-:-:S05]  /*ad50*/  IADD3 R36, P2, R0, R119, RZ ;  /* 0x0000007700247210 */ /* 0x004fca0007f5e0ff */
[----:B------:R2:W-:Y:S01]  /*ad60*/  STL [R1+0xe94], R36 ;  /* 0x000e942401007387 */ /* 0x0005e20000100800 */
[----:B------:R-:W-:-:S03]  /*ad70*/  IADD3 R37, P1, R0, R156, RZ ;  /* 0x0000009c00257210 */ /* 0x000fc60007f3e0ff */
[----:B------:R-:W4:Y:S01]  /*ad80*/  LDL.LU R185, [R1+0xcc] ;  /* 0x0000cc0001b97983 */ /* 0x000f220000300800 */
[----:B-1----:R-:W-:-:S03]  /*ad90*/  LEA.HI.X.SX32 R34, R38, R2, 0x1, P0 ;  /* 0x0000000226227211 */ /* 0x002fc600000f0eff */
[----:B------:R1:W-:Y:S04]  /*ada0*/  STL [R1+0xe90], R37 ;  /* 0x000e902501007387 */ /* 0x0003e80000100800 */
[----:B------:R-:W4:Y:S01]  /*adb0*/  LDL.LU R186, [R1+0xd0] ;  /* 0x0000d00001ba7983 */ /* 0x000f220000300800 */
[----:B--2---:R-:W-:Y:S02]  /*adc0*/  IADD3 R38, P0, R0, R157, RZ ;  /* 0x0000009d00267210 */ /* 0x004fe40007f1e0ff */
[-C--:B---3--:R-:W-:Y:S02]  /*add0*/  LEA.HI.X.SX32 R35, R39, R2.reuse, 0x1, P4 ;  /* 0x0000000227237211 */ /* 0x088fe400020f0eff */
[----:B------:R-:W-:Y:S01]  /*ade0*/  LEA.HI.X.SX32 R36, R116, R2, 0x1, P6 ;  /* 0x0000000274247211 */ /* 0x000fe200030f0eff */
[----:B------:R2:W-:Y:S01]  /*adf0*/  STL [R1+0xe8c], R38 ;  /* 0x000e8c2601007387 */ /* 0x0005e20000100800 */
[----:B------:R-:W-:-:S03]  /*ae00*/  IADD3 R39, P4, R0, R158, RZ ;  /* 0x0000009e00277210 */ /* 0x000fc60007f9e0ff */
[----:B------:R-:W2:Y:S01]  /*ae10*/  LDL.LU R187, [R1+0xd4] ;  /* 0x0000d40001bb7983 */ /* 0x000ea20000300800 */
[----:B-1----:R-:W-:-:S03]  /*ae20*/  LEA.HI.X.SX32 R37, R117, R2, 0x1, P5 ;  /* 0x0000000275257211 */ /* 0x002fc600028f0eff */
[----:B------:R1:W-:Y:S01]  /*ae30*/  STL [R1+0xe88], R39 ;  /* 0x000e882701007387 */ /* 0x0003e20000100800 */
[----:B------:R-:W-:-:S03]  /*ae40*/  IADD3 R116, P6, R0, R159, RZ ;  /* 0x0000009f00747210 */ /* 0x000fc60007fde0ff */
[----:B------:R-:W2:Y:S02]  /*ae50*/  LDL.LU R188, [R1+0xd8] ;  /* 0x0000d80001bc7983 */ /* 0x000ea40000300800 */
[----:B--2---:R-:W-:Y:S02]  /*ae60*/  LEA.HI.X.SX32 R38, R118, R2, 0x1, P3 ;  /* 0x0000000276267211 */ /* 0x004fe400018f0eff */
        /* <DEDUP_REMOVED lines=16> */
[----:B------:R2:W-:Y:S04]  /*af70*/  STL [R1+0xe74], R156 ;  /* 0x000e749c01007387 */ /* 0x0005e80000100800 */
[----:B------:R-:W2:Y:S01]  /*af80*/  LDL.LU R193, [R1+0xec] ;  /* 0x0000ec0001c17983 */ /* 0x000ea20000300800 */
[----:B----4-:R-:W-:-:S05]  /*af90*/  IADD3 R157, P0, R0, R185, RZ ;  /* 0x000000b9009d7210 */ /* 0x010fca0007f1e0ff */
[----:B------:R4:W-:Y:S01]  /*afa0*/  STL [R1+0xe70], R157 ;  /* 0x000e709d01007387 */ /* 0x0009e20000100800 */
[----:B------:R-:W-:-:S03]  /*afb0*/  IADD3 R158, P4, R0, R186, RZ ;  /* 0x000000ba009e7210 */ /* 0x000fc60007f9e0ff */
[----:B------:R-:W3:Y:S01]  /*afc0*/  LDL.LU R194, [R1+0xf0] ;  /* 0x0000f00001c27983 */ /* 0x000ee20000300800 */
[----:B-1----:R-:W-:-:S03]  /*afd0*/  LEA.HI.X.SX32 R119, R159, R2, 0x1, P6 ;  /* 0x000000029f777211 */ /* 0x002fc600030f0eff */
[----:B------:R1:W-:Y:S04]  /*afe0*/  STL [R1+0xe6c], R158 ;  /* 0x000e6c9e01007387 */ /* 0x0003e80000100800 */
[----:B------:R-:W3:Y:S01]  /*aff0*/  LDL.LU R195, [R1+0xf4] ;  /* 0x0000f40001c37983 */ /* 0x000ee20000300800 */
[----:B--2---:R-:W-:Y:S02]  /*b000*/  IADD3 R159, P6, R0, R187, RZ ;  /* 0x000000bb009f7210 */ /* 0x004fe40007fde0ff */
        /* <DEDUP_REMOVED lines=23> */
[----:B------:R-:W-:Y:S02]  /*b180*/  IADD3 R186, P4, R0, R193, RZ ;  /* 0x000000c100ba7210 */ /* 0x000fe40007f9e0ff */
[----:B--2---:R-:W-:-:S03]  /*b190*/  LEA.HI.X.SX32 R184, R188, R2, 0x1, P5 ;  /* 0x00000002bcb87211 */ /* 0x004fc600028f0eff */
[----:B------:R2:W-:Y:S04]  /*b1a0*/  STL [R1+0xe50], R186 ;  /* 0x000e50ba01007387 */ /* 0x0005e80000100800 */
[----:B------:R-:W2:Y:S01]  /*b1b0*/  LDL.LU R201, [R1+0x10c] ;  /* 0x00010c0001c97983 */ /* 0x000ea20000300800 */
[----:B---3--:R-:W-:-:S05]  /*b1c0*/  IADD3 R187, P6, R0, R194, RZ ;  /* 0x000000c200bb7210 */ /* 0x008fca0007fde0ff */
[----:B------:R3:W-:Y:S01]  /*b1d0*/  STL [R1+0xe4c], R187 ;  /* 0x000e4cbb01007387 */ /* 0x0007e20000100800 */
[----:B------:R-:W-:-:S03]  /*b1e0*/  IADD3 R188, P5, R0, R195, RZ ;  /* 0x000000c300bc7210 */ /* 0x000fc60007fbe0ff */
[----:B------:R-:W4:Y:S01]  /*b1f0*/  LDL.LU R202, [R1+0x110] ;  /* 0x0001100001ca7983 */ /* 0x000f220000300800 */
[----:B-1----:R-:W-:-:S03]  /*b200*/  LEA.HI.X.SX32 R185, R189, R2, 0x1, P3 ;  /* 0x00000002bdb97211 */ /* 0x002fc600018f0eff */
[----:B------:R1:W-:Y:S04]  /*b210*/  STL [R1+0xe48], R188 ;  /* 0x000e48bc01007387 */ /* 0x0003e80000100800 */
[----:B------:R-:W4:Y:S01]  /*b220*/  LDL.LU R204, [R1+0x114] ;  /* 0x0001140001cc7983 */ /* 0x000f220000300800 */
[----:B--2---:R-:W-:Y:S02]  /*b230*/  IADD3 R189, P3, R0, R196, RZ ;  /* 0x000000c400bd7210 */ /* 0x004fe40007f7e0ff */
[-C--:B------:R-:W-:Y:S02]  /*b240*/  LEA.HI.X.SX32 R186, R190, R2.reuse, 0x1, P2 ;  /* 0x00000002beba7211 */ /* 0x080fe400010f0eff */
[----:B---3--:R-:W-:Y:S01]  /*b250*/  LEA.HI.X.SX32 R187, R191, R2, 0x1, P1 ;  /* 0x00000002bfbb7211 */ /* 0x008fe200008f0eff */
[----:B------:R2:W-:Y:S01]  /*b260*/  STL [R1+0xe44], R189 ;  /* 0x000e44bd01007387 */ /* 0x0005e20000100800 */
[----:B------:R-:W-:-:S03]  /*b270*/  IADD3 R190, P2, R0, R3, RZ ;  /* 0x0000000300be7210 */ /* 0x000fc60007f5e0ff */
[----:B------:R-:W3:Y:S01]  /*b280*/  LDL.LU R205, [R1+0x118] ;  /* 0x0001180001cd7983 */ /* 0x000ee20000300800 */
[----:B-1----:R-:W-:-:S03]  /*b290*/  LEA.HI.X.SX32 R188, R192, R2, 0x1, P0 ;  /* 0x00000002c0bc7211 */ /* 0x002fc600000f0eff */
[----:B------:R1:W-:Y:S01]  /*b2a0*/  STL [R1+0xe40], R190 ;  /* 0x000e40be01007387 */ /* 0x0003e20000100800 */
[----:B------:R-:W-:-:S03]  /*b2b0*/  IADD3 R191, P1, R0, R198, RZ ;  /* 0x000000c600bf7210 */ /* 0x000fc60007f3e0ff */
[----:B------:R-:W3:Y:S01]  /*b2c0*/  LDL.LU R207, [R1+0x11c] ;  /* 0x00011c0001cf7983 */ /* 0x000ee20000300800 */
[----:B--2---:R-:W-:-:S03]  /*b2d0*/  LEA.HI.X.SX32 R189, R193, R2, 0x1, P4 ;  /* 0x00000002c1bd7211 */ /* 0x004fc600020f0eff */
[----:B------:R2:W-:Y:S01]  /*b2e0*/  STL [R1+0xe3c], R191 ;  /* 0x000e3cbf01007387 */ /* 0x0005e20000100800 */
[----:B------:R-:W-:-:S03]  /*b2f0*/  IADD3 R192, P0, R0, R199, RZ ;  /* 0x000000c700c07210 */ /* 0x000fc60007f1e0ff */
[----:B------:R-:W3:Y:S01]  /*b300*/  LDL.LU R208, [R1+0x120] ;  /* 0x0001200001d07983 */ /* 0x000ee20000300800 */
[----:B-1----:R-:W-:-:S03]  /*b310*/  LEA.HI.X.SX32 R190, R194, R2, 0x1, P6 ;  /* 0x00000002c2be7211 */ /* 0x002fc600030f0eff */
[----:B------:R-:W3:Y:S01]  /*b320*/  LDL.LU R210, [R1+0x124] ;  /* 0x0001240001d27983 */ /* 0x000ee20000300800 */
[----:B------:R-:W-:-:S03]  /*b330*/  IADD3 R193, P4, R0, R200, RZ ;  /* 0x000000c800c17210 */ /* 0x000fc60007f9e0ff */
[----:B------:R1:W-:Y:S01]  /*b340*/  STL [R1+0xe38], R192 ;  /* 0x000e38c001007387 */ /* 0x0003e20000100800 */
[----:B--2---:R-:W-:-:S03]  /*b350*/  LEA.HI.X.SX32 R191, R195, R2, 0x1, P5 ;  /* 0x00000002c3bf7211 */ /* 0x004fc600028f0eff */
[----:B------:R-:W2:Y:S04]  /*b360*/  LDL.LU R211, [R1+0x128] ;  /* 0x0001280001d37983 */ /* 0x000ea80000300800 */
[----:B------:R-:W-:Y:S01]  /*b370*/  STL [R1+0xe30], R193 ;  /* 0x000e30c101007387 */ /* 0x000fe20000100800 */
[----:B-1----:R-:W-:-:S03]  /*b380*/  LEA.HI.X.SX32 R192, R196, R2, 0x1, P3 ;  /* 0x00000002c4c07211 */ /* 0x002fc600018f0eff */
[----:B------:R-:W2:Y:S01]  /*b390*/  LDL.LU R214, [R1+0x12c] ;  /* 0x00012c0001d67983 */ /* 0x000ea20000300800 */
[----:B------:R-:W-:-:S03]  /*b3a0*/  IADD3 R194, P6, R0, R201, RZ ;  /* 0x000000c900c27210 */ /* 0x000fc60007fde0ff */
[----:B------:R-:W2:Y:S04]  /*b3b0*/  LDL.LU R213, [R1+0x130] ;  /* 0x0001300001d57983 */ /* 0x000ea80000300800 */
[----:B------:R-:W-:Y:S04]  /*b3c0*/  STL [R1+0xe2c], R194 ;  /* 0x000e2cc201007387 */ /* 0x000fe80000100800 */
[----:B------:R-:W2:Y:S01]  /*b3d0*/  LDL.LU R212, [R1+0x134] ;  /* 0x0001340001d47983 */ /* 0x000ea20000300800 */
[----:B----4-:R-:W-:-:S05]  /*b3e0*/  IADD3 R195, P5, R0, R202, RZ ;  /* 0x000000ca00c37210 */ /* 0x010fca0007fbe0ff */
[----:B------:R1:W-:Y:S01]  /*b3f0*/  STL [R1+0xe34], R195 ;  /* 0x000e34c301007387 */ /* 0x0003e20000100800 */
[----:B------:R-:W-:-:S03]  /*b400*/  IADD3 R196, P3, R0, R204, RZ ;  /* 0x000000cc00c47210 */ /* 0x000fc60007f7e0ff */
[----:B------:R-:W4:Y:S04]  /*b410*/  LDL.LU R203, [R1+0x138] ;  /* 0x0001380001cb7983 */ /* 0x000f280000300800 */
[----:B------:R-:W4:Y:S01]  /*b420*/  LDL.LU R209, [R1+0x13c] ;  /* 0x00013c0001d17983 */ /* 0x000f220000300800 */
[----:B-1----:R-:W-:-:S03]  /*b430*/  LEA.HI.X.SX32 R195, R3, R2, 0x1, P2 ;  /* 0x0000000203c37211 */ /* 0x002fc600010f0eff */
[----:B------:R1:W-:Y:S04]  /*b440*/  STL [R1+0xe28], R196 ;  /* 0x000e28c401007387 */ /* 0x0003e80000100800 */
[----:B------:R-:W4:Y:S04]  /*b450*/  LDL.LU R206, [R1+0x140] ;  /* 0x0001400001ce7983 */ /* 0x000f280000300800 */
[----:B------:R-:W4:Y:S01]  /*b460*/  LDL.LU R3, [R1+0x144] ;  /* 0x0001440001037983 */ /* 0x000f220000300800 */
[----:B---3--:R-:W-:Y:S01]  /*b470*/  IADD3 R197, P2, R0, R205, RZ ;  /* 0x000000cd00c57210 */ /* 0x008fe20007f5e0ff */
[----:B------:R-:W-:Y:S01]  /*b480*/  IMAD.MOV.U32 R219, RZ, RZ, c[0x0][0x188] ;  /* 0x00006200ffdb7624 */ /* 0x000fe200078e00ff */
[-C--:B------:R-:W-:Y:S01]  /*b490*/  LEA.HI.X.SX32 R193, R198, R2.reuse, 0x1, P1 ;  /* 0x00000002c6c17211 */ /* 0x080fe200008f0eff */
[----:B------:R-:W-:Y:S01]  /*b4a0*/  IMAD.MOV.U32 R223, RZ, RZ, c[0x0][0x188] ;  /* 0x00006200ffdf7624 */ /* 0x000fe200078e00ff */
[C---:B------:R-:W-:Y:S01]  /*b4b0*/  IADD3 R198, P1, R0.reuse, R207, RZ ;  /* 0x000000cf00c67210 */ /* 0x040fe20007f3e0ff */
[----:B------:R3:W-:Y:S01]  /*b4c0*/  STL [R1+0xe24], R197 ;  /* 0x000e24c501007387 */ /* 0x0007e20000100800 */
[----:B------:R-:W-:Y:S01]  /*b4d0*/  LEA.HI.X.SX32 R194, R199, R2, 0x1, P0 ;  /* 0x00000002c7c27211 */ /* 0x000fe200000f0eff */
[C---:B------:R-:W-:Y:S01]  /*b4e0*/  IMAD R218, R219.reuse, 0x1b, RZ ;  /* 0x0000001bdbda7824 */ /* 0x040fe200078e02ff */
[----:B------:R-:W-:Y:S01]  /*b4f0*/  IADD3 R199, P0, R0, R208, RZ ;  /* 0x000000d000c77210 */ /* 0x000fe20007f1e0ff */
[----:B------:R2:W-:Y:S01]  /*b500*/  STL [R1+0xe20], R198 ;  /* 0x000e20c601007387 */ /* 0x0005e20000100800 */
[----:B-1----:R-:W-:Y:S01]  /*b510*/  LEA.HI.X.SX32 R196, R200, R2, 0x1, P4 ;  /* 0x00000002c8c47211 */ /* 0x002fe200020f0eff */
[----:B------:R-:W-:Y:S01]  /*b520*/  IMAD R220, R219, 0x1a, RZ ;  /* 0x0000001adbdc7824 */ /* 0x000fe200078e02ff */
[----:B------:R-:W-:Y:S01]  /*b530*/  IADD3 R200, P4, R0, R210, RZ ;  /* 0x000000d200c87210 */ /* 0x000fe20007f9e0ff */
[----:B------:R1:W-:Y:S01]  /*b540*/  STL [R1+0xe1c], R199 ;  /* 0x000e1cc701007387 */ /* 0x0003e20000100800 */
[----:B------:R-:W-:Y:S01]  /*b550*/  IMAD R222, R223, 0x19, RZ ;  /* 0x00000019dfde7824 */ /* 0x000fe200078e02ff */
[-C--:B---3--:R-:W-:Y:S01]  /*b560*/  LEA.HI.X.SX32 R197, R201, R2.reuse, 0x1, P6 ;  /* 0x00000002c9c57211 */ /* 0x088fe200030f0eff */
[----:B------:R-:W-:Y:S01]  /*b570*/  IMAD.MOV.U32 R239, RZ, RZ, c[0x0][0x188] ;  /* 0x00006200ffef7624 */ /* 0x000fe200078e00ff */
[----:B------:R3:W-:Y:S01]  /*b580*/  STL [R1+0xe18], R200 ;  /* 0x000e18c801007387 */ /* 0x0007e20000100800 */
[----:B------:R-:W-:Y:S01]  /*b590*/  IMAD R236, R223, 0x18, RZ ;  /* 0x00000018dfec7824 */ /* 0x000fe200078e02ff */
[-C--:B--2---:R-:W-:Y:S01]  /*b5a0*/  LEA.HI.X.SX32 R198, R202, R2.reuse, 0x1, P5 ;  /* 0x00000002cac67211 */ /* 0x084fe200028f0eff */
[C---:B------:R-:W-:Y:S01]  /*b5b0*/  IMAD R238, R239.reuse, 0x17, RZ ;  /* 0x00000017efee7824 */ /* 0x040fe200078e02ff */
[----:B------:R-:W-:Y:S01]  /*b5c0*/  IADD3 R201, P6, R0, R211, RZ ;  /* 0x000000d300c97210 */ /* 0x000fe20007fde0ff */
[----:B------:R-:W-:Y:S01]  /*b5d0*/  IMAD R241, R239, 0x16, RZ ;  /* 0x00000016eff17824 */ /* 0x000fe200078e02ff */
[-C--:B-1----:R-:W-:Y:S01]  /*b5e0*/  LEA.HI.X.SX32 R199, R204, R2.reuse, 0x1, P3 ;  /* 0x00000002ccc77211 */ /* 0x082fe200018f0eff */
[----:B------:R-:W-:Y:S01]  /*b5f0*/  IMAD.MOV.U32 R247, RZ, RZ, c[0x0][0x188] ;  /* 0x00006200fff77624 */ /* 0x000fe200078e00ff */
[----:B------:R-:W-:Y:S01]  /*b600*/  SHF.L.U64.HI R5, R4, 0x2, R5 ;  /* 0x0000000204057819 */ /* 0x000fe20000010205 */
[----:B------:R1:W-:Y:S01]  /*b610*/  STL [R1+0xe14], R201 ;  /* 0x000e14c901007387 */ /* 0x0003e20000100800 */
[----:B---3--:R-:W-:Y:S01]  /*b620*/  LEA.HI.X.SX32 R200, R205, R2, 0x1, P2 ;  /* 0x00000002cdc87211 */ /* 0x008fe200010f0eff */
[C---:B------:R-:W-:Y:S01]  /*b630*/  IMAD R246, R247.reuse, 0x15, RZ ;  /* 0x00000015f7f67824 */ /* 0x040fe200078e02ff */
[C---:B------:R-:W-:Y:S01]  /*b640*/  IADD3 R202, P5, R0.reuse, R214, RZ ;  /* 0x000000d600ca7210 */ /* 0x040fe20007fbe0ff */
[----:B------:R-:W-:Y:S01]  /*b650*/  IMAD R161, R247, 0x14, RZ ;  /* 0x00000014f7a17824 */ /* 0x000fe200078e02ff */
[----:B------:R-:W-:Y:S01]  /*b660*/  CS2R R56, SRZ ;  /* 0x0000000000387805 */ /* 0x000fe2000001ff00 */
[----:B------:R-:W-:Y:S01]  /*b670*/  IADD3 R204, P3, R0, R213, RZ ;  /* 0x000000d500cc7210 */ /* 0x000fe20007f7e0ff */
[----:B------:R-:W-:Y:S01]  /*b680*/  IMAD.MOV.U32 R172, RZ, RZ, c[0x0][0x188] ;  /* 0x00006200ffac7624 */ /* 0x000fe200078e00ff */
[----:B------:R2:W-:Y:S01]  /*b690*/  STL [R1+0xe10], R202 ;  /* 0x000e10ca01007387 */ /* 0x0005e20000100800 */
[----:B------:R-:W-:Y:S01]  /*b6a0*/  IMAD.MOV.U32 R163, RZ, RZ, c[0x0][0x188] ;  /* 0x00006200ffa37624 */ /* 0x000fe200078e00ff */
[----:B-1----:R-:W-:Y:S01]  /*b6b0*/  LEA.HI.X.SX32 R201, R207, R2, 0x1, P1 ;  /* 0x00000002cfc97211 */ /* 0x002fe200008f0eff */
[----:B------:R-:W-:Y:S01]  /*b6c0*/  IMAD R162, R172, 0x13, RZ ;  /* 0x00000013aca27824 */ /* 0x000fe200078e02ff */
[----:B------:R1:W-:Y:S01]  /*b6d0*/  STL [R1+0xe0c], R204 ;  /* 0x000e0ccc01007387 */ /* 0x0003e20000100800 */
[----:B------:R-:W-:Y:S01]  /*b6e0*/  CS2R R58, SRZ ;  /* 0x00000000003a7805 */ /* 0x000fe2000001ff00 */
[----:B------:R-:W-:Y:S01]  /*b6f0*/  IADD3 R205, P2, R0, R212, RZ ;  /* 0x000000d400cd7210 */ /* 0x000fe20007f5e0ff */
[----:B------:R-:W-:Y:S01]  /*b700*/  CS2R R52, SRZ ;  /* 0x0000000000347805 */ /* 0x000fe2000001ff00 */
[----:B------:R-:W-:Y:S01]  /*b710*/  SHF.R.S32.HI R28, RZ, 0x1f, R163 ;  /* 0x0000001fff1c7819 */ /* 0x000fe200000114a3 */
[----:B------:R-:W-:Y:S01]  /*b720*/  IMAD.SHL.U32 R163, R163, 0x20, RZ ;  /* 0x00000020a3a37824 */ /* 0x000fe200078e00ff */
[-C--:B--2---:R-:W-:Y:S01]  /*b730*/  LEA.HI.X.SX32 R202, R208, R2.reuse, 0x1, P0 ;  /* 0x00000002d0ca7211 */ /* 0x084fe200000f0eff */
[----:B------:R2:W-:Y:S01]  /*b740*/  STL [R1+0xe08], R205 ;  /* 0x000e08cd01007387 */ /* 0x0005e20000100800 */
[----:B------:R-:W-:Y:S01]  /*b750*/  CS2R R54, SRZ ;  /* 0x0000000000367805 */ /* 0x000fe2000001ff00 */
[----:B------:R-:W-:Y:S01]  /*b760*/  CS2R R248, SRZ ;  /* 0x0000000000f87805 */ /* 0x000fe2000001ff00 */
[-C--:B-1----:R-:W-:Y:S01]  /*b770*/  LEA.HI.X.SX32 R204, R210, R2.reuse, 0x1, P4 ;  /* 0x00000002d2cc7211 */ /* 0x082fe200020f0eff */
[----:B------:R-:W-:Y:S01]  /*b780*/  CS2R R250, SRZ ;  /* 0x0000000000fa7805 */ /* 0x000fe2000001ff00 */
[----:B------:R-:W-:Y:S01]  /*b790*/  CS2R R48, SRZ ;  /* 0x0000000000307805 */ /* 0x000fe2000001ff00 */
[----:B------:R-:W-:Y:S01]  /*b7a0*/  CS2R R50, SRZ ;  /* 0x0000000000327805 */ /* 0x000fe2000001ff00 */
[----:B------:R-:W-:Y:S01]  /*b7b0*/  CS2R R144, SRZ ;  /* 0x0000000000907805 */ /* 0x000fe2000001ff00 */
[----:B------:R-:W-:Y:S01]  /*b7c0*/  CS2R R146, SRZ ;  /* 0x0000000000927805 */ /* 0x000fe2000001ff00 */
[----:B------:R-:W-:Y:S01]  /*b7d0*/  CS2R R76, SRZ ;  /* 0x00000000004c7805 */ /* 0x000fe2000001ff00 */
[----:B--2---:R-:W-:Y:S01]  /*b7e0*/  LEA.HI.X.SX32 R205, R211, R2, 0x1, P6 ;  /* 0x00000002d3cd7211 */ /* 0x004fe200030f0eff */
        /* <DEDUP_REMOVED lines=61> */
[----:B----4-:R-:W-:-:S02]  /*bbc0*/  IADD3 R207, P1, R0, R203, RZ ;  /* 0x000000cb00cf7210 */ /* 0x010fc40007f3e0ff */
[----:B------:R-:W-:-:S03]  /*bbd0*/  IADD3 R208, P0, R0, R209, RZ ;  /* 0x000000d100d07210 */ /* 0x000fc60007f1e0ff */
[----:B------:R1:W-:Y:S04]  /*bbe0*/  STL [R1+0xe04], R207 ;  /* 0x000e04cf01007387 */ /* 0x0003e80000100800 */
[----:B------:R2:W-:Y:S01]  /*bbf0*/  STL [R1+0xe00], R208 ;  /* 0x000e00d001007387 */ /* 0x0005e20000100800 */
[----:B------:R-:W-:Y:S02]  /*bc00*/  IADD3 R210, P4, R0, R206, RZ ;  /* 0x000000ce00d27210 */ /* 0x000fe40007f9e0ff */
[-C--:B-1----:R-:W-:Y:S02]  /*bc10*/  LEA.HI.X.SX32 R207, R214, R2.reuse, 0x1, P5 ;  /* 0x00000002d6cf7211 */ /* 0x082fe400028f0eff */
[----:B------:R-:W-:Y:S02]  /*bc20*/  IADD3 R211, P6, R0, R3, RZ ;  /* 0x0000000300d37210 */ /* 0x000fe40007fde0ff */
[-C--:B------:R-:W-:Y:S01]  /*bc30*/  LEA.HI.X.SX32 R0, R203, R2.reuse, 0x1, P1 ;  /* 0x00000002cb007211 */ /* 0x080fe200008f0eff */
[----:B------:R-:W-:Y:S01]  /*bc40*/  IMAD.MOV.U32 R203, RZ, RZ, c[0x0][0x188] ;  /* 0x00006200ffcb7624 */ /* 0x000fe200078e00ff */
[-C--:B------:R-:W-:Y:S01]  /*bc50*/  LEA.HI.X.SX32 R24, R206, R2.reuse, 0x1, P4 ;  /* 0x00000002ce187211 */ /* 0x080fe200020f0eff */
[----:B------:R1:W-:Y:S01]  /*bc60*/  STL [R1+0xdfc], R211 ;  /* 0x000dfcd301007387 */ /* 0x0003e20000100800 */
[----:B--2---:R-:W-:Y:S01]  /*bc70*/  LEA.HI.X.SX32 R208, R213, R2, 0x1, P3 ;  /* 0x00000002d5d07211 */ /* 0x004fe200018f0eff */
[----:B------:R-:W-:-:S02]  /*bc80*/  IMAD R206, R203, 0x1f, RZ ;  /* 0x0000001fcbce7824 */ /* 0x000fc400078e02ff */
[----:B------:R2:W-:Y:S03]  /*bc90*/  STL [R1+0x21c], R0 ;  /* 0x00021c0001007387 */ /* 0x0005e60000100800 */
[----:B------:R-:W-:Y:S02]  /*bca0*/  SHF.R.S32.HI R31, RZ, 0x1f, R206 ;  /* 0x0000001fff1f7819 */ /* 0x000fe400000114ce */
[----:B------:R-:W-:Y:S02]  /*bcb0*/  IADD3 R203, P5, R245, R206, RZ ;  /* 0x000000cef5cb7210 */ /* 0x000fe40007fbe0ff */
[----:B-1----:R-:W-:Y:S02]  /*bcc0*/  LEA.HI.X.SX32 R211, R212, R2, 0x1, P2 ;  /* 0x00000002d4d37211 */ /* 0x002fe400010f0eff */
[----:B------:R-:W-:Y:S02]  /*bcd0*/  IADD3 R206, P2, R244, R206, RZ ;  /* 0x000000cef4ce7210 */ /* 0x000fe40007f5e0ff */
[----:B--2---:R-:W-:Y:S01]  /*bce0*/  LEA.HI.X.SX32 R0, R209, R2, 0x1, P0 ;  /* 0x00000002d1007211 */ /* 0x004fe200000f0eff */
[----:B------:R-:W-:-:S04]  /*bcf0*/  IMAD.MOV.U32 R209, RZ, RZ, c[0x0][0x188] ;  /* 0x00006200ffd17624 */ /* 0x000fc800078e00ff */
[----:B------:R1:W-:Y:S01]  /*bd00*/  STL [R1+0x220], R0 ;  /* 0x0002200001007387 */ /* 0x0003e20000100800 */
[----:B------:R-:W-:-:S03]  /*bd10*/  IMAD R214, R209, 0x1d, RZ ;  /* 0x0000001dd1d67824 */ /* 0x000fc600078e02ff */
[----:B------:R-:W-:Y:S02]  /*bd20*/  STL [R1+0x224], R24 ;  /* 0x0002241801007387 */ /* 0x000fe40000100800 */
[----:B------:R-:W-:Y:S02]  /*bd30*/  IADD3 R213, P4, R245, R214, RZ ;  /* 0x000000d6f5d57210 */ /* 0x000fe40007f9e0ff */
[----:B------:R-:W-:Y:S02]  /*bd40*/  SHF.R.S32.HI R29, RZ, 0x1f, R214 ;  /* 0x0000001fff1d7819 */ /* 0x000fe400000114d6 */
[----:B-1----:R-:W-:Y:S01]  /*bd50*/  LEA.HI.X.SX32 R0, R3, R2, 0x1, P6 ;  /* 0x0000000203007211 */ /* 0x002fe200030f0eff */
[----:B------:R-:W-:Y:S01]  /*bd60*/  IMAD R3, R209, 0x1e, RZ ;  /* 0x0000001ed1037824 */ /* 0x000fe200078e02ff */
[----:B------:R-:W-:Y:S02]  /*bd70*/  SHF.R.S32.HI R2, RZ, 0x1f, R245 ;  /* 0x0000001fff027819 */ /* 0x000fe400000114f5 */
[----:B------:R-:W-:Y:S01]  /*bd80*/  IADD3 R214, P3, R244, R214, RZ ;  /* 0x000000d6f4d67210 */ /* 0x000fe20007f7e0ff */
[----:B------:R1:W-:Y:S01]  /*bd90*/  STL [R1+0x228], R0 ;  /* 0x0002280001007387 */ /* 0x0003e20000100800 */
[----:B------:R-:W-:-:S02]  /*bda0*/  SHF.R.S32.HI R25, RZ, 0x1f, R3 ;  /* 0x0000001fff197819 */ /* 0x000fc40000011403 */
[-C--:B------:R-:W-:Y:S02]  /*bdb0*/  IADD3 R209, P1, R245, R3.reuse, RZ ;  /* 0x00000003f5d17210 */ /* 0x080fe40007f3e0ff */
[----:B------:R-:W-:Y:S01]  /*bdc0*/  IADD3 R212, P0, R244, R3, RZ ;  /* 0x00000003f4d47210 */ /* 0x000fe20007f1e0ff */
[----:B------:R-:W-:-:S04]  /*bdd0*/  IMAD.MOV.U32 R3, RZ, RZ, c[0x0][0x188] ;  /* 0x00006200ff037624 */ /* 0x000fc800078e00ff */
[----:B------:R-:W-:Y:S01]  /*bde0*/  IMAD R3, R3, 0x1c, RZ ;  /* 0x0000001c03037824 */ /* 0x000fe200078e02ff */
[----:B-1----:R-:W-:Y:S01]  /*bdf0*/  SHF.R.S32.HI R0, RZ, 0x1f, R244 ;  /* 0x0000001fff007819 */ /* 0x002fe200000114f4 */
[----:B------:R1:W-:Y:S03]  /*be00*/  STL [R1+0xdf8], R212 ;  /* 0x000df8d401007387 */ /* 0x0003e60000100800 */
[----:B------:R-:W-:Y:S01]  /*be10*/  IADD3 R215, P6, R245, R3, RZ ;  /* 0x00000003f5d77210 */ /* 0x000fe20007fde0ff */
[----:B------:R2:W-:Y:S01]  /*be20*/  STL [R1+0xdf4], R213 ;  /* 0x000df4d501007387 */ /* 0x0005e20000100800 */
[----:B------:R-:W-:-:S03]  /*be30*/  SHF.R.S32.HI R27, RZ, 0x1f, R3 ;  /* 0x0000001fff1b7819 */ /* 0x000fc60000011403 */
[----:B------:R3:W-:Y:S01]  /*be40*/  STL [R1+0xdf0], R214 ;  /* 0x000df0d601007387 */ /* 0x0007e20000100800 */
[--C-:B-1----:R-:W-:Y:S01]  /*be50*/  IMAD.X R212, R2, 0x1, R31.reuse, P5 ;  /* 0x0000000102d47824 */ /* 0x102fe200028e061f */
[----:B------:R-:W-:Y:S02]  /*be60*/  IADD3 R216, P5, R244, R3, RZ ;  /* 0x00000003f4d87210 */ /* 0x000fe40007fbe0ff */
[----:B------:R1:W-:Y:S01]  /*be70*/  STL [R1+0xdec], R215 ;  /* 0x000decd701007387 */ /* 0x0003e20000100800 */
[----:B------:R-:W-:Y:S01]  /*be80*/  SHF.R.S32.HI R3, RZ, 0x1f, R218 ;  /* 0x0000001fff037819 */ /* 0x000fe200000114da */
[----:B--2---:R-:W-:Y:S01]  /*be90*/  IMAD.X R213, R0, 0x1, R31, P2 ;  /* 0x0000000100d57824 */ /* 0x004fe200010e061f */
[CC--:B------:R-:W-:Y:S01]  /*bea0*/  IADD3 R217, P2, R245.reuse, R218.reuse, RZ ;  /* 0x000000daf5d97210 */ /* 0x0c0fe20007f5e0ff */
[----:B------:R2:W-:Y:S01]  /*beb0*/  STL [R1+0xde8], R216 ;  /* 0x000de8d801007387 */ /* 0x0005e20000100800 */
[----:B------:R-:W-:Y:S01]  /*bec0*/  SHF.R.S32.HI R31, RZ, 0x1f, R220 ;  /* 0x0000001fff1f7819 */ /* 0x000fe200000114dc */
[--C-:B---3--:R-:W-:Y:S01]  /*bed0*/  IMAD.X R214, R2, 0x1, R25.reuse, P1 ;  /* 0x0000000102d67824 */ /* 0x108fe200008e0619 */
[----:B------:R-:W-:Y:S01]  /*bee0*/  IADD3 R218, P1, R244, R218, RZ ;  /* 0x000000daf4da7210 */ /* 0x000fe20007f3e0ff */
[----:B------:R3:W-:Y:S01]  /*bef0*/  STL [R1+0xde4], R217 ;  /* 0x000de4d901007387 */ /* 0x0007e20000100800 */
[----:B-1----:R-:W-:Y:S01]  /*bf00*/  IMAD.X R215, R0, 0x1, R25, P0 ;  /* 0x0000000100d77824 */ /* 0x002fe200000e0619 */
[----:B------:R-:W-:-:S02]  /*bf10*/  IADD3 R219, P0, R245, R220, RZ ;  /* 0x000000dcf5db7210 */ /* 0x000fc40007f1e0ff */
[----:B------:R1:W-:Y:S01]  /*bf20*/  STL [R1+0xde0], R218 ;  /* 0x000de0da01007387 */ /* 0x0003e20000100800 */
[----:B------:R-:W-:Y:S01]  /*bf30*/  SHF.R.S32.HI R25, RZ, 0x1f, R222 ;  /* 0x0000001fff197819 */ /* 0x000fe200000114de */
[--C-:B--2---:R-:W-:Y:S01]  /*bf40*/  IMAD.X R216, R2, 0x1, R29.reuse, P4 ;  /* 0x0000000102d87824 */ /* 0x104fe200020e061d */
[----:B------:R-:W-:Y:S01]  /*bf50*/  IADD3 R220, P4, R244, R220, RZ ;  /* 0x000000dcf4dc7210 */ /* 0x000fe20007f9e0ff */
[----:B------:R2:W-:Y:S01]  /*bf60*/  STL [R1+0xddc], R219 ;  /* 0x000ddcdb01007387 */ /* 0x0005e20000100800 */
[----:B---3--:R-:W-:Y:S01]  /*bf70*/  IMAD.X R217, R0, 0x1, R29, P3 ;  /* 0x0000000100d97824 */ /* 0x008fe200018e061d */
[CC--:B------:R-:W-:Y:S02]  /*bf80*/  IADD3 R221, P3, R245.reuse, R222.reuse, RZ ;  /* 0x000000def5dd7210 */ /* 0x0c0fe40007f7e0ff */
[----:B------:R3:W-:Y:S01]  /*bf90*/  STL [R1+0xdd8], R220 ;  /* 0x000dd8dc01007387 */ /* 0x0007e20000100800 */
[----:B------:R-:W-:Y:S01]  /*bfa0*/  SHF.R.S32.HI R29, RZ, 0x1f, R236 ;  /* 0x0000001fff1d7819 */ /* 0x000fe200000114ec */
[--C-:B-1----:R-:W-:Y:S01]  /*bfb0*/  IMAD.X R218, R2, 0x1, R27.reuse, P6 ;  /* 0x0000000102da7824 */ /* 0x102fe200030e061b */
[----:B------:R-:W-:Y:S01]  /*bfc0*/  IADD3 R222, P6, R244, R222, RZ ;  /* 0x000000def4de7210 */ /* 0x000fe20007fde0ff */
[----:B------:R1:W-:Y:S01]  /*bfd0*/  STL [R1+0xdd4], R221 ;  /* 0x000dd4dd01007387 */ /* 0x0003e20000100800 */
[----:B--2---:R-:W-:Y:S01]  /*bfe0*/  IMAD.X R219, R0, 0x1, R27, P5 ;  /* 0x0000000100db7824 */ /* 0x004fe200028e061b */
[----:B------:R-:W-:-:S02]  /*bff0*/  IADD3 R223, P5, R245, R236, RZ ;  /* 0x000000ecf5df7210 */ /* 0x000fc40007fbe0ff */
[----:B------:R2:W-:Y:S01]  /*c000*/  STL [R1+0xdcc], R222 ;  /* 0x000dccde01007387 */ /* 0x0005e20000100800 */
[----:B------:R-:W-:Y:S01]  /*c010*/  SHF.R.S32.HI R27, RZ, 0x1f, R238 ;  /* 0x0000001fff1b7819 */ /* 0x000fe200000114ee */
[--C-:B---3--:R-:W-:Y:S01]  /*c020*/  IMAD.X R220, R2, 0x1, R3.reuse, P2 ;  /* 0x0000000102dc7824 */ /* 0x108fe200010e0603 */
[----:B------:R-:W-:Y:S01]  /*c030*/  IADD3 R236, P2, R244, R236, RZ ;  /* 0x000000ecf4ec7210 */ /* 0x000fe20007f5e0ff */
[----:B------:R3:W-:Y:S01]  /*c040*/  STL [R1+0xdd0], R223 ;  /* 0x000dd0df01007387 */ /* 0x0007e20000100800 */
[----:B-1----:R-:W-:Y:S01]  /*c050*/  IMAD.X R221, R0, 0x1, R3, P1 ;  /* 0x0000000100dd7824 */ /* 0x002fe200008e0603 */
[-C--:B------:R-:W-:Y:S01]  /*c060*/  IADD3 R237, P1, R245, R238.reuse, RZ ;  /* 0x000000eef5ed7210 */ /* 0x080fe20007f3e0ff */
[----:B------:R-:W-:Y:S01]  /*c070*/  IMAD.X R3, R2, 0x1, R31, P0 ;  /* 0x0000000102037824 */ /* 0x000fe200000e061f */
[----:B------:R-:W-:Y:S01]  /*c080*/  IADD3 R238, P0, R244, R238, RZ ;  /* 0x000000eef4ee7210 */ /* 0x000fe20007f1e0ff */
[----:B------:R1:W-:Y:S01]  /*c090*/  STL [R1+0xdc8], R236 ;  /* 0x000dc8ec01007387 */ /* 0x0003e20000100800 */
[----:B--2---:R-:W-:-:S03]  /*c0a0*/  IMAD.X R222, R2, 0x1, R25, P3 ;  /* 0x0000000102de7824 */ /* 0x004fc600018e0619 */
[----:B------:R2:W-:Y:S01]  /*c0b0*/  STL [R1+0xdc4], R238 ;  /* 0x000dc4ee01007387 */ /* 0x0005e20000100800 */
[C---:B---3--:R-:W-:Y:S01]  /*c0c0*/  IMAD.X R223, R0.reuse, 0x1, R31, P4 ;  /* 0x0000000100df7824 */ /* 0x048fe200020e061f */
[C---:B------:R-:W-:Y:S02]  /*c0d0*/  IADD3 R239, P4, R245.reuse, R241, RZ ;  /* 0x000000f1f5ef7210 */ /* 0x040fe40007f9e0ff */
[----:B------:R3:W-:Y:S01]  /*c0e0*/  STL [R1+0x254], R3 ;  /* 0x0002540301007387 */ /* 0x0007e20000100800 */
[----:B------:R-:W-:Y:S01]  /*c0f0*/  SHF.R.S32.HI R31, RZ, 0x1f, R246 ;  /* 0x0000001fff1f7819 */ /* 0x000fe200000114f6 */
[----:B-1----:R-:W-:Y:S01]  /*c100*/  IMAD.X R236, R0, 0x1, R25, P6 ;  /* 0x0000000100ec7824 */ /* 0x002fe200030e0619 */
[-C--:B------:R-:W-:Y:S01]  /*c110*/  IADD3 R243, P6, R245, R246.reuse, RZ ;  /* 0x000000f6f5f37210 */ /* 0x080fe20007fde0ff */
[----:B------:R1:W-:Y:S01]  /*c120*/  STL [R1+0xdc0], R239 ;  /* 0x000dc0ef01007387 */ /* 0x0003e20000100800 */
[----:B------:R-:W-:Y:S01]  /*c130*/  SHF.R.S32.HI R25, RZ, 0x1f, R161 ;  /* 0x0000001fff197819 */ /* 0x000fe200000114a1 */
[----:B--2---:R-:W-:Y:S01]  /*c140*/  IMAD.X R238, R2, 0x1, R29, P5 ;  /* 0x0000000102ee7824 */ /* 0x004fe200028e061d */
[----:B------:R-:W-:-:S02]  /*c150*/  IADD3 R246, P5, R244, R246, RZ ;  /* 0x000000f6f4f67210 */ /* 0x000fc40007fbe0ff */
[----:B---3--:R-:W-:Y:S02]  /*c160*/  SHF.R.S32.HI R3, RZ, 0x1f, R241 ;  /* 0x0000001fff037819 */ /* 0x008fe400000114f1 */
[----:B------:R-:W-:Y:S01]  /*c170*/  IADD3 R241, P3, R244, R241, RZ ;  /* 0x000000f1f4f17210 */ /* 0x000fe20007f7e0ff */
[----:B-1----:R-:W-:Y:S01]  /*c180*/  IMAD.X R239, R0, 0x1, R29, P2 ;  /* 0x0000000100ef7824 */ /* 0x002fe200010e061d */
[----:B------:R-:W-:-:S03]  /*c190*/  IADD3 R247, P2, R245, R161, RZ ;  /* 0x000000a1f5f77210 */ /* 0x000fc60007f5e0ff */
[----:B------:R1:W-:Y:S01]  /*c1a0*/  STL [R1+0xdbc], R241 ;  /* 0x000dbcf101007387 */ /* 0x0003e20000100800 */
[----:B------:R-:W-:-:S03]  /*c1b0*/  SHF.R.S32.HI R29, RZ, 0x1f, R162 ;  /* 0x0000001fff1d7819 */ /* 0x000fc600000114a2 */
[----:B------:R2:W-:Y:S04]  /*c1c0*/  STL [R1+0xdb8], R243 ;  /* 0x000db8f301007387 */ /* 0x0005e80000100800 */
[----:B------:R3:W-:Y:S01]  /*c1d0*/  STL [R1+0xdb4], R247 ;  /* 0x000db4f701007387 */ /* 0x0007e20000100800 */
[--C-:B-1----:R-:W-:Y:S01]  /*c1e0*/  IMAD.X R241, R2, 0x1, R27.reuse, P1 ;  /* 0x0000000102f17824 */ /* 0x102fe200008e061b */
[----:B------:R-:W-:Y:S01]  /*c1f0*/  IADD3 R24, P1, R244, R161, RZ ;  /* 0x000000a1f4187210 */ /* 0x000fe20007f3e0ff */
[----:B------:R-:W-:Y:S02]  /*c200*/  IMAD R161, R172, 0x12, RZ ;  /* 0x00000012aca17824 */ /* 0x000fe400078e02ff */
[----:B--2---:R-:W-:Y:S02]  /*c210*/  IMAD.X R243, R0, 0x1, R27, P0 ;  /* 0x0000000100f37824 */ /* 0x004fe400000e061b */
[----:B------:R1:W-:Y:S01]  /*c220*/  STL [R1+0x10], R24 ;  /* 0x0000101801007387 */ /* 0x0003e20000100800 */
[----:B------:R-:W-:Y:S01]  /*c230*/  SHF.R.S32.HI R27, RZ, 0x1f, R161 ;  /* 0x0000001fff1b7819 */ /* 0x000fe200000114a1 */
[----:B---3--:R-:W-:Y:S01]  /*c240*/  IMAD.X R247, R2, 0x1, R3, P4 ;  /* 0x0000000102f77824 */ /* 0x008fe200020e0603 */
[----:B------:R-:W-:-:S02]  /*c250*/  IADD3 R26, P4, R244, R162, RZ ;  /* 0x000000a2f41a7210 */ /* 0x000fc40007f9e0ff */
[----:B-1----:R-:W-:Y:S01]  /*c260*/  IADD3 R24, P0, R245, R162, RZ ;  /* 0x000000a2f5187210 */ /* 0x002fe20007f1e0ff */
[----:B------:R-:W-:-:S04]  /*c270*/  IMAD R162, R172, 0x11, RZ ;  /* 0x00000011aca27824 */ /* 0x000fc800078e02ff */
[----:B------:R1:W-:Y:S04]  /*c280*/  STL [R1+0x14], R24 ;  /* 0x0000141801007387 */ /* 0x0003e80000100800 */
[----:B------:R-:W-:Y:S01]  /*c290*/  STL [R1+0x18], R26 ;  /* 0x0000181a01007387 */ /* 0x000fe20000100800 */
[----:B-1----:R-:W-:Y:S01]  /*c2a0*/  IMAD.X R24, R0, 0x1, R3, P3 ;  /* 0x0000000100187824 */ /* 0x002fe200018e0603 */
[----:B------:R-:W-:-:S04]  /*c2b0*/  IADD3 R3, P3, R245, R161, RZ ;  /* 0x000000a1f5037210 */ /* 0x000fc80007f7e0ff */
[----:B------:R1:W-:Y:S04]  /*c2c0*/  STL [R1+0x278], R24 ;  /* 0x0002781801007387 */ /* 0x0003e80000100800 */
[----:B------:R2:W-:Y:S01]  /*c2d0*/  STL [R1+0x1c], R3 ;  /* 0x00001c0301007387 */ /* 0x0005e20000100800 */
[--C-:B-1----:R-:W-:Y:S01]  /*c2e0*/  IMAD.X R24, R2, 0x1, R31.reuse, P6 ;  /* 0x0000000102187824 */ /* 0x102fe200030e061f */
[----:B------:R-:W-:Y:S01]  /*c2f0*/  IADD3 R26, P6, R244, R161, RZ ;  /* 0x000000a1f41a7210 */ /* 0x000fe20007fde0ff */
[----:B------:R-:W-:Y:S01]  /*c300*/  IMAD.SHL.U32 R161, R172, 0x10, RZ ;  /* 0x00000010aca17824 */ /* 0x000fe200078e00ff */
[----:B--2---:R-:W-:Y:S02]  /*c310*/  SHF.R.S32.HI R3, RZ, 0x1f, R162 ;  /* 0x0000001fff037819 */ /* 0x004fe400000114a2 */
[----:B------:R1:W-:Y:S04]  /*c320*/  STL [R1+0x27c], R24 ;  /* 0x00027c1801007387 */ /* 0x0003e80000100800 */
[----:B------:R2:W-:Y:S01]  /*c330*/  STL [R1+0x20], R26 ;  /* 0x0000201a01007387 */ /* 0x0005e20000100800 */
[----:B-1----:R-:W-:Y:S01]  /*c340*/  IMAD.X R24, R0, 0x1, R31, P5 ;  /* 0x0000000100187824 */ /* 0x002fe200028e061f */
[----:B------:R-:W-:-:S02]  /*c350*/  SHF.R.S32.HI R31, RZ, 0x1f, R161 ;  /* 0x0000001fff1f7819 */ /* 0x000fc400000114a1 */
[-C--:B--2---:R-:W-:Y:S02]  /*c360*/  IADD3 R26, P5, R245, R162.reuse, RZ ;  /* 0x000000a2f51a7210 */ /* 0x084fe40007fbe0ff */
[----:B------:R1:W-:Y:S04]  /*c370*/  STL [R1+0x280], R24 ;  /* 0x0002801801007387 */ /* 0x0003e80000100800 */
[----:B------:R2:W-:Y:S01]  /*c380*/  STL [R1+0x24], R26 ;  /* 0x0000241a01007387 */ /* 0x0005e20000100800 */
[----:B-1----:R-:W-:Y:S01]  /*c390*/  IMAD.X R24, R2, 0x1, R25, P2 ;  /* 0x0000000102187824 */ /* 0x002fe200010e0619 */
[----:B--2---:R-:W-:-:S04]  /*c3a0*/  IADD3 R26, P2, R244, R162, RZ ;  /* 0x000000a2f41a7210 */ /* 0x004fc80007f5e0ff */
[----:B------:R1:W-:Y:S01]  /*c3b0*/  STL [R1+0x284], R24 ;  /* 0x0002841801007387 */ /* 0x0003e20000100800 */
[----:B------:R-:W-:-:S03]  /*c3c0*/  IMAD R162, R172, 0xf, RZ ;  /* 0x0000000faca27824 */ /* 0x000fc600078e02ff */
[----:B------:R-:W-:Y:S01]  /*c3d0*/  STL [R1+0x28], R26 ;  /* 0x0000281a01007387 */ /* 0x000fe20000100800 */
[----:B-1----:R-:W-:Y:S01]  /*c3e0*/  IMAD.X R24, R0, 0x1, R25, P1 ;  /* 0x0000000100187824 */ /* 0x002fe200008e0619 */
[----:B------:R-:W-:-:S04]  /*c3f0*/  IADD3 R25, P1, R245, R161, RZ ;  /* 0x000000a1f5197210 */ /* 0x000fc80007f3e0ff */
[----:B------:R1:W-:Y:S04]  /*c400*/  STL [R1+0x288], R24 ;  /* 0x0002881801007387 */ /* 0x0003e80000100800 */
[----:B------:R2:W-:Y:S01]  /*c410*/  STL [R1+0x2c], R25 ;  /* 0x00002c1901007387 */ /* 0x0005e20000100800 */
[--C-:B-1----:R-:W-:Y:S01]  /*c420*/  IMAD.X R24, R2, 0x1, R29.reuse, P0 ;  /* 0x0000000102187824 */ /* 0x102fe200000e061d */
[----:B------:R-:W-:Y:S01]  /*c430*/  IADD3 R26, P0, R244, R161, RZ ;  /* 0x000000a1f41a7210 */ /* 0x000fe20007f1e0ff */
[----:B------:R-:W-:Y:S01]  /*c440*/  IMAD R161, R172, 0xe, RZ ;  /* 0x0000000eaca17824 */ /* 0x000fe200078e02ff */
        /* <DEDUP_REMOVED lines=8> */
[C---:B------:R-:W-:Y:S02]  /*c4d0*/  IMAD.X R30, R2.reuse, 0x1, R25, P4 ;  /* 0x00000001021e7824 */ /* 0x040fe400020e0619 */
[----:B-1----:R-:W-:Y:S01]  /*c4e0*/  IMAD.X R24, R2, 0x1, R27, P3 ;  /* 0x0000000102187824 */ /* 0x002fe200018e061b */
[----:B--2---:R-:W-:-:S04]  /*c4f0*/  IADD3 R26, P3, R244, R162, RZ ;  /* 0x000000a2f41a7210 */ /* 0x004fc80007f7e0ff */
[----:B------:R1:W-:Y:S01]  /*c500*/  STL [R1+0x294], R24 ;  /* 0x0002941801007387 */ /* 0x0003e20000100800 */
[----:B------:R-:W-:-:S03]  /*c510*/  IMAD R162, R172, 0xd, RZ ;  /* 0x0000000daca27824 */ /* 0x000fc600078e02ff */
[----:B------:R2:W-:Y:S01]  /*c520*/  STL [R1+0x38], R26 ;  /* 0x0000381a01007387 */ /* 0x0005e20000100800 */
[C---:B------:R-:W-:Y:S02]  /*c530*/  IMAD.X R25, R0.reuse, 0x1, R25, P3 ;  /* 0x0000000100197824 */ /* 0x040fe400018e0619 */
[----:B-1----:R-:W-:Y:S01]  /*c540*/  IMAD.X R24, R0, 0x1, R27, P6 ;  /* 0x0000000100187824 */ /* 0x002fe200030e061b */
[----:B------:R-:W-:Y:S01]  /*c550*/  IADD3 R27, P6, R245, R161, RZ ;  /* 0x000000a1f51b7210 */ /* 0x000fe20007fde0ff */
[----:B--2---:R-:W-:-:S03]  /*c560*/  IMAD.X R26, R2, 0x1, R3, P5 ;  /* 0x00000001021a7824 */ /* 0x004fc600028e0603 */
[----:B------:R1:W-:Y:S01]  /*c570*/  STL [R1+0x298], R24 ;  /* 0x0002981801007387 */ /* 0x0003e20000100800 */
[----:B------:R-:W-:-:S03]  /*c580*/  IMAD.X R3, R0, 0x1, R3, P2 ;  /* 0x0000000100037824 */ /* 0x000fc600010e0603 */
[----:B------:R2:W-:Y:S04]  /*c590*/  STL [R1+0x3c], R27 ;  /* 0x00003c1b01007387 */ /* 0x0005e80000100800 */
[----:B------:R3:W-:Y:S01]  /*c5a0*/  STL [R1+0x29c], R26 ;  /* 0x00029c1a01007387 */ /* 0x0007e20000100800 */
[----:B-1----:R-:W-:Y:S01]  /*c5b0*/  IADD3 R24, P5, R244, R161, RZ ;  /* 0x000000a1f4187210 */ /* 0x002fe20007fbe0ff */
[----:B------:R-:W-:Y:S01]  /*c5c0*/  IMAD R161, R172, 0xc, RZ ;  /* 0x0000000caca17824 */ /* 0x000fe200078e02ff */
[----:B--2---:R-:W-:-:S03]  /*c5d0*/  SHF.R.S32.HI R27, RZ, 0x1f, R162 ;  /* 0x0000001fff1b7819 */ /* 0x004fc600000114a2 */
[----:B------:R1:W-:Y:S01]  /*c5e0*/  STL [R1+0x40], R24 ;  /* 0x0000401801007387 */ /* 0x0003e20000100800 */
[----:B---3--:R-:W-:-:S03]  /*c5f0*/  IMAD.X R26, R0, 0x1, R31, P0 ;  /* 0x00000001001a7824 */ /* 0x008fc600000e061f */
[----:B------:R2:W-:Y:S01]  /*c600*/  STL [R1+0x2d0], R3 ;  /* 0x0002d00301007387 */ /* 0x0005e20000100800 */
[----:B-1----:R-:W-:Y:S01]  /*c610*/  IADD3 R24, P2, R245, R162, RZ ;  /* 0x000000a2f5187210 */ /* 0x002fe20007f5e0ff */
[----:B--2---:R-:W-:-:S04]  /*c620*/  IMAD.X R3, R2, 0x1, R31, P1 ;  /* 0x0000000102037824 */ /* 0x004fc800008e061f */
[----:B------:R1:W-:Y:S04]  /*c630*/  STL [R1+0x44], R24 ;  /* 0x0000441801007387 */ /* 0x0003e80000100800 */
[----:B------:R2:W-:Y:S01]  /*c640*/  STL [R1+0x2d4], R3 ;  /* 0x0002d40301007387 */ /* 0x0005e20000100800 */
[----:B-1----:R-:W-:Y:S01]  /*c650*/  IADD3 R24, P1, R244, R162, RZ ;  /* 0x000000a2f4187210 */ /* 0x002fe20007f3e0ff */
[----:B------:R-:W-:Y:S01]  /*c660*/  IMAD R162, R172, 0xb, RZ ;  /* 0x0000000baca27824 */ /* 0x000fe200078e02ff */
[----:B--2---:R-:W-:-:S03]  /*c670*/  SHF.R.S32.HI R3, RZ, 0x1f, R161 ;  /* 0x0000001fff037819 */ /* 0x004fc600000114a1 */
[----:B------:R1:W-:Y:S04]  /*c680*/  STL [R1+0x48], R24 ;  /* 0x0000481801007387 */ /* 0x0003e80000100800 */
[----:B------:R2:W-:Y:S01]  /*c690*/  STL [R1+0x2d8], R26 ;  /* 0x0002d81a01007387 */ /* 0x0005e20000100800 */
[-C--:B-1----:R-:W-:Y:S02]  /*c6a0*/  IADD3 R24, P0, R245, R161.reuse, RZ ;  /* 0x000000a1f5187210 */ /* 0x082fe40007f1e0ff */
[----:B--2---:R-:W-:-:S03]  /*c6b0*/  IADD3 R26, P4, R244, R161, RZ ;  /* 0x000000a1f41a7210 */ /* 0x004fc60007f9e0ff */
[----:B------:R1:W-:Y:S01]  /*c6c0*/  STL [R1+0x4c], R24 ;  /* 0x00004c1801007387 */ /* 0x0003e20000100800 */
[----:B------:R-:W-:-:S03]  /*c6d0*/  IMAD R161, R172, 0xa, RZ ;  /* 0x0000000aaca17824 */ /* 0x000fc600078e02ff */
[----:B------:R2:W-:Y:S04]  /*c6e0*/  STL [R1+0x2dc], R30 ;  /* 0x0002dc1e01007387 */ /* 0x0005e80000100800 */
[----:B------:R3:W-:Y:S01]  /*c6f0*/  STL [R1+0x50], R26 ;  /* 0x0000501a01007387 */ /* 0x0007e20000100800 */
[----:B-1----:R-:W-:-:S03]  /*c700*/  SHF.R.S32.HI R24, RZ, 0x1f, R162 ;  /* 0x0000001fff187819 */ /* 0x002fc600000114a2 */
[----:B------:R1:W-:Y:S01]  /*c710*/  STL [R1+0x2e0], R25 ;  /* 0x0002e01901007387 */ /* 0x0003e20000100800 */
[--C-:B--2---:R-:W-:Y:S02]  /*c720*/  IMAD.X R30, R2, 0x1, R27.reuse, P2 ;  /* 0x00000001021e7824 */ /* 0x104fe400010e061b */
[----:B------:R-:W-:Y:S01]  /*c730*/  IMAD.X R27, R0, 0x1, R27, P1 ;  /* 0x00000001001b7824 */ /* 0x000fe200008e061b */
[----:B---3--:R-:W-:Y:S01]  /*c740*/  IADD3 R26, P3, R245, R162, RZ ;  /* 0x000000a2f51a7210 */ /* 0x008fe20007f7e0ff */
[----:B-1----:R-:W-:-:S04]  /*c750*/  IMAD.X R25, R2, 0x1, R29, P6 ;  /* 0x0000000102197824 */ /* 0x002fc800030e061d */
[----:B------:R1:W-:Y:S01]  /*c760*/  STL [R1+0x54], R26 ;  /* 0x0000541a01007387 */ /* 0x0003e20000100800 */
[----:B------:R-:W-:-:S03]  /*c770*/  IMAD.X R29, R0, 0x1, R29, P5 ;  /* 0x00000001001d7824 */ /* 0x000fc600028e061d */
        /* <DEDUP_REMOVED lines=9> */
[----:B------:R-:W-:-:S03]  /*c810*/  IMAD.SHL.U32 R161, R172, 0x8, RZ ;  /* 0x00000008aca17824 */ /* 0x000fc600078e00ff */
[----:B------:R-:W-:Y:S04]  /*c820*/  STL [R1+0x2ec], R30 ;  /* 0x0002ec1e01007387 */ /* 0x000fe80000100800 */
[----:B------:R2:W-:Y:S01]  /*c830*/  STL [R1+0x60], R29 ;  /* 0x0000601d01007387 */ /* 0x0005e20000100800 */
[----:B-1----:R-:W-:-:S03]  /*c840*/  SHF.R.S32.HI R26, RZ, 0x1f, R162 ;  /* 0x0000001fff1a7819 */ /* 0x002fc600000114a2 */
[----:B------:R1:W-:Y:S01]  /*c850*/  STL [R1+0x300], R27 ;  /* 0x0003001b01007387 */ /* 0x0003e20000100800 */
[----:B--2---:R-:W-:Y:S01]  /*c860*/  IADD3 R29, P1, R245, R162, RZ ;  /* 0x000000a2f51d7210 */ /* 0x004fe20007f3e0ff */
[----:B-1----:R-:W-:-:S04]  /*c870*/  IMAD.X R27, R2, 0x1, R3, P0 ;  /* 0x00000001021b7824 */ /* 0x002fc800000e0603 */
[----:B------:R1:W-:Y:S01]  /*c880*/  STL [R1+0x64], R29 ;  /* 0x0000641d01007387 */ /* 0x0003e20000100800 */
[----:B------:R-:W-:Y:S01]  /*c890*/  IADD3 R30, P0, R244, R162, RZ ;  /* 0x000000a2f41e7210 */ /* 0x000fe20007f1e0ff */
[----:B------:R-:W-:Y:S02]  /*c8a0*/  IMAD R162, R172, 0x7, RZ ;  /* 0x00000007aca27824 */ /* 0x000fe400078e02ff */
[----:B------:R2:W-:Y:S04]  /*c8b0*/  STL [R1+0x304], R27 ;  /* 0x0003041b01007387 */ /* 0x0005e80000100800 */
[----:B------:R3:W-:Y:S01]  /*c8c0*/  STL [R1+0x68], R30 ;  /* 0x0000681e01007387 */ /* 0x0007e20000100800 */
[----:B-1----:R-:W-:Y:S01]  /*c8d0*/  IMAD.X R29, R0, 0x1, R3, P4 ;  /* 0x00000001001d7824 */ /* 0x002fe200020e0603 */
[----:B------:R-:W-:-:S02]  /*c8e0*/  IADD3 R3, P4, R245, R161, RZ ;  /* 0x000000a1f5037210 */ /* 0x000fc40007f9e0ff */
[----:B--2---:R-:W-:Y:S02]  /*c8f0*/  SHF.R.S32.HI R27, RZ, 0x1f, R161 ;  /* 0x0000001fff1b7819 */ /* 0x004fe400000114a1 */
[----:B------:R1:W-:Y:S01]  /*c900*/  STL [R1+0x308], R29 ;  /* 0x0003081d01007387 */ /* 0x0003e20000100800 */
[----:B---3--:R-:W-:-:S03]  /*c910*/  IMAD.X R30, R2, 0x1, R24, P3 ;  /* 0x00000001021e7824 */ /* 0x008fc600018e0618 */
[----:B------:R2:W-:Y:S01]  /*c920*/  STL [R1+0x6c], R3 ;  /* 0x00006c0301007387 */ /* 0x0005e20000100800 */
[----:B------:R-:W-:-:S03]  /*c930*/  IMAD.X R24, R0, 0x1, R24, P6 ;  /* 0x0000000100187824 */ /* 0x000fc600030e0618 */
[----:B------:R-:W-:Y:S01]  /*c940*/  STL [R1+0x30c], R30 ;  /* 0x00030c1e01007387 */ /* 0x000fe20000100800 */
[----:B-1----:R-:W-:Y:S01]  /*c950*/  IADD3 R29, P3, R244, R161, RZ ;  /* 0x000000a1f41d7210 */ /* 0x002fe20007f7e0ff */
[----:B------:R-:W-:Y:S01]  /*c960*/  IMAD R161, R172, 0x6, RZ ;  /* 0x00000006aca17824 */ /* 0x000fe200078e02ff */
[----:B--2---:R-:W-:-:S03]  /*c970*/  SHF.R.S32.HI R3, RZ, 0x1f, R162 ;  /* 0x0000001fff037819 */ /* 0x004fc600000114a2 */
[----:B------:R1:W-:Y:S04]  /*c980*/  STL [R1+0x70], R29 ;  /* 0x0000701d01007387 */ /* 0x0003e80000100800 */
[----:B------:R2:W-:Y:S01]  /*c990*/  STL [R1+0x310], R24 ;  /* 0x0003101801007387 */ /* 0x0005e20000100800 */
[----:B-1----:R-:W-:Y:S01]  /*c9a0*/  IADD3 R29, P6, R245, R162, RZ ;  /* 0x000000a2f51d7210 */ /* 0x002fe20007fde0ff */
[----:B--2---:R-:W-:-:S04]  /*c9b0*/  IMAD.X R24, R2, 0x1, R25, P5 ;  /* 0x0000000102187824 */ /* 0x004fc800028e0619 */
        /* <DEDUP_REMOVED lines=14> */
[----:B------:R-:W-:Y:S01]  /*caa0*/  IMAD.SHL.U32 R161, R172, 0x4, RZ ;  /* 0x00000004aca17824 */ /* 0x000fe200078e00ff */
[----:B--2---:R-:W-:-:S03]  /*cab0*/  SHF.R.S32.HI R25, RZ, 0x1f, R162 ;  /* 0x0000001fff197819 */ /* 0x004fc600000114a2 */
[----:B------:R1:W-:Y:S04]  /*cac0*/  STL [R1+0x80], R29 ;  /* 0x0000801d01007387 */ /* 0x0003e80000100800 */
[----:B------:R2:W-:Y:S01]  /*cad0*/  STL [R1+0x320], R26 ;  /* 0x0003201a01007387 */ /* 0x0005e20000100800 */
[----:B-1----:R-:W-:Y:S01]  /*cae0*/  IADD3 R29, P0, R245, R162, RZ ;  /* 0x000000a2f51d7210 */ /* 0x002fe20007f1e0ff */
[----:B--2---:R-:W-:-:S04]  /*caf0*/  IMAD.X R26, R2, 0x1, R27, P4 ;  /* 0x00000001021a7824 */ /* 0x004fc800020e061b */
[----:B------:R1:W-:Y:S01]  /*cb00*/  STL [R1+0x84], R29 ;  /* 0x0000841d01007387 */ /* 0x0003e20000100800 */
[----:B------:R-:W-:Y:S01]  /*cb10*/  IADD3 R30, P4, R244, R162, RZ ;  /* 0x000000a2f41e7210 */ /* 0x000fe20007f9e0ff */
[C---:B------:R-:W-:Y:S02]  /*cb20*/  IMAD R162, R172.reuse, 0x3, RZ ;  /* 0x00000003aca27824 */ /* 0x040fe400078e02ff */
[----:B------:R2:W-:Y:S01]  /*cb30*/  STL [R1+0x324], R26 ;  /* 0x0003241a01007387 */ /* 0x0005e20000100800 */
[----:B------:R-:W-:-:S03]  /*cb40*/  IMAD.SHL.U32 R172, R172, 0x2, RZ ;  /* 0x00000002acac7824 */ /* 0x000fc600078e00ff */
[----:B------:R-:W-:Y:S01]  /*cb50*/  STL [R1+0x88], R30 ;  /* 0x0000881e01007387 */ /* 0x000fe20000100800 */
[----:B-1----:R-:W-:Y:S01]  /*cb60*/  IMAD.X R29, R0, 0x1, R27, P3 ;  /* 0x00000001001d7824 */ /* 0x002fe200018e061b */
[CC--:B------:R-:W-:Y:S02]  /*cb70*/  IADD3 R27, P3, R245.reuse, R161.reuse, RZ ;  /* 0x000000a1f51b7210 */ /* 0x0c0fe40007f7e0ff */
[----:B--2---:R-:W-:Y:S02]  /*cb80*/  SHF.R.S32.HI R26, RZ, 0x1f, R161 ;  /* 0x0000001fff1a7819 */ /* 0x004fe400000114a1 */
[----:B------:R1:W-:Y:S04]  /*cb90*/  STL [R1+0x328], R29 ;  /* 0x0003281d01007387 */ /* 0x0003e80000100800 */
[----:B------:R2:W-:Y:S01]  /*cba0*/  STL [R1+0x8c], R27 ;  /* 0x00008c1b01007387 */ /* 0x0005e20000100800 */
[--C-:B-1----:R-:W-:Y:S01]  /*cbb0*/  IMAD.X R29, R2, 0x1, R3.reuse, P6 ;  /* 0x00000001021d7824 */ /* 0x102fe200030e0603 */
[----:B------:R-:W-:Y:S01]  /*cbc0*/  IADD3 R30, P6, R244, R161, RZ ;  /* 0x000000a1f41e7210 */ /* 0x000fe20007fde0ff */
[----:B------:R-:W-:Y:S01]  /*cbd0*/  IMAD.SHL.U32 R4, R4, 0x4, RZ ;  /* 0x0000000404047824 */ /* 0x000fe200078e00ff */
[----:B------:R-:W-:Y:S01]  /*cbe0*/  CS2R R160, SRZ ;  /* 0x0000000000a07805 */ /* 0x000fe2000001ff00 */
[----:B--2---:R-:W-:Y:S01]  /*cbf0*/  SHF.R.S32.HI R27, RZ, 0x1f, R162 ;  /* 0x0000001fff1b7819 */ /* 0x004fe200000114a2 */
[----:B------:R1:W-:Y:S04]  /*cc00*/  STL [R1+0x32c], R29 ;  /* 0x00032c1d01007387 */ /* 0x0003e80000100800 */
[----:B------:R2:W-:Y:S01]  /*cc10*/  STL [R1+0x90], R30 ;  /* 0x0000901e01007387 */ /* 0x0005e20000100800 */
        /* <DEDUP_REMOVED lines=8> */
[----:B------:R-:W-:Y:S01]  /*cca0*/  IMAD.MOV.U32 R162, RZ, RZ, c[0x0][0x18c] ;  /* 0x00006300ffa27624 */ /* 0x000fe200078e00ff */
[----:B--2---:R-:W-:-:S03]  /*ccb0*/  SHF.R.S32.HI R3, RZ, 0x1f, R172 ;  /* 0x0000001fff037819 */ /* 0x004fc600000114ac */
[----:B------:R1:W-:Y:S01]  /*ccc0*/  STL [R1+0x98], R29 ;  /* 0x0000981d01007387 */ /* 0x0003e20000100800 */
[----:B------:R-:W-:Y:S02]  /*ccd0*/  IMAD.SHL.U32 R162, R162, 0x20, RZ ;  /* 0x00000020a2a27824 */ /* 0x000fe400078e00ff */
[----:B---3--:R-:W-:Y:S01]  /*cce0*/  IMAD.X R30, R2, 0x1, R25, P0 ;  /* 0x00000001021e7824 */ /* 0x008fe200000e0619 */
[----:B------:R2:W-:Y:S01]  /*ccf0*/  STL [R1+0x338], R24 ;  /* 0x0003381801007387 */ /* 0x0005e20000100800 */
[-C--:B-1----:R-:W-:Y:S02]  /*cd00*/  IADD3 R29, P1, R245, R172.reuse, RZ ;  /* 0x000000acf51d7210 */ /* 0x082fe40007f3e0ff */
[----:B--2---:R-:W-:-:S03]  /*cd10*/  IADD3 R24, P0, R244, R172, RZ ;  /* 0x000000acf4187210 */ /* 0x004fc60007f1e0ff */
[----:B------:R1:W-:Y:S04]  /*cd20*/  STL [R1+0x9c], R29 ;  /* 0x00009c1d01007387 */ /* 0x0003e80000100800 */
[----:B------:R2:W-:Y:S04]  /*cd30*/  STL [R1+0x33c], R30 ;  /* 0x00033c1e01007387 */ /* 0x0005e80000100800 */
[----:B------:R3:W-:Y:S01]  /*cd40*/  STL [R1+0xa0], R24 ;  /* 0x0000a01801007387 */ /* 0x0007e20000100800 */
[----:B-1----:R-:W-:Y:S01]  /*cd50*/  IMAD.X R29, R0, 0x1, R25, P4 ;  /* 0x00000001001d7824 */ /* 0x002fe200020e0619 */
[----:B------:R-:W-:-:S02]  /*cd60*/  IADD3 R25, P4, R245, c[0x0][0x188], RZ ;  /* 0x00006200f5197a10 */ /* 0x000fc40007f9e0ff */
[----:B------:R-:W1:Y:S01]  /*cd70*/  S2R R172, SR_TID.X ;  /* 0x0000000000ac7919 */ /* 0x000e620000002100 */
[----:B--2---:R-:W-:-:S03]  /*cd80*/  CS2R R30, SRZ ;  /* 0x00000000001e7805 */ /* 0x004fc6000001ff00 */
[----:B------:R-:W-:Y:S01]  /*cd90*/  STL [R1+0x370], R29 ;  /* 0x0003701d01007387 */ /* 0x000fe20000100800 */
[--C-:B---3--:R-:W-:Y:S01]  /*cda0*/  IMAD.X R24, R2, 0x1, R26.reuse, P3 ;  /* 0x0000000102187824 */ /* 0x108fe200018e061a */
[----:B------:R-:W-:Y:S02]  /*cdb0*/  IADD3 R252, P3, R244, c[0x0][0x188], RZ ;  /* 0x00006200f4fc7a10 */ /* 0x000fe40007f7e0ff */
[----:B------:R2:W-:Y:S01]  /*cdc0*/  STL [R1+0xa4], R25 ;  /* 0x0000a41901007387 */ /* 0x0005e20000100800 */
[----:B------:R-:W-:-:S03]  /*cdd0*/  IMAD.X R26, R0, 0x1, R26, P6 ;  /* 0x00000001001a7824 */ /* 0x000fc600030e061a */
[----:B------:R3:W-:Y:S04]  /*cde0*/  STL [R1+0xdb0], R252 ;  /* 0x000db0fc01007387 */ /* 0x0007e80000100800 */
[----:B------:R4:W-:Y:S01]  /*cdf0*/  STL [R1+0x374], R24 ;  /* 0x0003741801007387 */ /* 0x0009e20000100800 */
[----:B--2---:R-:W-:-:S03]  /*ce00*/  IMAD.X R25, R2, 0x1, R27, P5 ;  /* 0x0000000102197824 */ /* 0x004fc600028e061b */
[----:B------:R2:W-:Y:S01]  /*ce10*/  STL [R1+0x378], R26 ;  /* 0x0003781a01007387 */ /* 0x0005e20000100800 */
[----:B---3--:R-:W-:-:S03]  /*ce20*/  IMAD.X R252, R2, 0x1, R3, P1 ;  /* 0x0000000102fc7824 */ /* 0x008fc600008e0603 */
[----:B------:R3:W-:Y:S01]  /*ce30*/  STL [R1+0x37c], R25 ;  /* 0x00037c1901007387 */ /* 0x0007e20000100800 */
[----:B-1----:R-:W-:Y:S02]  /*ce40*/  IMAD.SHL.U32 R242, R172, 0x20, RZ ;  /* 0x00000020acf27824 */ /* 0x002fe400078e00ff */
[----:B----4-:R-:W-:Y:S02]  /*ce50*/  IMAD.X R24, R0, 0x1, R27, P2 ;  /* 0x0000000100187824 */ /* 0x010fe400010e061b */
[----:B------:R-:W-:Y:S01]  /*ce60*/  IMAD.SHL.U32 R27, R172, 0x2, RZ ;  /* 0x00000002ac1b7824 */ /* 0x000fe200078e00ff */
[----:B--2---:R-:W-:Y:S02]  /*ce70*/  SHF.R.S32.HI R26, RZ, 0x1f, R163 ;  /* 0x0000001fff1a7819 */ /* 0x004fe400000114a3 */
[----:B------:R1:W-:Y:S01]  /*ce80*/  STL [R1+0x380], R24 ;  /* 0x0003801801007387 */ /* 0x0003e20000100800 */
[----:B---3--:R-:W-:Y:S02]  /*ce90*/  IMAD.X R25, R0, 0x1, R3, P0 ;  /* 0x0000000100197824 */ /* 0x008fe400000e0603 */
[----:B------:R-:W-:-:S02]  /*cea0*/  IMAD.X R3, R2, 0x1, R28, P4 ;  /* 0x0000000102037824 */ /* 0x000fc400020e061c */
[----:B------:R-:W-:Y:S01]  /*ceb0*/  IMAD R26, R26, 0xc, RZ ;  /* 0x0000000c1a1a7824 */ /* 0x000fe200078e02ff */
[----:B------:R-:W-:Y:S01]  /*cec0*/  STL [R1+0x388], R25 ;  /* 0x0003881901007387 */ /* 0x000fe20000100800 */
[----:B-1----:R-:W-:Y:S01]  /*ced0*/  SHF.L.U64.HI R24, R245, 0x2, R2 ;  /* 0x00000002f5187819 */ /* 0x002fe20000010202 */
[----:B------:R-:W-:Y:S01]  /*cee0*/  IMAD.X R2, R0, 0x1, R28, P3 ;  /* 0x0000000100027824 */ /* 0x000fe200018e061c */
[----:B------:R-:W-:Y:S01]  /*cef0*/  SHF.L.U64.HI R0, R244, 0x2, R0 ;  /* 0x00000002f4007819 */ /* 0x000fe20000010200 */
[----:B------:R-:W-:Y:S01]  /*cf00*/  CS2R R28, SRZ ;  /* 0x00000000001c7805 */ /* 0x000fe2000001ff00 */
[----:B------:R-:W-:Y:S01]  /*cf10*/  SHF.R.S32.HI R244, RZ, 0x1f, R240 ;  /* 0x0000001ffff47819 */ /* 0x000fe200000114f0 */
[----:B------:R1:W-:Y:S01]  /*cf20*/  STL [R1+0xd7c], R24 ;  /* 0x000d7c1801007387 */ /* 0x0003e20000100800 */
[----:B------:R-:W-:Y:S02]  /*cf30*/  LOP3.LUT R245, R172, 0x7, RZ, 0xc0, !PT ;  /* 0x00000007acf57812 */ /* 0x000fe400078ec0ff */
[----:B------:R-:W-:Y:S01]  /*cf40*/  LEA.HI R244, R244, R240, RZ, 0x5 ;  /* 0x000000f0f4f47211 */ /* 0x000fe200078f28ff */
[----:B------:R-:W-:Y:S02]  /*cf50*/  STL [R1+0x38c], R3 ;  /* 0x00038c0301007387 */ /* 0x000fe40000100800 */
[----:B------:R-:W-:-:S02]  /*cf60*/  IMAD R245, R245, 0x90, RZ ;  /* 0x00000090f5f57824 */ /* 0x000fc400078e02ff */
[----:B------:R2:W-:Y:S01]  /*cf70*/  STL [R1+0x390], R2 ;  /* 0x0003900201007387 */ /* 0x0005e20000100800 */
[----:B-1----:R-:W-:Y:S02]  /*cf80*/  IMAD.MOV.U32 R24, RZ, RZ, 0xc ;  /* 0x0000000cff187424 */ /* 0x002fe400078e00ff */
[----:B------:R-:W-:Y:S01]  /*cf90*/  LOP3.LUT R245, R245, 0x30, R27, 0x78, !PT ;  /* 0x00000030f5f57812 */ /* 0x000fe200078e781b */
[----:B------:R1:W-:Y:S04]  /*cfa0*/  STL [R1+0x97c], R0 ;  /* 0x00097c0001007387 */ /* 0x0003e80000100800 */
[----:B------:R-:W-:Y:S01]  /*cfb0*/  STL [R1+0x964], RZ ;  /* 0x000964ff01007387 */ /* 0x000fe20000100800 */
[----:B--2---:R-:W-:-:S03]  /*cfc0*/  IMAD.WIDE.U32 R2, R162, R24, c[0x0][0x168] ;  /* 0x00005a00a2027625 */ /* 0x004fc600078e0018 */
[----:B------:R-:W-:Y:S01]  /*cfd0*/  STL [R1+0xd9c], R242 ;  /* 0x000d9cf201007387 */ /* 0x000fe20000100800 */
[----:B-1----:R-:W-:Y:S01]  /*cfe0*/  SHF.R.S32.HI R0, RZ, 0x1f, R162 ;  /* 0x0000001fff007819 */ /* 0x002fe200000114a2 */
[----:B------:R-:W-:Y:S02]  /*cff0*/  IMAD.WIDE.U32 R24, R163, R24, c[0x0][0x160] ;  /* 0x00005800a3187625 */ /* 0x000fe400078e0018 */
[----:B------:R-:W-:Y:S02]  /*d000*/  CS2R R162, SRZ ;  /* 0x0000000000a27805 */ /* 0x000fe4000001ff00 */
[----:B------:R-:W-:Y:S02]  /*d010*/  IMAD R0, R0, 0xc, RZ ;  /* 0x0000000c00007824 */ /* 0x000fe400078e02ff */
[----:B------:R-:W-:Y:S02]  /*d020*/  IMAD.MOV.U32 R240, RZ, RZ, R2 ;  /* 0x000000fffff07224 */ /* 0x000fe400078e0002 */
[----:B------:R-:W-:-:S02]  /*d030*/  IMAD.IADD R0, R3, 0x1, R0 ;  /* 0x0000000103007824 */ /* 0x000fc400078e0200 */
[----:B------:R-:W-:Y:S02]  /*d040*/  IMAD.IADD R2, R25, 0x1, R26 ;  /* 0x0000000119027824 */ /* 0x000fe400078e021a */
[----:B------:R-:W-:Y:S01]  /*d050*/  IMAD.MOV.U32 R3, RZ, RZ, R24 ;  /* 0x000000ffff037224 */ /* 0x000fe200078e0018 */
[----:B------:R-:W-:Y:S01]  /*d060*/  CS2R R26, SRZ ;  /* 0x00000000001a7805 */ /* 0x000fe2000001ff00 */
[----:B------:R-:W-:Y:S02]  /*d070*/  IMAD.MOV.U32 R25, RZ, RZ, 0x2 ;  /* 0x00000002ff197424 */ /* 0x000fe400078e00ff */
[----:B------:R-:W-:-:S03]  /*d080*/  IMAD.MOV.U32 R24, RZ, RZ, -0x1 ;  /* 0xffffffffff187424 */ /* 0x000fc600078e00ff */
[----:B------:R-:W-:Y:S04]  /*d090*/  STL [R1+0x958], R25 ;  /* 0x0009581901007387 */ /* 0x000fe80000100800 */
[----:B------:R1:W-:Y:S04]  /*d0a0*/  STL [R1+0x95c], R24 ;  /* 0x00095c1801007387 */ /* 0x0003e80000100800 */
[----:B------:R-:W-:Y:S04]  /*d0b0*/  STL [R1+0x360], RZ ;  /* 0x000360ff01007387 */ /* 0x000fe80000100800 */
[----:B------:R-:W-:Y:S01]  /*d0c0*/  STL [R1+0x364], RZ ;  /* 0x000364ff01007387 */ /* 0x000fe20000100800 */
[----:B-1----:R-:W-:-:S03]  /*d0d0*/  CS2R R24, SRZ ;  /* 0x0000000000187805 */ /* 0x002fc6000001ff00 */
[----:B------:R-:W-:Y:S04]  /*d0e0*/  STL [R1+0x368], RZ ;  /* 0x000368ff01007387 */ /* 0x000fe80000100800 */
        /* <DEDUP_REMOVED lines=125> */
[----:B------:R-:W-:Y:S04]  /*d8c0*/  STL [R1], RZ ;  /* 0x000000ff01007387 */ /* 0x000fe80000100800 */
        /* <DEDUP_REMOVED lines=183> */
[----:B------:R1:W-:Y:S04]  /*e440*/  STL [R1+0xd6c], R5 ;  /* 0x000d6c0501007387 */ /* 0x0003e80000100800 */
[----:B-1----:R-:W2:Y:S04]  /*e450*/  LDL.LU R5, [R1+0xee8] ;  /* 0x000ee80001057983 */ /* 0x002ea80000300800 */
[----:B------:R2:W-:Y:S02]  /*e460*/  STL [R1+0xd68], R4 ;  /* 0x000d680401007387 */ /* 0x0005e40000100800 */
[----:B--2---:R-:W-:-:S02]  /*e470*/  SHF.L.U64.HI R4, R5, 0x2, R8 ;  /* 0x0000000205047819 */ /* 0x004fc40000010208 */
[----:B------:R-:W2:Y:S04]  /*e480*/  LDL.LU R8, [R1+0xee4] ;  /* 0x000ee40001087983 */ /* 0x000ea80000300800 */
[----:B------:R1:W-:Y:S02]  /*e490*/  STL [R1+0xd64], R4 ;  /* 0x000d640401007387 */ /* 0x0003e40000100800 */
[----:B-1----:R-:W-:Y:S01]  /*e4a0*/  IMAD.SHL.U32 R4, R5, 0x4, RZ ;  /* 0x0000000405047824 */ /* 0x002fe200078e00ff */
[C---:B------:R-:W-:Y:S02]  /*e4b0*/  SHF.L.U64.HI R5, R6.reuse, 0x2, R9 ;  /* 0x0000000206057819 */ /* 0x040fe40000010209 */
[----:B------:R-:W3:Y:S04]  /*e4c0*/  LDL.LU R9, [R1+0xee0] ;  /* 0x000ee00001097983 */ /* 0x000ee80000300800 */
[----:B------:R1:W-:Y:S04]  /*e4d0*/  STL [R1+0xd60], R4 ;  /* 0x000d600401007387 */ /* 0x0003e80000100800 */
[----:B------:R-:W-:Y:S01]  /*e4e0*/  STL [R1+0xd5c], R5 ;  /* 0x000d5c0501007387 */ /* 0x000fe20000100800 */
[----:B-1----:R-:W-:Y:S01]  /*e4f0*/  IMAD.SHL.U32 R4, R6, 0x4, RZ ;  /* 0x0000000406047824 */ /* 0x002fe200078e00ff */
[----:B------:R-:W-:-:S02]  /*e500*/  SHF.L.U64.HI R6, R7, 0x2, R10 ;  /* 0x0000000207067819 */ /* 0x000fc4000001020a */
[----:B------:R-:W4:Y:S04]  /*e510*/  LDL.LU R10, [R1+0xedc] ;  /* 0x000edc00010a7983 */ /* 0x000f280000300800 */
[----:B------:R1:W-:Y:S04]  /*e520*/  STL [R1+0xd58], R4 ;  /* 0x000d580401007387 */ /* 0x0003e80000100800 */
[----:B------:R-:W-:Y:S01]  /*e530*/  STL [R1+0xd54], R6 ;  /* 0x000d540601007387 */ /* 0x000fe20000100800 */
[----:B-1----:R-:W-:Y:S01]  /*e540*/  IMAD.SHL.U32 R4, R7, 0x4, RZ ;  /* 0x0000000407047824 */ /* 0x002fe200078e00ff */
[----:B--2---:R-:W-:-:S02]  /*e550*/  SHF.L.U64.HI R5, R8, 0x2, R11 ;  /* 0x0000000208057819 */ /* 0x004fc4000001020b */
[----:B------:R-:W2:Y:S04]  /*e560*/  LDL.LU R11, [R1+0xed8] ;  /* 0x000ed800010b7983 */ /* 0x000ea80000300800 */
[----:B------:R1:W-:Y:S04]  /*e570*/  STL [R1+0xd50], R4 ;  /* 0x000d500401007387 */ /* 0x0003e80000100800 */
[----:B------:R-:W-:Y:S01]  /*e580*/  STL [R1+0xd4c], R5 ;  /* 0x000d4c0501007387 */ /* 0x000fe20000100800 */
[----:B-1----:R-:W-:Y:S01]  /*e590*/  IMAD.SHL.U32 R4, R8, 0x4, RZ ;  /* 0x0000000408047824 */ /* 0x002fe200078e00ff */
[----:B---3--:R-:W-:-:S02]  /*e5a0*/  SHF.L.U64.HI R6, R9, 0x2, R12 ;  /* 0x0000000209067819 */ /* 0x008fc4000001020c */
[----:B------:R-:W3:Y:S04]  /*e5b0*/  LDL.LU R12, [R1+0xed4] ;  /* 0x000ed400010c7983 */ /* 0x000ee80000300800 */
[----:B------:R1:W-:Y:S04]  /*e5c0*/  STL [R1+0xd48], R4 ;  /* 0x000d480401007387 */ /* 0x0003e80000100800 */
[----:B------:R-:W-:Y:S01]  /*e5d0*/  STL [R1+0xd44], R6 ;  /* 0x000d440601007387 */ /* 0x000fe20000100800 */
[----:B-1----:R-:W-:Y:S01]  /*e5e0*/  IMAD.SHL.U32 R4, R9, 0x4, RZ ;  /* 0x0000000409047824 */ /* 0x002fe200078e00ff */
[----:B----4-:R-:W-:-:S02]  /*e5f0*/  SHF.L.U64.HI R5, R10, 0x2, R13 ;  /* 0x000000020a057819 */ /* 0x010fc4000001020d */
        /* <DEDUP_REMOVED lines=202> */
[----:B------:R-:W2:Y:S01]  /*f2a0*/  LDL.LU R8, [R1+0x21c] ;  /* 0x00021c0001087983 */ /* 0x000ea20000300800 */
[----:B-1----:R-:W-:-:S03]  /*f2b0*/  IMAD.SHL.U32 R4, R191, 0x4, RZ ;  /* 0x00000004bf047824 */ /* 0x002fc600078e00ff */
[----:B------:R3:W-:Y:S04]  /*f2c0*/  STL [R1+0xbfc], R5 ;  /* 0x000bfc0501007387 */ /* 0x0007e80000100800 */
[----:B------:R1:W-:Y:S01]  /*f2d0*/  STL [R1+0xbf8], R4 ;  /* 0x000bf80401007387 */ /* 0x0003e20000100800 */
[----:B---3--:R-:W-:-:S03]  /*f2e0*/  SHF.L.U64.HI R5, R192, 0x2, R194 ;  /* 0x00000002c0057819 */ /* 0x008fc600000102c2 */
[----:B------:R-:W3:Y:S01]  /*f2f0*/  LDL.LU R194, [R1+0xe2c] ;  /* 0x000e2c0001c27983 */ /* 0x000ee20000300800 */
[----:B-1----:R-:W-:-:S03]  /*f300*/  IMAD.SHL.U32 R4, R192, 0x4, RZ ;  /* 0x00000004c0047824 */ /* 0x002fc600078e00ff */
[----:B------:R-:W3:Y:S04]  /*f310*/  LDL.LU R7, [R1+0x220] ;  /* 0x0002200001077983 */ /* 0x000ee80000300800 */
[----:B------:R-:W-:Y:S04]  /*f320*/  STL [R1+0xbf4], R5 ;  /* 0x000bf40501007387 */ /* 0x000fe80000100800 */
[----:B------:R-:W3:Y:S04]  /*f330*/  LDL.LU R6, [R1+0x224] ;  /* 0x0002240001067983 */ /* 0x000ee80000300800 */
[----:B------:R1:W-:Y:S01]  /*f340*/  STL [R1+0xbf0], R4 ;  /* 0x000bf00401007387 */ /* 0x0003e20000100800 */
[----:B----4-:R-:W-:-:S02]  /*f350*/  SHF.L.U64.HI R10, R195, 0x2, R198 ;  /* 0x00000002c30a7819 */ /* 0x010fc400000102c6 */
[C---:B--2---:R-:W-:Y:S02]  /*f360*/  SHF.L.U64.HI R9, R193.reuse, 0x2, R196 ;  /* 0x00000002c1097819 */ /* 0x044fe400000102c4 */
[----:B------:R-:W2:Y:S01]  /*f370*/  LDL.LU R196, [R1+0xe28] ;  /* 0x000e280001c47983 */ /* 0x000ea20000300800 */
[----:B-1----:R-:W-:-:S03]  /*f380*/  IMAD.SHL.U32 R4, R193, 0x4, RZ ;  /* 0x00000004c1047824 */ /* 0x002fc600078e00ff */
[----:B------:R-:W4:Y:S04]  /*f390*/  LDL.LU R5, [R1+0x228] ;  /* 0x0002280001057983 */ /* 0x000f280000300800 */
[----:B------:R3:W-:Y:S02]  /*f3a0*/  STL [R1+0xbec], R9 ;  /* 0x000bec0901007387 */ /* 0x0007e40000100800 */
[C---:B---3--:R-:W-:Y:S02]  /*f3b0*/  SHF.L.U64.HI R9, R194.reuse, 0x2, R197 ;  /* 0x00000002c2097819 */ /* 0x048fe400000102c5 */
[----:B------:R-:W3:Y:S04]  /*f3c0*/  LDL.LU R197, [R1+0xe24] ;  /* 0x000e240001c57983 */ /* 0x000ee80000300800 */
[----:B------:R1:W-:Y:S04]  /*f3d0*/  STL [R1+0xbe8], R4 ;  /* 0x000be80401007387 */ /* 0x0003e80000100800 */
[----:B------:R-:W-:Y:S04]  /*f3e0*/  STL [R1+0xbe4], R9 ;  /* 0x000be40901007387 */ /* 0x000fe80000100800 */
[----:B------:R-:W4:Y:S01]  /*f3f0*/  LDL.LU R198, [R1+0xe20] ;  /* 0x000e200001c67983 */ /* 0x000f220000300800 */
[----:B-1----:R-:W-:-:S05]  /*f400*/  IMAD.SHL.U32 R4, R194, 0x4, RZ ;  /* 0x00000004c2047824 */ /* 0x002fca00078e00ff */
[----:B------:R1:W-:Y:S04]  /*f410*/  STL [R1+0xbe0], R4 ;  /* 0x000be00401007387 */ /* 0x0003e80000100800 */
[----:B------:R-:W-:Y:S01]  /*f420*/  STL [R1+0xbdc], R10 ;  /* 0x000bdc0a01007387 */ /* 0x000fe20000100800 */
[----:B-1----:R-:W-:Y:S01]  /*f430*/  IMAD.SHL.U32 R4, R195, 0x4, RZ ;  /* 0x00000004c3047824 */ /* 0x002fe200078e00ff */
[C---:B--2---:R-:W-:Y:S02]  /*f440*/  SHF.L.U64.HI R9, R196.reuse, 0x2, R199 ;  /* 0x00000002c4097819 */ /* 0x044fe400000102c7 */
[----:B------:R-:W2:Y:S04]  /*f450*/  LDL.LU R199, [R1+0xe1c] ;  /* 0x000e1c0001c77983 */ /* 0x000ea80000300800 */
[----:B------:R1:W-:Y:S04]  /*f460*/  STL [R1+0xbd8], R4 ;  /* 0x000bd80401007387 */ /* 0x0003e80000100800 */
[----:B------:R4:W-:Y:S01]  /*f470*/  STL [R1+0xbd4], R9 ;  /* 0x000bd40901007387 */ /* 0x0009e20000100800 */
[----:B-1----:R-:W-:Y:S01]  /*f480*/  IMAD.SHL.U32 R4, R196, 0x4, RZ ;  /* 0x00000004c4047824 */ /* 0x002fe200078e00ff */
[----:B---3--:R-:W-:-:S02]  /*f490*/  SHF.L.U64.HI R10, R197, 0x2, R200 ;  /* 0x00000002c50a7819 */ /* 0x008fc400000102c8 */
[----:B------:R-:W3:Y:S04]  /*f4a0*/  LDL.LU R200, [R1+0xe18] ;  /* 0x000e180001c87983 */ /* 0x000ee80000300800 */
[----:B------:R1:W-:Y:S04]  /*f4b0*/  STL [R1+0xbd0], R4 ;  /* 0x000bd00401007387 */ /* 0x0003e80000100800 */
[----:B------:R-:W-:Y:S01]  /*f4c0*/  STL [R1+0xbcc], R10 ;  /* 0x000bcc0a01007387 */ /* 0x000fe20000100800 */
[----:B----4-:R-:W-:-:S03]  /*f4d0*/  SHF.L.U64.HI R9, R198, 0x2, R201 ;  /* 0x00000002c6097819 */ /* 0x010fc600000102c9 */
        /* <DEDUP_REMOVED lines=25> */
[C---:B---3--:R-:W-:Y:S01]  /*f670*/  SHF.L.U64.HI R10, R204.reuse, 0x2, R208 ;  /* 0x00000002cc0a7819 */ /* 0x048fe200000102d0 */
[----:B------:R-:W-:Y:S01]  /*f680*/  IMAD.SHL.U32 R9, R204, 0x4, RZ ;  /* 0x00000004cc097824 */ /* 0x000fe200078e00ff */
[----:B------:R-:W3:Y:S04]  /*f690*/  LDL.LU R208, [R1+0xe00] ;  /* 0x000e000001d07983 */ /* 0x000ee80000300800 */
[----:B------:R1:W-:Y:S01]  /*f6a0*/  STL [R1+0xba0], R4 ;  /* 0x000ba00401007387 */ /* 0x0003e20000100800 */
[----:B----4-:R-:W-:-:S03]  /*f6b0*/  SHF.L.U64.HI R11, R205, 0x2, R211 ;  /* 0x00000002cd0b7819 */ /* 0x010fc600000102d3 */
[----:B-1----:R-:W4:Y:S04]  /*f6c0*/  LDL.LU R4, [R1+0x254] ;  /* 0x0002540001047983 */ /* 0x002f280000300800 */
[----:B------:R-:W-:Y:S04]  /*f6d0*/  STL [R1+0xb9c], R10 ;  /* 0x000b9c0a01007387 */ /* 0x000fe80000100800 */
[----:B------:R1:W-:Y:S04]  /*f6e0*/  STL [R1+0xb98], R9 ;  /* 0x000b980901007387 */ /* 0x0003e80000100800 */
[----:B------:R-:W4:Y:S01]  /*f6f0*/  LDL.LU R211, [R1+0xdfc] ;  /* 0x000dfc0001d37983 */ /* 0x000f220000300800 */
[----:B-1----:R-:W-:-:S03]  /*f700*/  IMAD.SHL.U32 R9, R205, 0x4, RZ ;  /* 0x00000004cd097824 */ /* 0x002fc600078e00ff */
[----:B------:R-:W-:Y:S04]  /*f710*/  STL [R1+0xb94], R11 ;  /* 0x000b940b01007387 */ /* 0x000fe80000100800 */
[----:B------:R-:W-:Y:S01]  /*f720*/  STL [R1+0xb90], R9 ;  /* 0x000b900901007387 */ /* 0x000fe20000100800 */
[C---:B--2---:R-:W-:Y:S01]  /*f730*/  SHF.L.U64.HI R10, R207.reuse, 0x2, R8 ;  /* 0x00000002cf0a7819 */ /* 0x044fe20000010208 */
[----:B------:R-:W-:-:S04]  /*f740*/  IMAD.SHL.U32 R8, R207, 0x4, RZ ;  /* 0x00000004cf087824 */ /* 0x000fc800078e00ff */
[----:B------:R-:W-:Y:S04]  /*f750*/  STL [R1+0xb8c], R10 ;  /* 0x000b8c0a01007387 */ /* 0x000fe80000100800 */
[----:B------:R1:W-:Y:S02]  /*f760*/  STL [R1+0xb88], R8 ;  /* 0x000b880801007387 */ /* 0x0003e40000100800 */
[C---:B-1----:R-:W-:Y:S01]  /*f770*/  SHF.L.U64.HI R8, R210.reuse, 0x2, R6 ;  /* 0x00000002d2087819 */ /* 0x042fe20000010206 */
[----:B------:R-:W-:Y:S01]  /*f780*/  IMAD.SHL.U32 R6, R210, 0x4, RZ ;  /* 0x00000004d2067824 */ /* 0x000fe200078e00ff */
[C---:B---3--:R-:W-:Y:S01]  /*f790*/  SHF.L.U64.HI R9, R208.reuse, 0x2, R7 ;  /* 0x00000002d0097819 */ /* 0x048fe20000010207 */
[----:B------:R-:W-:-:S04]  /*f7a0*/  IMAD.SHL.U32 R7, R208, 0x4, RZ ;  /* 0x00000004d0077824 */ /* 0x000fc800078e00ff */
[----:B------:R-:W-:Y:S04]  /*f7b0*/  STL [R1+0xb84], R9 ;  /* 0x000b840901007387 */ /* 0x000fe80000100800 */
[----:B------:R4:W-:Y:S04]  /*f7c0*/  STL [R1+0xb80], R7 ;  /* 0x000b800701007387 */ /* 0x0009e80000100800 */
[----:B------:R-:W-:Y:S04]  /*f7d0*/  STL [R1+0xb7c], R8 ;  /* 0x000b7c0801007387 */ /* 0x000fe80000100800 */
[----:B------:R1:W-:Y:S01]  /*f7e0*/  STL [R1+0xb78], R6 ;  /* 0x000b780601007387 */ /* 0x0003e20000100800 */
[----:B----4-:R-:W-:-:S02]  /*f7f0*/  SHF.L.U64.HI R7, R211, 0x2, R5 ;  /* 0x00000002d3077819 */ /* 0x010fc40000010205 */
[----:B-1----:R-:W-:-:S03]  /*f800*/  SHF.L.U64.HI R6, R203, 0x2, R212 ;  /* 0x00000002cb067819 */ /* 0x002fc600000102d4 */
[----:B------:R1:W-:Y:S04]  /*f810*/  STL [R1+0xb74], R7 ;  /* 0x000b740701007387 */ /* 0x0003e80000100800 */
[----:B------:R-:W2:Y:S01]  /*f820*/  LDL.LU R212, [R1+0xdf8] ;  /* 0x000df80001d47983 */ /* 0x000ea20000300800 */
[----:B------:R-:W-:-:S05]  /*f830*/  IMAD.SHL.U32 R5, R211, 0x4, RZ ;  /* 0x00000004d3057824 */ /* 0x000fca00078e00ff */
[----:B------:R3:W-:Y:S01]  /*f840*/  STL [R1+0xb70], R5 ;  /* 0x000b700501007387 */ /* 0x0007e20000100800 */
[----:B-1----:R-:W-:-:S03]  /*f850*/  SHF.L.U64.HI R7, R206, 0x2, R213 ;  /* 0x00000002ce077819 */ /* 0x002fc600000102d5 */
[----:B------:R1:W-:Y:S04]  /*f860*/  STL [R1+0xb6c], R6 ;  /* 0x000b6c0601007387 */ /* 0x0003e80000100800 */
[----:B------:R-:W4:Y:S01]  /*f870*/  LDL.LU R213, [R1+0xdf4] ;  /* 0x000df40001d57983 */ /* 0x000f220000300800 */
[----:B---3--:R-:W-:Y:S01]  /*f880*/  IMAD.SHL.U32 R5, R203, 0x4, RZ ;  /* 0x00000004cb057824 */ /* 0x008fe200078e00ff */
[----:B-1----:R-:W-:-:S04]  /*f890*/  SHF.L.U64.HI R6, R209, 0x2, R214 ;  /* 0x00000002d1067819 */ /* 0x002fc800000102d6 */
[----:B------:R1:W-:Y:S04]  /*f8a0*/  STL [R1+0xb68], R5 ;  /* 0x000b680501007387 */ /* 0x0003e80000100800 */
[----:B------:R2:W-:Y:S04]  /*f8b0*/  STL [R1+0xb64], R7 ;  /* 0x000b640701007387 */ /* 0x0005e80000100800 */
[----:B------:R-:W3:Y:S01]  /*f8c0*/  LDL.LU R214, [R1+0xdf0] ;  /* 0x000df00001d67983 */ /* 0x000ee20000300800 */
[----:B-1----:R-:W-:-:S05]  /*f8d0*/  IMAD.SHL.U32 R5, R206, 0x4, RZ ;  /* 0x00000004ce057824 */ /* 0x002fca00078e00ff */
[----:B------:R1:W-:Y:S04]  /*f8e0*/  STL [R1+0xb60], R5 ;  /* 0x000b600501007387 */ /* 0x0003e80000100800 */
[----:B------:R4:W-:Y:S01]  /*f8f0*/  STL [R1+0xb5c], R6 ;  /* 0x000b5c0601007387 */ /* 0x0009e20000100800 */
[----:B--2---:R-:W-:-:S03]  /*f900*/  SHF.L.U64.HI R7, R212, 0x2, R215 ;  /* 0x00000002d4077819 */ /* 0x004fc600000102d7 */
[----:B------:R-:W2:Y:S01]  /*f910*/  LDL.LU R215, [R1+0xdec] ;  /* 0x000dec0001d77983 */ /* 0x000ea20000300800 */
[----:B-1----:R-:W-:-:S05]  /*f920*/  IMAD.SHL.U32 R5, R209, 0x4, RZ ;  /* 0x00000004d1057824 */ /* 0x002fca00078e00ff */
[----:B------:R1:W-:Y:S04]  /*f930*/  STL [R1+0xb58], R5 ;  /* 0x000b580501007387 */ /* 0x0003e80000100800 */
[----:B------:R3:W-:Y:S01]  /*f940*/  STL [R1+0xb54], R7 ;  /* 0x000b540701007387 */ /* 0x0007e20000100800 */
[----:B----4-:R-:W-:-:S03]  /*f950*/  SHF.L.U64.HI R6, R213, 0x2, R216 ;  /* 0x00000002d5067819 */ /* 0x010fc600000102d8 */
[----:B------:R-:W4:Y:S01]  /*f960*/  LDL.LU R216, [R1+0xde8] ;  /* 0x000de80001d87983 */ /* 0x000f220000300800 */
[----:B-1----:R-:W-:-:S05]  /*f970*/  IMAD.SHL.U32 R5, R212, 0x4, RZ ;  /* 0x00000004d4057824 */ /* 0x002fca00078e00ff */
[----:B------:R1:W-:Y:S04]  /*f980*/  STL [R1+0xb50], R5 ;  /* 0x000b500501007387 */ /* 0x0003e80000100800 */
[----:B------:R2:W-:Y:S01]  /*f990*/  STL [R1+0xb4c], R6 ;  /* 0x000b4c0601007387 */ /* 0x0005e20000100800 */
[----:B---3--:R-:W-:-:S03]  /*f9a0*/  SHF.L.U64.HI R7, R214, 0x2, R217 ;  /* 0x00000002d6077819 */ /* 0x008fc600000102d9 */
        /* <DEDUP_REMOVED lines=22> */
[----:B------:R1:W-:Y:S01]  /*fb10*/  STL [R1+0xb28], R5 ;  /* 0x000b280501007387 */ /* 0x0003e20000100800 */
[C---:B----4-:R-:W-:Y:S01]  /*fb20*/  SHF.L.U64.HI R6, R219.reuse, 0x2, R4 ;  /* 0x00000002db067819 */ /* 0x050fe20000010204 */
[----:B------:R-:W-:Y:S02]  /*fb30*/  IMAD.SHL.U32 R4, R219, 0x4, RZ ;  /* 0x00000004db047824 */ /* 0x000fe400078e00ff */
[----:B-1----:R-:W-:Y:S01]  /*fb40*/  IMAD.SHL.U32 R5, R218, 0x4, RZ ;  /* 0x00000004da057824 */ /* 0x002fe200078e00ff */
[----:B------:R-:W-:Y:S04]  /*fb50*/  STL [R1+0xb24], R7 ;  /* 0x000b240701007387 */ /* 0x000fe80000100800 */
[----:B------:R3:W-:Y:S04]  /*fb60*/  STL [R1+0xb20], R5 ;  /* 0x000b200501007387 */ /* 0x0007e80000100800 */
[----:B------:R-:W-:Y:S01]  /*fb70*/  STL [R1+0xb1c], R6 ;  /* 0x000b1c0601007387 */ /* 0x000fe20000100800 */
[----:B---3--:R-:W-:-:S03]  /*fb80*/  SHF.L.U64.HI R5, R220, 0x2, R223 ;  /* 0x00000002dc057819 */ /* 0x008fc600000102df */
[----:B------:R-:W3:Y:S04]  /*fb90*/  LDL.LU R223, [R1+0xdd0] ;  /* 0x000dd00001df7983 */ /* 0x000ee80000300800 */
[----:B------:R1:W-:Y:S04]  /*fba0*/  STL [R1+0xb18], R4 ;  /* 0x000b180401007387 */ /* 0x0003e80000100800 */
[----:B------:R-:W4:Y:S01]  /*fbb0*/  LDL.LU R19, [R1+0x278] ;  /* 0x0002780001137983 */ /* 0x000f220000300800 */
[----:B-1----:R-:W-:-:S03]  /*fbc0*/  IMAD.SHL.U32 R4, R220, 0x4, RZ ;  /* 0x00000004dc047824 */ /* 0x002fc600078e00ff */
[----:B------:R2:W-:Y:S04]  /*fbd0*/  STL [R1+0xb14], R5 ;  /* 0x000b140501007387 */ /* 0x0005e80000100800 */
[----:B------:R-:W3:Y:S04]  /*fbe0*/  LDL.LU R18, [R1+0x27c] ;  /* 0x00027c0001127983 */ /* 0x000ee80000300800 */
[----:B------:R1:W-:Y:S01]  /*fbf0*/  STL [R1+0xb10], R4 ;  /* 0x000b100401007387 */ /* 0x0003e20000100800 */
[----:B--2---:R-:W-:-:S03]  /*fc00*/  SHF.L.U64.HI R5, R221, 0x2, R222 ;  /* 0x00000002dd057819 */ /* 0x004fc600000102de */
[----:B------:R-:W2:Y:S01]  /*fc10*/  LDL.LU R222, [R1+0xdcc] ;  /* 0x000dcc0001de7983 */ /* 0x000ea20000300800 */
[----:B-1----:R-:W-:-:S03]  /*fc20*/  IMAD.SHL.U32 R4, R221, 0x4, RZ ;  /* 0x00000004dd047824 */ /* 0x002fc600078e00ff */
[----:B------:R-:W3:Y:S04]  /*fc30*/  LDL.LU R17, [R1+0x280] ;  /* 0x0002800001117983 */ /* 0x000ee80000300800 */
[----:B------:R-:W-:Y:S04]  /*fc40*/  STL [R1+0xb0c], R5 ;  /* 0x000b0c0501007387 */ /* 0x000fe80000100800 */
[----:B------:R-:W3:Y:S04]  /*fc50*/  LDL.LU R16, [R1+0x284] ;  /* 0x0002840001107983 */ /* 0x000ee80000300800 */
[----:B------:R-:W3:Y:S04]  /*fc60*/  LDL.LU R15, [R1+0x288] ;  /* 0x00028800010f7983 */ /* 0x000ee80000300800 */
[----:B------:R1:W-:Y:S04]  /*fc70*/  STL [R1+0xb08], R4 ;  /* 0x000b080401007387 */ /* 0x0003e80000100800 */
[----:B------:R-:W4:Y:S04]  /*fc80*/  LDL.LU R14, [R1+0x10] ;  /* 0x00001000010e7983 */ /* 0x000f280000300800 */
[----:B------:R-:W4:Y:S04]  /*fc90*/  LDL.LU R13, [R1+0x28c] ;  /* 0x00028c00010d7983 */ /* 0x000f280000300800 */
[----:B------:R-:W4:Y:S04]  /*fca0*/  LDL.LU R12, [R1+0x14] ;  /* 0x00001400010c7983 */ /* 0x000f280000300800 */
[----:B------:R-:W4:Y:S04]  /*fcb0*/  LDL.LU R6, [R1+0x290] ;  /* 0x0002900001067983 */ /* 0x000f280000300800 */
[----:B-1----:R-:W4:Y:S01]  /*fcc0*/  LDL.LU R4, [R1+0x18] ;  /* 0x0000180001047983 */ /* 0x002f220000300800 */
[----:B--2---:R-:W-:-:S03]  /*fcd0*/  SHF.L.U64.HI R7, R222, 0x2, R236 ;  /* 0x00000002de077819 */ /* 0x004fc600000102ec */
[----:B------:R-:W2:Y:S01]  /*fce0*/  LDL.LU R236, [R1+0xdc8] ;  /* 0x000dc80001ec7983 */ /* 0x000ea20000300800 */
[----:B------:R-:W-:-:S03]  /*fcf0*/  IMAD.SHL.U32 R5, R222, 0x4, RZ ;  /* 0x00000004de057824 */ /* 0x000fc600078e00ff */
[----:B------:R-:W4:Y:S04]  /*fd00*/  LDL.LU R11, [R1+0x294] ;  /* 0x00029400010b7983 */ /* 0x000f280000300800 */
[----:B------:R1:W-:Y:S04]  /*fd10*/  STL [R1+0xb04], R7 ;  /* 0x000b040701007387 */ /* 0x0003e80000100800 */
[----:B------:R-:W4:Y:S04]  /*fd20*/  LDL.LU R10, [R1+0x1c] ;  /* 0x00001c00010a7983 */ /* 0x000f280000300800 */
[----:B------:R1:W-:Y:S01]  /*fd30*/  STL [R1+0xb00], R5 ;  /* 0x000b000501007387 */ /* 0x0003e20000100800 */
[----:B---3--:R-:W-:-:S03]  /*fd40*/  SHF.L.U64.HI R21, R223, 0x2, R238 ;  /* 0x00000002df157819 */ /* 0x008fc600000102ee */
[----:B------:R-:W3:Y:S04]  /*fd50*/  LDL.LU R9, [R1+0x298] ;  /* 0x0002980001097983 */ /* 0x000ee80000300800 */
[----:B------:R-:W3:Y:S04]  /*fd60*/  LDL.LU R8, [R1+0x20] ;  /* 0x0000200001087983 */ /* 0x000ee80000300800 */
[----:B-1----:R-:W3:Y:S04]  /*fd70*/  LDL.LU R7, [R1+0x29c] ;  /* 0x00029c0001077983 */ /* 0x002ee80000300800 */
[----:B------:R-:W3:Y:S04]  /*fd80*/  LDL.LU R5, [R1+0x24] ;  /* 0x0000240001057983 */ /* 0x000ee80000300800 */
[----:B------:R-:W3:Y:S04]  /*fd90*/  LDL.LU R238, [R1+0xdc4] ;  /* 0x000dc40001ee7983 */ /* 0x000ee80000300800 */
[----:B------:R1:W-:Y:S01]  /*fda0*/  STL [R1+0xafc], R21 ;  /* 0x000afc1501007387 */ /* 0x0003e20000100800 */
[----:B--2---:R-:W-:-:S03]  /*fdb0*/  SHF.L.U64.HI R22, R236, 0x2, R239 ;  /* 0x00000002ec167819 */ /* 0x004fc600000102ef */
[----:B------:R-:W2:Y:S01]  /*fdc0*/  LDL.LU R239, [R1+0xdc0] ;  /* 0x000dc00001ef7983 */ /* 0x000ea20000300800 */
[----:B------:R-:W-:Y:S01]  /*fdd0*/  IMAD.SHL.U32 R20, R223, 0x4, RZ ;  /* 0x00000004df147824 */ /* 0x000fe200078e00ff */
[----:B-1----:R-:W-:-:S04]  /*fde0*/  SHF.L.U64.HI R21, R237, 0x2, R241 ;  /* 0x00000002ed157819 */ /* 0x002fc800000102f1 */
[----:B------:R1:W-:Y:S04]  /*fdf0*/  STL [R1+0xaf8], R20 ;  /* 0x000af81401007387 */ /* 0x0003e80000100800 */
[----:B------:R-:W-:Y:S04]  /*fe00*/  STL [R1+0xaf4], R22 ;  /* 0x000af41601007387 */ /* 0x000fe80000100800 */
[----:B------:R-:W4:Y:S01]  /*fe10*/  LDL.LU R241, [R1+0xdbc] ;  /* 0x000dbc0001f17983 */ /* 0x000f220000300800 */
[----:B-1----:R-:W-:-:S05]  /*fe20*/  IMAD.SHL.U32 R20, R236, 0x4, RZ ;  /* 0x00000004ec147824 */ /* 0x002fca00078e00ff */
[----:B------:R1:W-:Y:S04]  /*fe30*/  STL [R1+0xaf0], R20 ;  /* 0x000af01401007387 */ /* 0x0003e80000100800 */
[----:B------:R2:W-:Y:S01]  /*fe40*/  STL [R1+0xaec], R21 ;  /* 0x000aec1501007387 */ /* 0x0005e20000100800 */
[----:B-1----:R-:W-:Y:S01]  /*fe50*/  IMAD.SHL.U32 R20, R237, 0x4, RZ ;  /* 0x00000004ed147824 */ /* 0x002fe200078e00ff */
[----:B---3--:R-:W-:Y:S02]  /*fe60*/  SHF.L.U64.HI R22, R238, 0x2, R243 ;  /* 0x00000002ee167819 */ /* 0x008fe400000102f3 */
[----:B------:R-:W3:Y:S04]  /*fe70*/  LDL.LU R243, [R1+0xdb8] ;  /* 0x000db80001f37983 */ /* 0x000ee80000300800 */
[----:B------:R1:W-:Y:S04]  /*fe80*/  STL [R1+0xae8], R20 ;  /* 0x000ae81401007387 */ /* 0x0003e80000100800 */
[----:B------:R-:W-:Y:S01]  /*fe90*/  STL [R1+0xae4], R22 ;  /* 0x000ae41601007387 */ /* 0x000fe20000100800 */
[----:B--2---:R-:W-:-:S03]  /*fea0*/  SHF.L.U64.HI R21, R239, 0x2, R247 ;  /* 0x00000002ef157819 */ /* 0x004fc600000102f7 */
[----:B------:R-:W2:Y:S01]  /*feb0*/  LDL.LU R247, [R1+0xdb4] ;  /* 0x000db40001f77983 */ /* 0x000ea20000300800 */
[----:B-1----:R-:W-:-:S05]  /*fec0*/  IMAD.SHL.U32 R20, R238, 0x4, RZ ;  /* 0x00000004ee147824 */ /* 0x002fca00078e00ff */
[----:B------:R1:W-:Y:S01]  /*fed0*/  STL [R1+0xae0], R20 ;  /* 0x000ae01401007387 */ /* 0x0003e20000100800 */
[----:B----4-:R-:W-:Y:S01]  /*fee0*/  SHF.L.U64.HI R19, R241, 0x2, R19 ;  /* 0x00000002f1137819 */ /* 0x010fe20000010213 */
[----:B-1----:R-:W-:Y:S02]  /*fef0*/  IMAD.SHL.U32 R20, R239, 0x4, RZ ;  /* 0x00000004ef147824 */ /* 0x002fe400078e00ff */
[----:B------:R1:W-:Y:S04]  /*ff00*/  STL [R1+0xadc], R21 ;  /* 0x000adc1501007387 */ /* 0x0003e80000100800 */
[----:B------:R3:W-:Y:S04]  /*ff10*/  STL [R1+0xad8], R20 ;  /* 0x000ad81401007387 */ /* 0x0007e80000100800 */
[----:B------:R4:W-:Y:S01]  /*ff20*/  STL [R1+0xad4], R19 ;  /* 0x000ad41301007387 */ /* 0x0009e20000100800 */
[----:B-1----:R-:W-:Y:S01]  /*ff30*/  IMAD.SHL.U32 R21, R241, 0x4, RZ ;  /* 0x00000004f1157824 */ /* 0x002fe200078e00ff */
[C---:B---3--:R-:W-:Y:S01]  /*ff40*/  SHF.L.U64.HI R20, R243.reuse, 0x2, R18 ;  /* 0x00000002f3147819 */ /* 0x048fe20000010212 */
[----:B----4-:R-:W-:Y:S01]  /*ff50*/  IMAD.SHL.U32 R19, R243, 0x4, RZ ;  /* 0x00000004f3137824 */ /* 0x010fe200078e00ff */
[C---:B------:R-:W-:Y:S01]  /*ff60*/  SHF.L.U64.HI R18, R246.reuse, 0x2, R17 ;  /* 0x00000002f6127819 */ /* 0x040fe20000010211 */
[----:B------:R-:W-:Y:S01]  /*ff70*/  IMAD.SHL.U32 R17, R246, 0x4, RZ ;  /* 0x00000004f6117824 */ /* 0x000fe200078e00ff */
[----:B------:R-:W-:Y:S04]  /*ff80*/  STL [R1+0xad0], R21 ;  /* 0x000ad01501007387 */ /* 0x000fe80000100800 */
[----:B------:R-:W-:Y:S04]  /*ff90*/  STL [R1+0xacc], R20 ;  /* 0x000acc1401007387 */ /* 0x000fe80000100800 */
[----:B------:R-:W-:Y:S04]  /*ffa0*/  STL [R1+0xac8], R19 ;  /* 0x000ac81301007387 */ /* 0x000fe80000100800 */
[----:B------:R-:W-:Y:S04]  /*ffb0*/  STL [R1+0xac4], R18 ;  /* 0x000ac41201007387 */ /* 0x000fe80000100800 */
[----:B------:R1:W-:Y:S02]  /*ffc0*/  STL [R1+0xac0], R17 ;  /* 0x000ac01101007387 */ /* 0x0003e40000100800 */
[----:B-1----:R-:W-:-:S02]  /*ffd0*/  SHF.L.U64.HI R17, R14, 0x2, R15 ;  /* 0x000000020e117819 */ /* 0x002fc4000001020f */
[----:B------:R-:W-:Y:S02]  /*ffe0*/  SHF.L.U64.HI R15, R12, 0x2, R13 ;  /* 0x000000020c0f7819 */ /* 0x000fe4000001020d */
[----:B------:R-:W-:Y:S02]  /*fff0*/  SHF.L.U64.HI R13, R4, 0x2, R6 ;  /* 0x00000002040d7819 */ /* 0x000fe40000010206 */
[C---:B--2---:R-:W-:Y:S01]  /*10000*/  SHF.L.U64.HI R16, R247.reuse, 0x2, R16 ;  /* 0x00000002f7107819 */ /* 0x044fe20000010210 */
[----:B------:R-:W-:-:S04]  /*10010*/  IMAD.SHL.U32 R18, R247, 0x4, RZ ;  /* 0x00000004f7127824 */ /* 0x000fc800078e00ff */
[----:B------:R1:W-:Y:S04]  /*10020*/  STL [R1+0xabc], R16 ;  /* 0x000abc1001007387 */ /* 0x0003e80000100800 */
[----:B------:R2:W-:Y:S01]  /*10030*/  STL [R1+0xab8], R18 ;  /* 0x000ab81201007387 */ /* 0x0005e20000100800 */
[----:B-1----:R-:W-:Y:S02]  /*10040*/  IMAD.SHL.U32 R16, R14, 0x4, RZ ;  /* 0x000000040e107824 */ /* 0x002fe400078e00ff */
[----:B------:R-:W-:Y:S01]  /*10050*/  IMAD.SHL.U32 R14, R12, 0x4, RZ ;  /* 0x000000040c0e7824 */ /* 0x000fe200078e00ff */
[----:B------:R1:W-:Y:S04]  /*10060*/  STL [R1+0xab4], R17 ;  /* 0x000ab41101007387 */ /* 0x0003e80000100800 */
[----:B------:R3:W-:Y:S01]  /*10070*/  STL [R1+0xab0], R16 ;  /* 0x000ab01001007387 */ /* 0x0007e20000100800 */
[----:B------:R-:W-:-:S03]  /*10080*/  IMAD.SHL.U32 R12, R4, 0x4, RZ ;  /* 0x00000004040c7824 */ /* 0x000fc600078e00ff */
[----:B------:R2:W-:Y:S04]  /*10090*/  STL [R1+0xaac], R15 ;  /* 0x000aac0f01007387 */ /* 0x0005e80000100800 */
[----:B------:R1:W-:Y:S04]  /*100a0*/  STL [R1+0xaa8], R14 ;  /* 0x000aa80e01007387 */ /* 0x0003e80000100800 */
[----:B------:R-:W4:Y:S04]  /*100b0*/  LDL.LU R6, [R1+0x2d0] ;  /* 0x0002d00001067983 */ /* 0x000f280000300800 */
[----:B------:R1:W-:Y:S04]  /*100c0*/  STL [R1+0xaa4], R13 ;  /* 0x000aa40d01007387 */ /* 0x0003e80000100800 */
[----:B------:R-:W4:Y:S01]  /*100d0*/  LDL.LU R4, [R1+0x28] ;  /* 0x0000280001047983 */ /* 0x000f220000300800 */
[C---:B------:R-:W-:Y:S01]  /*100e0*/  SHF.L.U64.HI R11, R10.reuse, 0x2, R11 ;  /* 0x000000020a0b7819 */ /* 0x040fe2000001020b */
[----:B------:R-:W-:Y:S01]  /*100f0*/  IMAD.SHL.U32 R10, R10, 0x4, RZ ;  /* 0x000000040a0a7824 */ /* 0x000fe200078e00ff */
[C---:B------:R-:W-:Y:S01]  /*10100*/  SHF.L.U64.HI R9, R8.reuse, 0x2, R9 ;  /* 0x0000000208097819 */ /* 0x040fe20000010209 */
[----:B------:R-:W-:Y:S01]  /*10110*/  IMAD.SHL.U32 R8, R8, 0x4, RZ ;  /* 0x0000000408087824 */ /* 0x000fe200078e00ff */
[----:B------:R1:W-:Y:S01]  /*10120*/  STL [R1+0xaa0], R12 ;  /* 0x000aa00c01007387 */ /* 0x0003e20000100800 */
[C---:B------:R-:W-:Y:S01]  /*10130*/  SHF.L.U64.HI R7, R5.reuse, 0x2, R7 ;  /* 0x0000000205077819 */ /* 0x040fe20000010207 */
[----:B------:R-:W-:-:S02]  /*10140*/  IMAD.SHL.U32 R5, R5, 0x4, RZ ;  /* 0x0000000405057824 */ /* 0x000fc400078e00ff */
[----:B------:R-:W-:Y:S04]  /*10150*/  STL [R1+0xa9c], R11 ;  /* 0x000a9c0b01007387 */ /* 0x000fe80000100800 */
[----:B------:R-:W-:Y:S04]  /*10160*/  STL [R1+0xa98], R10 ;  /* 0x000a980a01007387 */ /* 0x000fe80000100800 */
[----:B------:R-:W-:Y:S04]  /*10170*/  STL [R1+0xa94], R9 ;  /* 0x000a940901007387 */ /* 0x000fe80000100800 */
[----:B------:R-:W-:Y:S04]  /*10180*/  STL [R1+0xa90], R8 ;  /* 0x000a900801007387 */ /* 0x000fe80000100800 */
[----:B------:R-:W4:Y:S04]  /*10190*/  LDL.LU R117, [R1+0x2d4] ;  /* 0x0002d40001757983 */ /* 0x000f280000300800 */
[----:B------:R1:W-:Y:S04]  /*101a0*/  STL [R1+0xa8c], R7 ;  /* 0x000a8c0701007387 */ /* 0x0003e80000100800 */
[----:B------:R-:W4:Y:S04]  /*101b0*/  LDL.LU R116, [R1+0x2c] ;  /* 0x00002c0001747983 */ /* 0x000f280000300800 */
[----:B------:R1:W-:Y:S04]  /*101c0*/  STL [R1+0xa88], R5 ;  /* 0x000a880501007387 */ /* 0x0003e80000100800 */
        /* <DEDUP_REMOVED lines=13> */
[----:B--2---:R-:W2:Y:S04]  /*102a0*/  LDL.LU R18, [R1+0x48] ;  /* 0x0000480001127983 */ /* 0x004ea80000300800 */
[----:B-1----:R-:W2:Y:S04]  /*102b0*/  LDL.LU R17, [R1+0x304] ;  /* 0x0003040001117983 */ /* 0x002ea80000300800 */
[----:B---3--:R-:W3:Y:S04]  /*102c0*/  LDL.LU R16, [R1+0x4c] ;  /* 0x00004c0001107983 */ /* 0x008ee80000300800 */
[----:B------:R-:W3:Y:S04]  /*102d0*/  LDL.LU R15, [R1+0x308] ;  /* 0x00030800010f7983 */ /* 0x000ee80000300800 */
[----:B------:R-:W3:Y:S04]  /*102e0*/  LDL.LU R14, [R1+0x50] ;  /* 0x00005000010e7983 */ /* 0x000ee80000300800 */
[----:B------:R-:W3:Y:S04]  /*102f0*/  LDL.LU R13, [R1+0x30c] ;  /* 0x00030c00010d7983 */ /* 0x000ee80000300800 */
[----:B------:R-:W3:Y:S04]  /*10300*/  LDL.LU R12, [R1+0x54] ;  /* 0x00005400010c7983 */ /* 0x000ee80000300800 */
[----:B------:R-:W3:Y:S04]  /*10310*/  LDL.LU R7, [R1+0x310] ;  /* 0x0003100001077983 */ /* 0x000ee80000300800 */
[----:B------:R-:W3:Y:S04]  /*10320*/  LDL.LU R5, [R1+0x58] ;  /* 0x0000580001057983 */ /* 0x000ee80000300800 */
[----:B------:R-:W3:Y:S01]  /*10330*/  LDL.LU R11, [R1+0x314] ;  /* 0x00031400010b7983 */ /* 0x000ee20000300800 */
[C---:B----4-:R-:W-:Y:S01]  /*10340*/  SHF.L.U64.HI R6, R4.reuse, 0x2, R6 ;  /* 0x0000000204067819 */ /* 0x050fe20000010206 */
[----:B------:R-:W-:-:S04]  /*10350*/  IMAD.SHL.U32 R4, R4, 0x4, RZ ;  /* 0x0000000404047824 */ /* 0x000fc800078e00ff */
[----:B------:R1:W-:Y:S04]  /*10360*/  STL [R1+0xa84], R6 ;  /* 0x000a840601007387 */ /* 0x0003e80000100800 */
[----:B------:R-:W4:Y:S04]  /*10370*/  LDL.LU R10, [R1+0x5c] ;  /* 0x00005c00010a7983 */ /* 0x000f280000300800 */
[----:B------:R1:W-:Y:S04]  /*10380*/  STL [R1+0xa80], R4 ;  /* 0x000a800401007387 */ /* 0x0003e80000100800 */
[----:B------:R-:W4:Y:S04]  /*10390*/  LDL.LU R9, [R1+0x318] ;  /* 0x0003180001097983 */ /* 0x000f280000300800 */
[----:B------:R-:W4:Y:S04]  /*103a0*/  LDL.LU R8, [R1+0x60] ;  /* 0x0000600001087983 */ /* 0x000f280000300800 */
[----:B-1----:R-:W4:Y:S04]  /*103b0*/  LDL.LU R6, [R1+0x31c] ;  /* 0x00031c0001067983 */ /* 0x002f280000300800 */
[----:B------:R-:W4:Y:S01]  /*103c0*/  LDL.LU R4, [R1+0x64] ;  /* 0x0000640001047983 */ /* 0x000f220000300800 */
[C---:B------:R-:W-:Y:S01]  /*103d0*/  SHF.L.U64.HI R119, R116.reuse, 0x2, R117 ;  /* 0x0000000274777819 */ /* 0x040fe20000010275 */
[----:B------:R-:W-:-:S04]  /*103e0*/  IMAD.SHL.U32 R118, R116, 0x4, RZ ;  /* 0x0000000474767824 */ /* 0x000fc800078e00ff */
[----:B------:R-:W-:Y:S01]  /*103f0*/  STL [R1+0xa7c], R119 ;  /* 0x000a7c7701007387 */ /* 0x000fe20000100800 */
[C---:B------:R-:W-:Y:S01]  /*10400*/  SHF.L.U64.HI R117, R38.reuse, 0x2, R39 ;  /* 0x0000000226757819 */ /* 0x040fe20000010227 */
[----:B------:R-:W-:Y:S02]  /*10410*/  IMAD.SHL.U32 R116, R38, 0x4, RZ ;  /* 0x0000000426747824 */ /* 0x000fe400078e00ff */
[----:B------:R-:W-:Y:S01]  /*10420*/  STL [R1+0xa78], R118 ;  /* 0x000a787601007387 */ /* 0x000fe20000100800 */
[C---:B------:R-:W-:Y:S01]  /*10430*/  SHF.L.U64.HI R39, R36.reuse, 0x2, R37 ;  /* 0x0000000224277819 */ /* 0x040fe20000010225 */
[----:B------:R-:W-:Y:S02]  /*10440*/  IMAD.SHL.U32 R38, R36, 0x4, RZ ;  /* 0x0000000424267824 */ /* 0x000fe400078e00ff */
[----:B------:R-:W-:Y:S04]  /*10450*/  STL [R1+0xa74], R117 ;  /* 0x000a747501007387 */ /* 0x000fe80000100800 */
[----:B------:R-:W-:Y:S01]  /*10460*/  STL [R1+0xa70], R116 ;  /* 0x000a707401007387 */ /* 0x000fe20000100800 */
[C---:B------:R-:W-:Y:S01]  /*10470*/  SHF.L.U64.HI R37, R34.reuse, 0x2, R35 ;  /* 0x0000000222257819 */ /* 0x040fe20000010223 */
[----:B------:R-:W-:-:S02]  /*10480*/  IMAD.SHL.U32 R36, R34, 0x4, RZ ;  /* 0x0000000422247824 */ /* 0x000fc400078e00ff */
[----:B------:R-:W-:Y:S04]  /*10490*/  STL [R1+0xa6c], R39 ;  /* 0x000a6c2701007387 */ /* 0x000fe80000100800 */
        /* <DEDUP_REMOVED lines=13> */
[C---:B--2---:R-:W-:Y:S01]  /*10570*/  SHF.L.U64.HI R21, R18.reuse, 0x2, R19 ;  /* 0x0000000212157819 */ /* 0x044fe20000010213 */
[----:B------:R-:W-:-:S02]  /*10580*/  IMAD.SHL.U32 R20, R18, 0x4, RZ ;  /* 0x0000000412147824 */ /* 0x000fc400078e00ff */
[----:B------:R-:W-:Y:S04]  /*10590*/  STL [R1+0xa4c], R23 ;  /* 0x000a4c1701007387 */ /* 0x000fe80000100800 */
[----:B------:R-:W-:Y:S01]  /*105a0*/  STL [R1+0xa48], R22 ;  /* 0x000a481601007387 */ /* 0x000fe20000100800 */
[C---:B---3--:R-:W-:Y:S01]  /*105b0*/  SHF.L.U64.HI R19, R16.reuse, 0x2, R17 ;  /* 0x0000000210137819 */ /* 0x048fe20000010211 */
        /* <DEDUP_REMOVED lines=14> */
[----:B------:R-:W-:Y:S04]  /*106a0*/  STL [R1+0xa28], R14 ;  /* 0x000a280e01007387 */ /* 0x000fe80000100800 */
[----:B------:R-:W2:Y:S04]  /*106b0*/  LDL.LU R7, [R1+0x320] ;  /* 0x0003200001077983 */ /* 0x000ea80000300800 */
[----:B------:R-:W-:Y:S04]  /*106c0*/  STL [R1+0xa24], R13 ;  /* 0x000a240d01007387 */ /* 0x000fe80000100800 */
[----:B------:R-:W2:Y:S04]  /*106d0*/  LDL.LU R5, [R1+0x68] ;  /* 0x0000680001057983 */ /* 0x000ea80000300800 */
[----:B------:R4:W-:Y:S02]  /*106e0*/  STL [R1+0xa20], R12 ;  /* 0x000a200c01007387 */ /* 0x0009e40000100800 */
[C---:B----4-:R-:W-:Y:S01]  /*106f0*/  SHF.L.U64.HI R12, R10.reuse, 0x2, R11 ;  /* 0x000000020a0c7819 */ /* 0x050fe2000001020b */
[----:B------:R-:W-:-:S04]  /*10700*/  IMAD.SHL.U32 R11, R10, 0x4, RZ ;  /* 0x000000040a0b7824 */ /* 0x000fc800078e00ff */
[----:B------:R1:W-:Y:S01]  /*10710*/  STL [R1+0xa1c], R12 ;  /* 0x000a1c0c01007387 */ /* 0x0003e20000100800 */
[C---:B------:R-:W-:Y:S01]  /*10720*/  SHF.L.U64.HI R10, R8.reuse, 0x2, R9 ;  /* 0x00000002080a7819 */ /* 0x040fe20000010209 */
[----:B------:R-:W-:Y:S02]  /*10730*/  IMAD.SHL.U32 R9, R8, 0x4, RZ ;  /* 0x0000000408097824 */ /* 0x000fe400078e00ff */
[----:B------:R3:W-:Y:S04]  /*10740*/  STL [R1+0xa18], R11 ;  /* 0x000a180b01007387 */ /* 0x0007e80000100800 */
[----:B------:R-:W-:Y:S01]  /*10750*/  STL [R1+0xa14], R10 ;  /* 0x000a140a01007387 */ /* 0x000fe20000100800 */
[C---:B------:R-:W-:Y:S01]  /*10760*/  SHF.L.U64.HI R8, R4.reuse, 0x2, R6 ;  /* 0x0000000204087819 */ /* 0x040fe20000010206 */
[----:B------:R-:W-:-:S02]  /*10770*/  IMAD.SHL.U32 R4, R4, 0x4, RZ ;  /* 0x0000000404047824 */ /* 0x000fc400078e00ff */
[----:B------:R-:W4:Y:S04]  /*10780*/  LDL.LU R116, [R1+0x324] ;  /* 0x0003240001747983 */ /* 0x000f280000300800 */
[----:B------:R-:W-:Y:S04]  /*10790*/  STL [R1+0xa10], R9 ;  /* 0x000a100901007387 */ /* 0x000fe80000100800 */
[----:B------:R-:W4:Y:S04]  /*107a0*/  LDL.LU R6, [R1+0x6c] ;  /* 0x00006c0001067983 */ /* 0x000f280000300800 */
[----:B------:R-:W-:Y:S04]  /*107b0*/  STL [R1+0xa0c], R8 ;  /* 0x000a0c0801007387 */ /* 0x000fe80000100800 */
[----:B------:R-:W4:Y:S04]  /*107c0*/  LDL.LU R39, [R1+0x328] ;  /* 0x0003280001277983 */ /* 0x000f280000300800 */
        /* <DEDUP_REMOVED lines=19> */
[----:B-1----:R-:W4:Y:S04]  /*10900*/  LDL.LU R12, [R1+0x94] ;  /* 0x00009400010c7983 */ /* 0x002f280000300800 */
[----:B---3--:R-:W3:Y:S04]  /*10910*/  LDL.LU R11, [R1+0x380] ;  /* 0x00038000010b7983 */ /* 0x008ee80000300800 */
[----:B------:R-:W3:Y:S04]  /*10920*/  LDL.LU R4, [R1+0x98] ;  /* 0x0000980001047983 */ /* 0x000ee80000300800 */
[----:B------:R-:W3:Y:S01]  /*10930*/  LDL.LU R10, [R1+0x9c] ;  /* 0x00009c00010a7983 */ /* 0x000ee20000300800 */
[C---:B--2---:R-:W-:Y:S01]  /*10940*/  SHF.L.U64.HI R7, R5.reuse, 0x2, R7 ;  /* 0x0000000205077819 */ /* 0x044fe20000010207 */
[----:B------:R-:W-:-:S04]  /*10950*/  IMAD.SHL.U32 R5, R5, 0x4, RZ ;  /* 0x0000000405057824 */ /* 0x000fc800078e00ff */
[----:B------:R-:W-:Y:S04]  /*10960*/  STL [R1+0xa04], R7 ;  /* 0x000a040701007387 */ /* 0x000fe80000100800 */
[----:B------:R-:W2:Y:S04]  /*10970*/  LDL.LU R9, [R1+0x388] ;  /* 0x0003880001097983 */ /* 0x000ea80000300800 */
[----:B------:R-:W2:Y:S04]  /*10980*/  LDL.LU R8, [R1+0xa0] ;  /* 0x0000a00001087983 */ /* 0x000ea80000300800 */
[----:B------:R1:W-:Y:S04]  /*10990*/  STL [R1+0xa00], R5 ;  /* 0x000a000501007387 */ /* 0x0003e80000100800 */
[----:B-1----:R-:W2:Y:S04]  /*109a0*/  LDL.LU R5, [R1+0x38c] ;  /* 0x00038c0001057983 */ /* 0x002ea80000300800 */
[----:B------:R-:W2:Y:S01]  /*109b0*/  LDL.LU R7, [R1+0xa4] ;  /* 0x0000a40001077983 */ /* 0x000ea20000300800 */
[C---:B----4-:R-:W-:Y:S01]  /*109c0*/  SHF.L.U64.HI R117, R6.reuse, 0x2, R116 ;  /* 0x0000000206757819 */ /* 0x050fe20000010274 */
[----:B------:R-:W-:-:S02]  /*109d0*/  IMAD.SHL.U32 R116, R6, 0x4, RZ ;  /* 0x0000000406747824 */ /* 0x000fc400078e00ff */
[----:B------:R-:W4:Y:S04]  /*109e0*/  LDL.LU R6, [R1+0x390] ;  /* 0x0003900001067983 */ /* 0x000f280000300800 */
[----:B------:R-:W-:Y:S01]  /*109f0*/  STL [R1+0x9fc], R117 ;  /* 0x0009fc7501007387 */ /* 0x000fe20000100800 */
[C---:B------:R-:W-:Y:S01]  /*10a00*/  SHF.L.U64.HI R39, R38.reuse, 0x2, R39 ;  /* 0x0000000226277819 */ /* 0x040fe20000010227 */
[----:B------:R-:W-:Y:S02]  /*10a10*/  IMAD.SHL.U32 R38, R38, 0x4, RZ ;  /* 0x0000000426267824 */ /* 0x000fe400078e00ff */
[----:B------:R-:W-:Y:S04]  /*10a20*/  STL [R1+0x9f8], R116 ;  /* 0x0009f87401007387 */ /* 0x000fe80000100800 */
[----:B------:R-:W-:Y:S01]  /*10a30*/  STL [R1+0x9f4], R39 ;  /* 0x0009f42701007387 */ /* 0x000fe20000100800 */
[C---:B------:R-:W-:Y:S01]  /*10a40*/  SHF.L.U64.HI R37, R36.reuse, 0x2, R37 ;  /* 0x0000000224257819 */ /* 0x040fe20000010225 */
[----:B------:R-:W-:-:S02]  /*10a50*/  IMAD.SHL.U32 R36, R36, 0x4, RZ ;  /* 0x0000000424247824 */ /* 0x000fc400078e00ff */
        /* <DEDUP_REMOVED lines=33> */
[----:B---3--:R-:W-:-:S03]  /*10c70*/  SHF.L.U64.HI R11, R4, 0x2, R11 ;  /* 0x00000002040b7819 */ /* 0x008fc6000001020b */
[----:B------:R-:W-:Y:S04]  /*10c80*/  STL [R1+0x9ac], R13 ;  /* 0x0009ac0d01007387 */ /* 0x000fe80000100800 */
[----:B------:R1:W-:Y:S04]  /*10c90*/  STL [R1+0x9a8], R12 ;  /* 0x0009a80c01007387 */ /* 0x0003e80000100800 */
[----:B------:R3:W-:Y:S01]  /*10ca0*/  STL [R1+0x9a4], R11 ;  /* 0x0009a40b01007387 */ /* 0x0007e20000100800 */
[----:B-1----:R-:W-:-:S03]  /*10cb0*/  SHF.L.U64.HI R12, R10, 0x2, R252 ;  /* 0x000000020a0c7819 */ /* 0x002fc600000102fc */
[----:B------:R-:W4:Y:S01]  /*10cc0*/  LDL.LU R252, [R1+0xdb0] ;  /* 0x000db00001fc7983 */ /* 0x000f220000300800 */
[----:B------:R-:W-:Y:S02]  /*10cd0*/  IMAD.SHL.U32 R4, R4, 0x4, RZ ;  /* 0x0000000404047824 */ /* 0x000fe400078e00ff */
[----:B---3--:R-:W-:Y:S01]  /*10ce0*/  IMAD.SHL.U32 R11, R10, 0x4, RZ ;  /* 0x000000040a0b7824 */ /* 0x008fe200078e00ff */
[C---:B--2---:R-:W-:Y:S01]  /*10cf0*/  SHF.L.U64.HI R10, R8.reuse, 0x2, R9 ;  /* 0x00000002080a7819 */ /* 0x044fe20000010209 */
[----:B------:R-:W-:Y:S01]  /*10d00*/  IMAD.SHL.U32 R9, R8, 0x4, RZ ;  /* 0x0000000408097824 */ /* 0x000fe200078e00ff */
[----:B------:R1:W-:Y:S04]  /*10d10*/  STL [R1+0x9a0], R4 ;  /* 0x0009a00401007387 */ /* 0x0003e80000100800 */
[----:B------:R-:W-:Y:S04]  /*10d20*/  STL [R1+0x99c], R12 ;  /* 0x00099c0c01007387 */ /* 0x000fe80000100800 */
[----:B------:R-:W-:Y:S04]  /*10d30*/  STL [R1+0x998], R11 ;  /* 0x0009980b01007387 */ /* 0x000fe80000100800 */
[----:B------:R-:W-:Y:S01]  /*10d40*/  STL [R1+0x994], R10 ;  /* 0x0009940a01007387 */ /* 0x000fe20000100800 */
[C---:B------:R-:W-:Y:S01]  /*10d50*/  SHF.L.U64.HI R8, R7.reuse, 0x2, R5 ;  /* 0x0000000207087819 */ /* 0x040fe20000010205 */
[----:B------:R-:W-:-:S02]  /*10d60*/  IMAD.SHL.U32 R7, R7, 0x4, RZ ;  /* 0x0000000407077824 */ /* 0x000fc400078e00ff */
[----:B------:R-:W-:Y:S01]  /*10d70*/  STL [R1+0x990], R9 ;  /* 0x0009900901007387 */ /* 0x000fe20000100800 */
[----:B------:R-:W-:-:S03]  /*10d80*/  IMAD.MOV.U32 R5, RZ, RZ, c[0x0][0x188] ;  /* 0x00006200ff057624 */ /* 0x000fc600078e00ff */
[----:B------:R-:W-:Y:S04]  /*10d90*/  STL [R1+0x98c], R8 ;  /* 0x00098c0801007387 */ /* 0x000fe80000100800 */
[----:B------:R2:W-:Y:S04]  /*10da0*/  STL [R1+0x988], R7 ;  /* 0x0009880701007387 */ /* 0x0005e80000100800 */
[----:B-1----:R-:W1:Y:S01]  /*10db0*/  S2R R4, SR_TID.X ;  /* 0x0000000000047919 */ /* 0x002e620000002100 */
[----:B--2---:R-:W-:-:S04]  /*10dc0*/  IMAD.MOV.U32 R7, RZ, RZ, c[0x0][0x18c] ;  /* 0x00006300ff077624 */ /* 0x004fc800078e00ff */
[----:B------:R-:W-:-:S05]  /*10dd0*/  IMAD.SHL.U32 R7, R7, 0x20, RZ ;  /* 0x0000002007077824 */ /* 0x000fca00078e00ff */
[----:B------:R-:W-:Y:S02]  /*10de0*/  SHF.R.S32.HI R9, RZ, 0x1f, R7 ;  /* 0x0000001fff097819 */ /* 0x000fe40000011407 */
[----:B-1----:R-:W-:-:S05]  /*10df0*/  LOP3.LUT R4, R4, 0x3, RZ, 0xc0, !PT ;  /* 0x0000000304047812 */ /* 0x002fca00078ec0ff */
[----:B------:R-:W-:Y:S01]  /*10e00*/  IMAD R4, R4, 0x420, RZ ;  /* 0x0000042004047824 */ /* 0x000fe200078e02ff */
[----:B------:R-:W-:Y:S01]  /*10e10*/  CS2R R172, SRZ ;  /* 0x0000000000ac7805 */ /* 0x000fe2000001ff00 */
[----:B------:R-:W-:Y:S01]  /*10e20*/  CS2R R174, SRZ ;  /* 0x0000000000ae7805 */ /* 0x000fe2000001ff00 */
[----:B----4-:R-:W-:Y:S01]  /*10e30*/  SHF.L.U64.HI R8, R252, 0x2, R6 ;  /* 0x00000002fc087819 */ /* 0x010fe20000010206 */
[C---:B------:R-:W-:Y:S02]  /*10e40*/  IMAD.SHL.U32 R6, R5.reuse, 0x20, RZ ;  /* 0x0000002005067824 */ /* 0x040fe400078e00ff */
[----:B------:R-:W-:-:S05]  /*10e50*/  IMAD.SHL.U32 R5, R5, 0x20, RZ ;  /* 0x0000002005057824 */ /* 0x000fca00078e00ff */
[----:B------:R-:W-:Y:S02]  /*10e60*/  SHF.R.S32.HI R7, RZ, 0x1f, R5 ;  /* 0x0000001fff077819 */ /* 0x000fe40000011405 */
[----:B------:R-:W1:Y:S01]  /*10e70*/  S2R R5, SR_TID.X ;  /* 0x0000000000057919 */ /* 0x000e620000002100 */
[----:B------:R-:W-:-:S03]  /*10e80*/  IMAD.SHL.U32 R10, R252, 0x4, RZ ;  /* 0x00000004fc0a7824 */ /* 0x000fc600078e00ff */
[----:B------:R2:W-:Y:S04]  /*10e90*/  STL [R1+0x984], R8 ;  /* 0x0009840801007387 */ /* 0x0005e80000100800 */
[----:B------:R3:W5:Y:S04]  /*10ea0*/  LDL.LU R252, [R1+0xdac] ;  /* 0x000dac0001fc7983 */ /* 0x0007680000300800 */
[----:B------:R3:W-:Y:S01]  /*10eb0*/  STL [R1+0x980], R10 ;  /* 0x0009800a01007387 */ /* 0x0007e20000100800 */
[----:B-1----:R-:W-:Y:S02]  /*10ec0*/  LOP3.LUT R4, R4, 0x5c, R5, 0x78, !PT ;  /* 0x0000005c04047812 */ /* 0x002fe400078e7805 */
[----:B------:R-:W-:-:S02]  /*10ed0*/  LOP3.LUT R5, R245, 0x400, R242, 0xf8, !PT ;  /* 0x00000400f5057812 */ /* 0x000fc400078ef8f2 */
[----:B------:R3:W5:Y:S04]  /*10ee0*/  LDL.LU R242, [R1+0xda8] ;  /* 0x000da80001f27983 */ /* 0x0007680000300800 */
[----:B------:R3:W-:Y:S04]  /*10ef0*/  STL [R1+0x96c], R5 ;  /* 0x00096c0501007387 */ /* 0x0007e80000100800 */
        /* <DEDUP_REMOVED lines=25> */
[----:B------:R-:W-:-:S03]  /*11090*/  SHF.L.U64.HI R7, R6, 0x2, R7 ;  /* 0x0000000206077819 */ /* 0x000fc60000010207 */
[----:B------:R3:W-:Y:S01]  /*110a0*/  STL [R1+0x234], RZ ;  /* 0x000234ff01007387 */ /* 0x0007e20000100800 */
[----:B------:R-:W-:-:S03]  /*110b0*/  SHF.R.S32.HI R6, RZ, 0x5, R244 ;  /* 0x00000005ff067819 */ /* 0x000fc600000114f4 */
[----:B------:R3:W-:Y:S04]  /*110c0*/  STL [R1+0x238], RZ ;  /* 0x000238ff01007387 */ /* 0x0007e80000100800 */
[----:B------:R3:W-:Y:S04]  /*110d0*/  STL [R1+0x23c], RZ ;  /* 0x00023cff01007387 */ /* 0x0007e80000100800 */
[----:B------:R3:W-:Y:S04]  /*110e0*/  STL [R1+0x220], RZ ;  /* 0x000220ff01007387 */ /* 0x0007e80000100800 */
[----:B------:R3:W-:Y:S01]  /*110f0*/  STL [R1+0x224], RZ ;  /* 0x000224ff01007387 */ /* 0x0007e20000100800 */
[----:B------:R-:W-:-:S03]  /*11100*/  IADD3 R7, R6, -0x3, RZ ;  /* 0xfffffffd06077810 */ /* 0x000fc60007ffe0ff */
[----:B------:R3:W-:Y:S01]  /*11110*/  STL [R1+0x228], RZ ;  /* 0x000228ff01007387 */ /* 0x0007e20000100800 */
[----:B------:R-:W-:-:S03]  /*11120*/  LOP3.LUT R6, R4, 0x20, RZ, 0x3c, !PT ;  /* 0x0000002004067812 */ /* 0x000fc600078e3cff */
[----:B------:R3:W-:Y:S01]  /*11130*/  STL [R1+0x22c], RZ ;  /* 0x00022cff01007387 */ /* 0x0007e20000100800 */
[----:B------:R-:W-:-:S03]  /*11140*/  LOP3.LUT R4, R5, 0x40, RZ, 0x3c, !PT ;  /* 0x0000004005047812 */ /* 0x000fc600078e3cff */
        /* <DEDUP_REMOVED lines=8> */
[----:B------:R3:W-:Y:S01]  /*111d0*/  STL [R1+0xd78], R4 ;  /* 0x000d780401007387 */ /* 0x0007e20000100800 */
[----:B--2---:R-:W-:-:S04]  /*111e0*/  IMAD.MOV.U32 R8, RZ, RZ, c[0x0][0x18c] ;  /* 0x00006300ff087624 */ /* 0x004fc800078e00ff */
[----:B------:R-:W-:-:S05]  /*111f0*/  IMAD.SHL.U32 R8, R8, 0x20, RZ ;  /* 0x0000002008087824 */ /* 0x000fca00078e00ff */
[----:B---3--:R-:W-:Y:S02]  /*11200*/  SHF.L.U64.HI R8, R8, 0x2, R9 ;  /* 0x0000000208087819 */ /* 0x008fe40000010209 */
.L_x_2:
[----:B------:R-:W2:Y:S01]  /*11210*/  LDL.LU R4, [R1+0x95c] ;  /* 0x00095c0001047983 */ /* 0x000ea20000300800 */
[----:B------:R-:W-:-:S04]  /*11220*/  DEPBAR.LE SB0, 0x4 ;  /* 0x000081000000791a */ /* 0x000fc80000000000 */
[----:B------:R-:W3:Y:S04]  /*11230*/  LDL R5, [R1+0x96c] ;  /* 0x00096c0001057983 */ /* 0x000ee80000100800 */
[----:B-----5:R-:W-:Y:S04]  /*11240*/  STL [R1+0xe40], R242 ;  /* 0x000e40f201007387 */ /* 0x020fe80000100800 */
[----:B------:R-:W-:Y:S04]  /*11250*/  STL [R1+0xe3c], R3 ;  /* 0x000e3c0301007387 */ /* 0x000fe80000100800 */
[----:B------:R-:W-:Y:S04]  /*11260*/  STL [R1+0xe38], R2 ;  /* 0x000e380201007387 */ /* 0x000fe80000100800 */
[----:B------:R-:W-:Y:S04]  /*11270*/  STL [R1+0xdb0], R240 ;  /* 0x000db0f001007387 */ /* 0x000fe80000100800 */
[----:B------:R1:W-:Y:S04]  /*11280*/  STL [R1+0xdac], R0 ;  /* 0x000dac0001007387 */ /* 0x0003e80000100800 */
[----:B------:R-:W-:Y:S04]  /*11290*/  STL [R1+0xda8], R252 ;  /* 0x000da8fc01007387 */ /* 0x000fe80000100800 */
[----:B------:R-:W4:Y:S04]  /*112a0*/  S2R R6, SR_TID.X ;  /* 0x0000000000067919 */ /* 0x000f280000002100 */
[----:B------:R-:W1:Y:S01]  /*112b0*/  S2R R8, SR_TID.X ;  /* 0x0000000000087919 */ /* 0x000e620000002100 */
[----:B----4-:R-:W-:-:S05]  /*112c0*/  LOP3.LUT R7, R6, 0x3, RZ, 0xc0, !PT ;  /* 0x0000000306077812 */ /* 0x010fca00078ec0ff */
[C---:B------:R-:W-:Y:S02]  /*112d0*/  IMAD R6, R7.reuse, 0x420, RZ ;  /* 0x0000042007067824 */ /* 0x040fe400078e02ff */
[----:B------:R-:W-:-:S03]  /*112e0*/  IMAD R7, R7, 0x420, RZ ;  /* 0x0000042007077824 */ /* 0x000fc600078e02ff */
[--C-:B-1----:R-:W-:Y:S02]  /*112f0*/  LOP3.LUT R6, R6, 0x5c, R8.reuse, 0x78, !PT ;  /* 0x0000005c06067812 */ /* 0x102fe400078e7808 */
[----:B------:R-:W-:Y:S02]  /*11300*/  LOP3.LUT R7, R7, 0x5c, R8, 0x78, !PT ;  /* 0x0000005c07077812 */ /* 0x000fe400078e7808 */
[----:B------:R-:W-:Y:S01]  /*11310*/  LOP3.LUT R6, R6, 0x20, RZ, 0x3c, !PT ;  /* 0x0000002006067812 */ /* 0x000fe200078e3cff */
[----:B------:R-:W-:Y:S01]  /*11320*/  BAR.SYNC.DEFER_BLOCKING 0x0 ;  /* 0x0000000000007b1d */ /* 0x000fe20000010000 */
[----:B--2---:R-:W-:-:S04]  /*11330*/  IADD3 R4, R4, 0x1, RZ ;  /* 0x0000000104047810 */ /* 0x004fc80007ffe0ff */
[----:B------:R-:W-:-:S04]  /*11340*/  ISETP.GT.AND P0, PT, R4, 0x2, PT ;  /* 0x000000020400780c */ /* 0x000fc80003f04270 */
[----:B------:R-:W-:-:S05]  /*11350*/  SEL R0, R4, RZ, !P0 ;  /* 0x000000ff04007207 */ /* 0x000fca0004000000 */
[----:B------:R-:W-:Y:S01]  /*11360*/  STL [R1+0x95c], R0 ;  /* 0x00095c0001007387 */ /* 0x000fe20000100800 */
[C---:B------:R-:W-:Y:S02]  /*11370*/  IMAD R243, R0.reuse, 0x8000, R7 ;  /* 0x0000800000f37824 */ /* 0x040fe400078e0207 */
[C---:B------:R-:W-:Y:S01]  /*11380*/  IMAD R241, R0.reuse, 0x8000, R6 ;  /* 0x0000800000f17824 */ /* 0x040fe200078e0206 */
[----:B------:R-:W2:Y:S01]  /*11390*/  LDL.LU.64 R192, [R1+0x360] ;  /* 0x0003600001c07983 */ /* 0x000ea20000300a00 */
[----:B---3--:R-:W-:-:S03]  /*113a0*/  IMAD R184, R0, 0x8000, R5 ;  /* 0x0000800000b87824 */ /* 0x008fc600078e0205 */
[----:B------:R-:W2:Y:S04]  /*113b0*/  LDL.LU.64 R194, [R1+0x368] ;  /* 0x0003680001c27983 */ /* 0x000ea80000300a00 */
[----:B------:R-:W3:Y:S04]  /*113c0*/  LDL.LU.64 R188, [R1+0x130] ;  /* 0x0001300001bc7983 */ /* 0x000ee80000300a00 */
[----:B------:R-:W3:Y:S04]  /*113d0*/  LDL.LU.64 R190, [R1+0x138] ;  /* 0x0001380001be7983 */ /* 0x000ee80000300a00 */
[----:B------:R-:W4:Y:S04]  /*113e0*/  LDL.LU.64 R36, [R1+0x350] ;  /* 0x0003500001247983 */ /* 0x000f280000300a00 */
[----:B------:R-:W4:Y:S04]  /*113f0*/  LDL.LU.64 R38, [R1+0x358] ;  /* 0x0003580001267983 */ /* 0x000f280000300a00 */
[----:B------:R-:W4:Y:S04]  /*11400*/  LDL.LU.64 R32, [R1+0x110] ;  /* 0x0001100001207983 */ /* 0x000f280000300a00 */
[----:B------:R-:W4:Y:S04]  /*11410*/  LDL.LU.64 R34, [R1+0x118] ;  /* 0x0001180001227983 */ /* 0x000f280000300a00 */
[----:B------:R-:W-:Y:S04]  /*11420*/  LDS R244, [R243] ;  /* 0x00000000f3f47984 */ /* 0x000fe80000000800 */
[----:B------:R-:W-:Y:S04]  /*11430*/  LDS R246, [R243+0x1000] ;  /* 0x00100000f3f67984 */ /* 0x000fe80000000800 */
[----:B------:R-:W-:Y:S04]  /*11440*/  LDS R245, [R241] ;  /* 0x00000000f1f57984 */ /* 0x000fe80000000800 */
[----:B------:R-:W-:Y:S04]  /*11450*/  LDS R247, [R241+0x1000] ;  /* 0x00100000f1f77984 */ /* 0x000fe80000000800 */
[----:B------:R-:W1:Y:S04]  /*11460*/  LDSM.16.M88.4 R16, [R184+0x18000] ;  /* 0x01800000b810783b */ /* 0x000e680000000200 */
[----:B------:R-:W-:Y:S04]  /*11470*/  LDS R116, [R243+0x80] ;  /* 0x00008000f3747984 */ /* 0x000fe80000000800 */
        /* <DEDUP_REMOVED lines=11> */
[----:B------:R-:W1:Y:S04]  /*11530*/  LDSM.16.M88.4 R20, [R184+0x18800] ;  /* 0x01880000b814783b */ /* 0x000e680000000200 */
[----:B------:R-:W-:Y:S04]  /*11540*/  LDS R236, [R243+0x200] ;  /* 0x00020000f3ec7984 */ /* 0x000fe80000000800 */
[----:B------:R-:W-:Y:S04]  /*11550*/  LDS R238, [R243+0x1200] ;  /* 0x00120000f3ee7984 */ /* 0x000fe80000000800 */
[----:B------:R-:W-:Y:S04]  /*11560*/  LDS R237, [R241+0x200] ;  /* 0x00020000f1ed7984 */ /* 0x000fe80000000800 */
[----:B------:R-:W1:Y:S04]  /*11570*/  LDS R239, [R241+0x1200] ;  /* 0x00120000f1ef7984 */ /* 0x000e680000000800 */
[----:B------:R-:W-:Y:S04]  /*11580*/  LDS R4, [R243+0x280] ;  /* 0x00028000f3047984 */ /* 0x000fe80000000800 */
[----:B------:R-:W-:Y:S04]  /*11590*/  LDS R6, [R243+0x1280] ;  /* 0x00128000f3067984 */ /* 0x000fe80000000800 */
[----:B------:R-:W-:Y:S04]  /*115a0*/  LDS R5, [R241+0x280] ;  /* 0x00028000f1057984 */ /* 0x000fe80000000800 */
[----:B------:R-:W2:Y:S04]  /*115b0*/  LDS R7, [R241+0x1280] ;  /* 0x00128000f1077984 */ /* 0x000ea80000000800 */
        /* <DEDUP_REMOVED lines=8> */
[----:B-1----:R-:W-:Y:S04]  /*11640*/  STL [R1+0x1310], R18 ;  /* 0x0013101201007387 */ /* 0x002fe80000100800 */
[----:B------:R-:W-:Y:S04]  /*11650*/  STL [R1+0x130c], R19 ;  /* 0x00130c1301007387 */ /* 0x000fe80000100800 */
[----:B------:R-:W-:Y:S04]  /*11660*/  STL [R1+0x1308], R22 ;  /* 0x0013081601007387 */ /* 0x000fe80000100800 */
[----:B------:R-:W-:Y:S01]  /*11670*/  STL [R1+0x1304], R23 ;  /* 0x0013041701007387 */ /* 0x000fe20000100800 */
[-C--:B------:R-:W-:Y:S08]  /*11680*/  HMMA.1688.F32.TF32 R152, R236, R16.reuse, R152 ;  /* 0x00000010ec98723c */ /* 0x080ff00000081098 */
[-C--:B--2---:R-:W-:Y:S08]  /*11690*/  HMMA.1688.F32.TF32 R200, R244, R16.reuse, R192 ;  /* 0x00000010f4c8723c */ /* 0x084ff000000810c0 */
[-C--:B---3--:R-:W-:Y:S08]  /*116a0*/  HMMA.1688.F32.TF32 R192, R116, R16.reuse, R188 ;  /* 0x0000001074c0723c */ /* 0x088ff000000810bc */
[-C--:B------:R-:W-:Y:S08]  /*116b0*/  HMMA.1688.F32.TF32 R188, R156, R16.reuse, R56 ;  /* 0x000000109cbc723c */ /* 0x080ff00000081038 */
[-C--:B------:R-:W-:Y:S01]  /*116c0*/  HMMA.1688.F32.TF32 R56, R196, R16.reuse, R76 ;  /* 0x00000010c438723c */ /* 0x080fe2000008104c */
[----:B------:R-:W-:Y:S04]  /*116d0*/  STL.64 [R1+0x3d0], R200 ;  /* 0x0003d0c801007387 */ /* 0x000fe80000100a00 */
[----:B------:R-:W-:Y:S04]  /*116e0*/  STL.64 [R1+0x3d8], R202 ;  /* 0x0003d8ca01007387 */ /* 0x000fe80000100a00 */
[----:B------:R-:W-:Y:S01]  /*116f0*/  STL.64 [R1+0x3e0], R192 ;  /* 0x0003e0c001007387 */ /* 0x000fe20000100a00 */
[----:B------:R-:W-:Y:S03]  /*11700*/  HMMA.1688.F32.TF32 R76, R4, R16, R140 ;  /* 0x00000010044c723c */ /* 0x000fe6000008108c */
[----:B------:R-:W-:Y:S04]  /*11710*/  STL.64 [R1+0x3e8], R194 ;  /* 0x0003e8c201007387 */ /* 0x000fe80000100a00 */
[----:B------:R-:W-:Y:S04]  /*11720*/  STL.64 [R1+0x440], R188 ;  /* 0x000440bc01007387 */ /* 0x000fe80000100a00 */
[----:B------:R-:W-:Y:S04]  /*11730*/  STL.64 [R1+0x448], R190 ;  /* 0x000448be01007387 */ /* 0x000fe80000100a00 */
[----:B------:R-:W-:Y:S04]  /*11740*/  STL.64 [R1+0x4b0], R56 ;  /* 0x0004b03801007387 */ /* 0x000fe80000100a00 */
[----:B------:R1:W-:Y:S01]  /*11750*/  STL.64 [R1+0x4b8], R58 ;  /* 0x0004b83a01007387 */ /* 0x0003e20000100a00 */
[----:B----4-:R-:W-:Y:S08]  /*11760*/  HMMA.1688.F32.TF32 R36, R244, R20, R36 ;  /* 0x00000014f424723c */ /* 0x010ff00000081024 */
[-C--:B-1----:R-:W-:Y:S08]  /*11770*/  HMMA.1688.F32.TF32 R56, R8, R16.reuse, R132 ;  /* 0x000000100838723c */ /* 0x082ff00000081084 */
[----:B------:R-:W-:Y:S01]  /*11780*/  HMMA.1688.F32.TF32 R16, R12, R16, R164 ;  /* 0x000000100c10723c */ /* 0x000fe200000810a4 */
[----:B------:R-:W-:Y:S04]  /*11790*/  STL.64 [R1+0x4e0], R152 ;  /* 0x0004e09801007387 */ /* 0x000fe80000100a00 */
[----:B------:R-:W-:Y:S04]  /*117a0*/  STL.64 [R1+0x4e8], R154 ;  /* 0x0004e89a01007387 */ /* 0x000fe80000100a00 */
[----:B------:R-:W-:Y:S04]  /*117b0*/  STL.64 [R1+0x500], R76 ;  /* 0x0005004c01007387 */ /* 0x000fe80000100a00 */
[----:B------:R-:W-:Y:S04]  /*117c0*/  STL.64 [R1+0x508], R78 ;  /* 0x0005084e01007387 */ /* 0x000fe80000100a00 */
[----:B------:R-:W-:Y:S04]  /*117d0*/  STL.64 [R1+0x560], R56 ;  /* 0x0005603801007387 */ /* 0x000fe80000100a00 */
[----:B------:R-:W-:Y:S04]  /*117e0*/  STL.64 [R1+0x568], R58 ;  /* 0x0005683a01007387 */ /* 0x000fe80000100a00 */
[----:B------:R1:W-:Y:S04]  /*117f0*/  STL.64 [R1+0x680], R16 ;  /* 0x0006801001007387 */ /* 0x0003e80000100a00 */
[----:B------:R2:W-:Y:S01]  /*11800*/  STL.64 [R1+0x688], R18 ;  /* 0x0006881201007387 */ /* 0x0005e20000100a00 */
[-C--:B------:R-:W-:Y:S03]  /*11810*/  HMMA.1688.F32.TF32 R32, R116, R20.reuse, R32 ;  /* 0x000000147420723c */ /* 0x080fe60000081020 */
[----:B-1----:R-:W3:Y:S04]  /*11820*/  LDL.LU.64 R16, [R1+0x5a0] ;  /* 0x0005a00001107983 */ /* 0x002ee80000300a00 */
[----:B------:R-:W-:Y:S04]  /*11830*/  STL.64 [R1+0x350], R36 ;  /* 0x0003502401007387 */ /* 0x000fe80000100a00 */
[----:B------:R-:W-:Y:S04]  /*11840*/  STL.64 [R1+0x358], R38 ;  /* 0x0003582601007387 */ /* 0x000fe80000100a00 */
[----:B--2---:R-:W3:Y:S08]  /*11850*/  LDL.LU.64 R18, [R1+0x5a8] ;  /* 0x0005a80001127983 */ /* 0x004ef00000300a00 */
[----:B------:R-:W-:Y:S04]  /*11860*/  STL.64 [R1+0x370], R32 ;  /* 0x0003702001007387 */ /* 0x000fe80000100a00 */
[----:B------:R1:W-:Y:S04]  /*11870*/  STL.64 [R1+0x378], R34 ;  /* 0x0003782201007387 */ /* 0x0003e80000100a00 */
[----:B------:R-:W2:Y:S04]  /*11880*/  LDL.LU.64 R132, [R1+0x160] ;  /* 0x0001600001847983 */ /* 0x000ea80000300a00 */
[----:B------:R-:W2:Y:S04]  /*11890*/  LDL.LU.64 R134, [R1+0x168] ;  /* 0x0001680001867983 */ /* 0x000ea80000300a00 */
[----:B------:R-:W4:Y:S04]  /*118a0*/  LDL.LU.64 R76, [R1] ;  /* 0x00000000014c7983 */ /* 0x000f280000300a00 */
[----:B------:R-:W4:Y:S01]  /*118b0*/  LDL.LU.64 R78, [R1+0x8] ;  /* 0x00000800014e7983 */ /* 0x000f220000300a00 */
[-C--:B-1----:R-:W-:Y:S08]  /*118c0*/  HMMA.1688.F32.TF32 R32, R156, R20.reuse, R52 ;  /* 0x000000149c20723c */ /* 0x082ff00000081034 */
[-C--:B------:R-:W-:Y:S08]  /*118d0*/  HMMA.1688.F32.TF32 R24, R196, R20.reuse, R24 ;  /* 0x00000014c418723c */ /* 0x080ff00000081018 */
[-C--:B------:R-:W-:Y:S07]  /*118e0*/  HMMA.1688.F32.TF32 R36, R236, R20.reuse, R148 ;  /* 0x00000014ec24723c */ /* 0x080fee0000081094 */
[----:B------:R-:W-:Y:S04]  /*118f0*/  STL.64 [R1+0x3a0], R32 ;  /* 0x0003a02001007387 */ /* 0x000fe80000100a00 */
[----:B------:R1:W-:Y:S04]  /*11900*/  STL.64 [R1+0x3a8], R34 ;  /* 0x0003a82201007387 */ /* 0x0003e80000100a00 */
[----:B------:R-:W-:Y:S04]  /*11910*/  STL.64 [R1+0x420], R24 ;  /* 0x0004201801007387 */ /* 0x000fe80000100a00 */
[----:B------:R1:W-:Y:S02]  /*11920*/  STL.64 [R1+0x428], R26 ;  /* 0x0004281a01007387 */ /* 0x0003e40000100a00 */
[-C--:B-1----:R-:W-:Y:S08]  /*11930*/  HMMA.1688.F32.TF32 R32, R4, R20.reuse, R136 ;  /* 0x000000140420723c */ /* 0x082ff00000081088 */
[-C--:B------:R-:W-:Y:S01]  /*11940*/  HMMA.1688.F32.TF32 R24, R8, R20.reuse, R28 ;  /* 0x000000140818723c */ /* 0x080fe2000008101c */
[----:B------:R-:W-:Y:S04]  /*11950*/  STL.64 [R1+0x490], R36 ;  /* 0x0004902401007387 */ /* 0x000fe80000100a00 */
[----:B------:R-:W-:Y:S03]  /*11960*/  STL.64 [R1+0x498], R38 ;  /* 0x0004982601007387 */ /* 0x000fe60000100a00 */
[----:B------:R-:W-:Y:S01]  /*11970*/  HMMA.1688.F32.TF32 R20, R12, R20, R168 ;  /* 0x000000140c14723c */ /* 0x000fe200000810a8 */
[----:B------:R-:W-:Y:S04]  /*11980*/  LDSM.16.M88.4 R28, [R184+0x19800] ;  /* 0x01980000b81c783b */ /* 0x000fe80000000200 */
[----:B------:R-:W-:Y:S04]  /*11990*/  LDSM.16.M88.4 R36, [R184+0x1a800] ;  /* 0x01a80000b824783b */ /* 0x000fe80000000200 */
[----:B------:R-:W-:Y:S04]  /*119a0*/  STL.64 [R1+0x4d0], R32 ;  /* 0x0004d02001007387 */ /* 0x000fe80000100a00 */
[----:B------:R-:W-:Y:S04]  /*119b0*/  STL.64 [R1+0x4d8], R34 ;  /* 0x0004d82201007387 */ /* 0x000fe80000100a00 */
[----:B------:R-:W4:Y:S04]  /*119c0*/  LDL.LU.64 R56, [R1+0x640] ;  /* 0x0006400001387983 */ /* 0x000f280000300a00 */
[----:B------:R-:W-:Y:S04]  /*119d0*/  STL.64 [R1+0x4f0], R24 ;  /* 0x0004f01801007387 */ /* 0x000fe80000100a00 */
[----:B------:R-:W-:Y:S04]  /*119e0*/  STL.64 [R1+0x4f8], R26 ;  /* 0x0004f81a01007387 */ /* 0x000fe80000100a00 */
[----:B------:R-:W4:Y:S04]  /*119f0*/  LDL.LU.64 R58, [R1+0x648] ;  /* 0x00064800013a7983 */ /* 0x000f280000300a00 */
[----:B------:R-:W-:Y:S04]  /*11a00*/  STL.64 [R1+0x5c0], R20 ;  /* 0x0005c01401007387 */ /* 0x000fe80000100a00 */
[----:B------:R-:W-:Y:S04]  /*11a10*/  STL.64 [R1+0x5c8], R22 ;  /* 0x0005c81601007387 */ /* 0x000fe80000100a00 */
[----:B------:R-:W4:Y:S04]  /*11a20*/  LDL.LU.64 R52, [R1+0x150] ;  /* 0x0001500001347983 */ /* 0x000f280000300a00 */
[----:B------:R-:W4:Y:S04]  /*11a30*/  LDL.LU.64 R54, [R1+0x158] ;  /* 0x0001580001367983 */ /* 0x000f280000300a00 */
[----:B------:R-:W1:Y:S04]  /*11a40*/  LDSM.16.M88.4 R24, [R184+0x19000] ;  /* 0x01900000b818783b */ /* 0x000e680000000200 */
[----:B------:R-:W1:Y:S04]  /*11a50*/  LDSM.16.M88.4 R32, [R184+0x1a000] ;  /* 0x01a00000b820783b */ /* 0x000e680000000200 */
[----:B-1----:R-:W-:Y:S04]  /*11a60*/  STL [R1+0x1300], R26 ;  /* 0x0013001a01007387 */ /* 0x002fe80000100800 */
[----:B------:R-:W-:Y:S04]  /*11a70*/  STL [R1+0x12fc], R27 ;  /* 0x0012fc1b01007387 */ /* 0x000fe80000100800 */
[----:B------:R-:W-:Y:S04]  /*11a80*/  STL [R1+0x1314], R30 ;  /* 0x0013141e01007387 */ /* 0x000fe80000100800 */
[----:B------:R-:W-:Y:S04]  /*11a90*/  STL [R1+0x12f8], R31 ;  /* 0x0012f81f01007387 */ /* 0x000fe80000100800 */
[----:B------:R-:W-:Y:S04]  /*11aa0*/  STL [R1+0x12e4], R35 ;  /* 0x0012e42301007387 */ /* 0x000fe80000100800 */
[----:B------:R-:W-:Y:S04]  /*11ab0*/  STL [R1+0x12dc], R38 ;  /* 0x0012dc2601007387 */ /* 0x000fe80000100800 */
[----:B------:R-:W-:Y:S01]  /*11ac0*/  STL [R1+0x12d8], R39 ;  /* 0x0012d82701007387 */ /* 0x000fe20000100800 */
[-C--:B------:R-:W-:Y:S08]  /*11ad0*/  HMMA.1688.F32.TF32 R72, R196, R24.reuse, R72 ;  /* 0x00000018c448723c */ /* 0x080ff00000081048 */
[-C--:B---3--:R-:W-:Y:S08]  /*11ae0*/  HMMA.1688.F32.TF32 R136, R244, R24.reuse, R16 ;  /* 0x00000018f488723c */ /* 0x088ff00000081010 */
[-C--:B--2---:R-:W-:Y:S11]  /*11af0*/  HMMA.1688.F32.TF32 R132, R116, R24.reuse, R132 ;  /* 0x000000187484723c */ /* 0x084ff60000081084 */
[----:B------:R-:W-:Y:S05]  /*11b00*/  @!UPT UIADD3 URZ, URZ, URZ, URZ ;  /* 0x0000003f3f3ff290 */ /* 0x000fea000fffe03f */
[----:B------:R-:W-:Y:S02]  /*11b10*/  IMAD.MOV.U32 R19, RZ, RZ, R136 ;  /* 0x000000ffff137224 */ /* 0x000fe400078e0088 */
[----:B------:R-:W-:Y:S02]  /*11b20*/  IMAD.MOV.U32 R23, RZ, RZ, R139 ;  /* 0x000000ffff177224 */ /* 0x000fe400078e008b */
[----:B------:R-:W-:Y:S01]  /*11b30*/  IMAD.MOV.U32 R22, RZ, RZ, R138 ;  /* 0x000000ffff167224 */ /* 0x000fe200078e008a */
[----:B------:R-:W-:Y:S04]  /*11b40*/  STL [R1+0x204], R137 ;  /* 0x0002048901007387 */ /* 0x000fe80000100800 */
[----:B------:R-:W-:Y:S04]  /*11b50*/  STL [R1+0x1320], R19 ;  /* 0x0013201301007387 */ /* 0x000fe80000100800 */
[----:B------:R-:W-:Y:S04]  /*11b60*/  STL [R1+0x131c], R23 ;  /* 0x00131c1701007387 */ /* 0x000fe80000100800 */
[----:B------:R4:W-:Y:S04]  /*11b70*/  STL [R1+0x1318], R22 ;  /* 0x0013181601007387 */ /* 0x0009e80000100800 */
[----:B------:R-:W2:Y:S01]  /*11b80*/  LDL.LU.64 R16, [R1+0x6d0] ;  /* 0x0006d00001107983 */ /* 0x000ea20000300a00 */
[-C--:B----4-:R-:W-:Y:S03]  /*11b90*/  HMMA.1688.F32.TF32 R20, R156, R24.reuse, R76 ;  /* 0x000000189c14723c */ /* 0x090fe6000008104c */
[----:B------:R-:W-:Y:S04]  /*11ba0*/  STL.64 [R1+0x1e0], R132 ;  /* 0x0001e08401007387 */ /* 0x000fe80000100a00 */
[----:B------:R-:W-:Y:S04]  /*11bb0*/  STL.64 [R1+0x1e8], R134 ;  /* 0x0001e88601007387 */ /* 0x000fe80000100a00 */
[----:B------:R-:W2:Y:S11]  /*11bc0*/  LDL.LU.64 R18, [R1+0x6d8] ;  /* 0x0006d80001127983 */ /* 0x000eb60000300a00 */
[----:B------:R-:W-:Y:S01]  /*11bd0*/  @!UPT UIADD3 URZ, URZ, URZ, URZ ;  /* 0x0000003f3f3ff290 */ /* 0x000fe2000fffe03f */
[----:B------:R-:W-:Y:S04]  /*11be0*/  STL.64 [R1+0x320], R20 ;  /* 0x0003201401007387 */ /* 0x000fe80000100a00 */
[----:B------:R1:W-:Y:S02]  /*11bf0*/  STL.64 [R1+0x328], R22 ;  /* 0x0003281601007387 */ /* 0x0003e40000100a00 */
[-C--:B-1----:R-:W-:Y:S02]  /*11c00*/  HMMA.1688.F32.TF32 R20, R236, R24.reuse, R80 ;  /* 0x00000018ec14723c */ /* 0x082fe40000081050 */
[----:B------:R-:W-:Y:S04]  /*11c10*/  STL.64 [R1+0x390], R72 ;  /* 0x0003904801007387 */ /* 0x000fe80000100a00 */
[----:B------:R1:W-:Y:S02]  /*11c20*/  STL.64 [R1+0x398], R74 ;  /* 0x0003984a01007387 */ /* 0x0003e40000100a00 */
[-C--:B------:R-:W-:Y:S08]  /*11c30*/  HMMA.1688.F32.TF32 R76, R4, R24.reuse, R96 ;  /* 0x00000018044c723c */ /* 0x080ff00000081060 */
[-C--:B-1----:R-:W-:Y:S07]  /*11c40*/  HMMA.1688.F32.TF32 R72, R8, R24.reuse, R112 ;  /* 0x000000180848723c */ /* 0x082fee0000081070 */
[----:B------:R-:W-:Y:S04]  /*11c50*/  STL.64 [R1+0x410], R20 ;  /* 0x0004101401007387 */ /* 0x000fe80000100a00 */
[----:B------:R1:W-:Y:S02]  /*11c60*/  STL.64 [R1+0x418], R22 ;  /* 0x0004181601007387 */ /* 0x0003e40000100a00 */
[----:B-1----:R-:W-:Y:S02]  /*11c70*/  HMMA.1688.F32.TF32 R20, R12, R24, R44 ;  /* 0x000000180c14723c */ /* 0x002fe4000008102c */
[----:B------:R-:W-:Y:S04]  /*11c80*/  STL.64 [R1+0x4a0], R76 ;  /* 0x0004a04c01007387 */ /* 0x000fe80000100a00 */
[----:B------:R-:W-:Y:S04]  /*11c90*/  STL.64 [R1+0x4a8], R78 ;  /* 0x0004a84e01007387 */ /* 0x000fe80000100a00 */
[----:B------:R-:W-:Y:S04]  /*11ca0*/  STL.64 [R1+0x4c0], R72 ;  /* 0x0004c04801007387 */ /* 0x000fe80000100a00 */
[----:B------:R-:W-:Y:S01]  /*11cb0*/  STL.64 [R1+0x4c8], R74 ;  /* 0x0004c84a01007387 */ /* 0x000fe20000100a00 */
[----:B------:R-:W-:Y:S03]  /*11cc0*/  HMMA.1688.F32.TF32 R24, R244, R28, R56 ;  /* 0x0000001cf418723c */ /* 0x000fe60000081038 */
[----:B------:R-:W-:Y:S04]  /*11cd0*/  LDSM.16.M88.4 R72, [R184+0x1f000] ;  /* 0x01f00000b848783b */ /* 0x000fe80000000200 */
[----:B------:R-:W-:Y:S02]  /*11ce0*/  LDSM.16.M88.4 R76, [R184+0x1f800] ;  /* 0x01f80000b84c783b */ /* 0x000fe40000000200 */
[----:B------:R-:W-:-:S02]  /*11cf0*/  IMAD.MOV.U32 R3, RZ, RZ, R23 ;  /* 0x000000ffff037224 */ /* 0x000fc400078e0017 */
[----:B------:R-:W-:Y:S01]  /*11d00*/  IMAD.MOV.U32 R242, RZ, RZ, R22 ;  /* 0x000000fffff27224 */ /* 0x000fe200078e0016 */
[----:B------:R1:W-:Y:S04]  /*11d10*/  STL.64 [R1+0x580], R20 ;  /* 0x0005801401007387 */ /* 0x0003e80000100a00 */
[----:B------:R-:W-:Y:S04]  /*11d20*/  STL [R1+0x1204], R3 ;  /* 0x0012040301007387 */ /* 0x000fe80000100800 */
[----:B------:R-:W-:Y:S04]  /*11d30*/  STL [R1+0x1200], R242 ;  /* 0x001200f201007387 */ /* 0x000fe80000100800 */
[----:B-1----:R-:W3:Y:S04]  /*11d40*/  LDL.LU.64 R20, [R1+0x170] ;  /* 0x0001700001147983 */ /* 0x002ee80000300a00 */
[----:B------:R-:W3:Y:S04]  /*11d50*/  LDL.LU.64 R22, [R1+0x178] ;  /* 0x0001780001167983 */ /* 0x000ee80000300a00 */
[----:B------:R-:W-:Y:S04]  /*11d60*/  STL.64 [R1+0xf0], R24 ;  /* 0x0000f01801007387 */ /* 0x000fe80000100a00 */
[----:B------:R1:W-:Y:S02]  /*11d70*/  STL.64 [R1+0xf8], R26 ;  /* 0x0000f81a01007387 */ /* 0x0003e40000100a00 */
[-C--:B-1----:R-:W-:Y:S08]  /*11d80*/  HMMA.1688.F32.TF32 R24, R116, R28.reuse, R52 ;  /* 0x0000001c7418723c */ /* 0x082ff00000081034 */
[----:B------:R-:W-:Y:S11]  /*11d90*/  HMMA.1688.F32.TF32 R56, R156, R28, R248 ;  /* 0x0000001c9c38723c */ /* 0x000ff600000810f8 */
[----:B------:R-:W-:Y:S04]  /*11da0*/  @!UPT UIADD3 URZ, URZ, URZ, URZ ;  /* 0x0000003f3f3ff290 */ /* 0x000fe8000fffe03f */
[----:B------:R1:W-:Y:S04]  /*11db0*/  STL [R1+0x110], R24 ;  /* 0x0001101801007387 */ /* 0x0003e80000100800 */
[----:B------:R-:W4:Y:S04]  /*11dc0*/  LDL.LU.64 R44, [R1+0x760] ;  /* 0x00076000012c7983 */ /* 0x000f280000300a00 */
[----:B------:R-:W4:Y:S01]  /*11dd0*/  LDL.LU.64 R46, [R1+0x768] ;  /* 0x00076800012e7983 */ /* 0x000f220000300a00 */
[----:B------:R-:W-:Y:S02]  /*11de0*/  IMAD.MOV.U32 R0, RZ, RZ, R27 ;  /* 0x000000ffff007224 */ /* 0x000fe400078e001b */
[----:B------:R-:W-:-:S02]  /*11df0*/  IMAD.MOV.U32 R240, RZ, RZ, R25 ;  /* 0x000000fffff07224 */ /* 0x000fc400078e0019 */
[----:B------:R-:W-:Y:S01]  /*11e00*/  IMAD.MOV.U32 R2, RZ, RZ, R26 ;  /* 0x000000ffff027224 */ /* 0x000fe200078e001a */
[----:B------:R-:W-:Y:S04]  /*11e10*/  STL [R1+0x1268], R0 ;  /* 0x0012680001007387 */ /* 0x000fe80000100800 */
[----:B------:R-:W-:Y:S04]  /*11e20*/  STL [R1+0x1264], R240 ;  /* 0x001264f001007387 */ /* 0x000fe80000100800 */
[----:B------:R-:W-:Y:S04]  /*11e30*/  STL [R1+0x1260], R2 ;  /* 0x0012600201007387 */ /* 0x000fe80000100800 */
[----:B-1----:R-:W4:Y:S04]  /*11e40*/  LDL.LU.64 R24, [R1+0x3b0] ;  /* 0x0003b00001187983 */ /* 0x002f280000300a00 */
[----:B------:R-:W-:Y:S04]  /*11e50*/  STL.64 [R1+0x1d0], R56 ;  /* 0x0001d03801007387 */ /* 0x000fe80000100a00 */
[----:B------:R1:W-:Y:S04]  /*11e60*/  STL.64 [R1+0x1d8], R58 ;  /* 0x0001d83a01007387 */ /* 0x0003e80000100a00 */
[----:B------:R-:W4:Y:S01]  /*11e70*/  LDL.LU.64 R26, [R1+0x3b8] ;  /* 0x0003b800011a7983 */ /* 0x000f220000300a00 */
[-C--:B------:R-:W-:Y:S08]  /*11e80*/  HMMA.1688.F32.TF32 R52, R196, R28.reuse, R68 ;  /* 0x0000001cc434723c */ /* 0x080ff00000081044 */
[-C--:B------:R-:W-:Y:S08]  /*11e90*/  HMMA.1688.F32.TF32 R68, R236, R28.reuse, R84 ;  /* 0x0000001cec44723c */ /* 0x080ff00000081054 */
[-C--:B-1----:R-:W-:Y:S07]  /*11ea0*/  HMMA.1688.F32.TF32 R56, R4, R28.reuse, R100 ;  /* 0x0000001c0438723c */ /* 0x082fee0000081064 */
[----:B------:R-:W-:Y:S04]  /*11eb0*/  STL.64 [R1+0x310], R52 ;  /* 0x0003103401007387 */ /* 0x000fe80000100a00 */
[----:B------:R1:W-:Y:S02]  /*11ec0*/  STL.64 [R1+0x318], R54 ;  /* 0x0003183601007387 */ /* 0x0003e40000100a00 */
[-C--:B-1----:R-:W-:Y:S08]  /*11ed0*/  HMMA.1688.F32.TF32 R52, R8, R28.reuse, R120 ;  /* 0x0000001c0834723c */ /* 0x082ff00000081078 */
[----:B------:R-:W-:Y:S01]  /*11ee0*/  HMMA.1688.F32.TF32 R28, R12, R28, R40 ;  /* 0x0000001c0c1c723c */ /* 0x000fe20000081028 */
[----:B------:R-:W-:Y:S04]  /*11ef0*/  STL.64 [R1+0x380], R68 ;  /* 0x0003804401007387 */ /* 0x000fe80000100a00 */
[----:B------:R-:W-:Y:S04]  /*11f00*/  STL.64 [R1+0x388], R70 ;  /* 0x0003884601007387 */ /* 0x000fe80000100a00 */
[----:B------:R-:W-:Y:S04]  /*11f10*/  STL.64 [R1+0x430], R56 ;  /* 0x0004303801007387 */ /* 0x000fe80000100a00 */
[----:B------:R-:W-:Y:S04]  /*11f20*/  STL.64 [R1+0x438], R58 ;  /* 0x0004383a01007387 */ /* 0x000fe80000100a00 */
[----:B------:R-:W-:Y:S04]  /*11f30*/  STL.64 [R1+0x480], R52 ;  /* 0x0004803401007387 */ /* 0x000fe80000100a00 */
[----:B------:R-:W-:Y:S01]  /*11f40*/  STL.64 [R1+0x488], R54 ;  /* 0x0004883601007387 */ /* 0x000fe20000100a00 */
[-C--:B------:R-:W-:Y:S03]  /*11f50*/  HMMA.1688.F32.TF32 R40, R196, R32.reuse, R64 ;  /* 0x00000020c428723c */ /* 0x080fe60000081040 */
[----:B------:R-:W-:Y:S04]  /*11f60*/  LDSM.16.M88.4 R52, [R184+0x1c800] ;  /* 0x01c80000b834783b */ /* 0x000fe80000000200 */
[----:B------:R-:W-:Y:S04]  /*11f70*/  LDSM.16.M88.4 R56, [R184+0x1d000] ;  /* 0x01d00000b838783b */ /* 0x000fe80000000200 */
[----:B------:R-:W-:Y:S04]  /*11f80*/  LDSM.16.M88.4 R64, [R184+0x1e000] ;  /* 0x01e00000b840783b */ /* 0x000fe80000000200 */
[----:B------:R-:W-:Y:S01]  /*11f90*/  LDSM.16.M88.4 R68, [R184+0x1e800] ;  /* 0x01e80000b844783b */ /* 0x000fe20000000200 */
[-C--:B--2---:R-:W-:Y:S11]  /*11fa0*/  HMMA.1688.F32.TF32 R16, R244, R32.reuse, R16 ;  /* 0x00000020f410723c */ /* 0x084ff60000081010 */
[----:B------:R-:W-:Y:S11]  /*11fb0*/  @!UPT UIADD3 URZ, URZ, URZ, URZ ;  /* 0x0000003f3f3ff290 */ /* 0x000ff6000fffe03f */
[----:B------:R-:W-:Y:S01]  /*11fc0*/  @!UPT UIADD3 URZ, URZ, URZ, URZ ;  /* 0x0000003f3f3ff290 */ /* 0x000fe2000fffe03f */
[----:B------:R-:W-:Y:S04]  /*11fd0*/  STL.64 [R1+0xc0], R16 ;  /* 0x0000c01001007387 */ /* 0x000fe80000100a00 */
[----:B------:R-:W-:Y:S04]  /*11fe0*/  STL.64 [R1+0x520], R28 ;  /* 0x0005201c01007387 */ /* 0x000fe80000100a00 */
[----:B------:R1:W-:Y:S04]  /*11ff0*/  STL.64 [R1+0x528], R30 ;  /* 0x0005281e01007387 */ /* 0x0003e80000100a00 */
[----:B------:R-:W-:Y:S01]  /*12000*/  STL [R1+0xc8], R18 ;  /* 0x0000c81201007387 */ /* 0x000fe20000100800 */
[-C--:B-1----:R-:W-:Y:S08]  /*12010*/  HMMA.1688.F32.TF32 R28, R236, R32.reuse, R88 ;  /* 0x00000020ec1c723c */ /* 0x082ff00000081058 */
[----:B---3--:R-:W-:Y:S11]  /*12020*/  HMMA.1688.F32.TF32 R20, R116, R32, R20 ;  /* 0x000000207414723c */ /* 0x008ff60000081014 */
[----:B------:R-:W-:Y:S11]  /*12030*/  @!UPT UIADD3 URZ, URZ, URZ, URZ ;  /* 0x0000003f3f3ff290 */ /* 0x000ff6000fffe03f */
[----:B------:R-:W-:Y:S01]  /*12040*/  @!UPT UIADD3 URZ, URZ, URZ, URZ ;  /* 0x0000003f3f3ff290 */ /* 0x000fe2000fffe03f */
[----:B------:R-:W-:Y:S01]  /*12050*/  STL.64 [R1+0xd0], R20 ;  /* 0x0000d01401007387 */ /* 0x000fe20000100a00 */
[----:B------:R-:W-:-:S03]  /*12060*/  IMAD.MOV.U32 R0, RZ, RZ, R23 ;  /* 0x000000ffff007224 */ /* 0x000fc600078e0017 */
[----:B------:R1:W-:Y:S02]  /*12070*/  STL [R1+0xd8], R22 ;  /* 0x0000d81601007387 */ /* 0x0003e40000100800 */
[-C--:B-1----:R-:W-:Y:S02]  /*12080*/  HMMA.1688.F32.TF32 R20, R156, R32.reuse, R48 ;  /* 0x000000209c14723c */ /* 0x082fe40000081030 */
[----:B------:R-:W-:Y:S04]  /*12090*/  STL [R1+0x1280], R0 ;  /* 0x0012800001007387 */ /* 0x000fe80000100800 */
[----:B------:R-:W-:Y:S11]  /*120a0*/  LDSM.16.M88.4 R48, [R184+0x1c000] ;  /* 0x01c00000b830783b */ /* 0x000ff60000000200 */
[----:B------:R-:W-:Y:S06]  /*120b0*/  @!UPT UIADD3 URZ, URZ, URZ, URZ ;  /* 0x0000003f3f3ff290 */ /* 0x000fec000fffe03f */
[----:B------:R-:W-:Y:S04]  /*120c0*/  STL.64 [R1+0xe0], R20 ;  /* 0x0000e01401007387 */ /* 0x000fe80000100a00 */
[----:B------:R1:W-:Y:S04]  /*120d0*/  STL.64 [R1+0xe8], R22 ;  /* 0x0000e81601007387 */ /* 0x0003e80000100a00 */
[----:B------:R-:W-:Y:S04]  /*120e0*/  STL.64 [R1+0x180], R40 ;  /* 0x0001802801007387 */ /* 0x000fe80000100a00 */
[----:B------:R2:W-:Y:S01]  /*120f0*/  STL.64 [R1+0x188], R42 ;  /* 0x0001882a01007387 */ /* 0x0005e20000100a00 */
[-C--:B-1----:R-:W-:Y:S08]  /*12100*/  HMMA.1688.F32.TF32 R20, R4, R32.reuse, R104 ;  /* 0x000000200414723c */ /* 0x082ff00000081068 */
[-C--:B--2---:R-:W-:Y:S01]  /*12110*/  HMMA.1688.F32.TF32 R40, R8, R32.reuse, R124 ;  /* 0x000000200828723c */ /* 0x084fe2000008107c */
[----:B------:R-:W-:Y:S04]  /*12120*/  STL.64 [R1+0x300], R28 ;  /* 0x0003001c01007387 */ /* 0x000fe80000100a00 */
[----:B------:R1:W-:Y:S10]  /*12130*/  STL.64 [R1+0x308], R30 ;  /* 0x0003081e01007387 */ /* 0x0003f40000100a00 */
[----:B------:R-:W-:Y:S01]  /*12140*/  STL.64 [R1+0x3c0], R20 ;  /* 0x0003c01401007387 */ /* 0x000fe20000100a00 */
[----:B-1----:R-:W-:Y:S03]  /*12150*/  HMMA.1688.F32.TF32 R28, R12, R32, R160 ;  /* 0x000000200c1c723c */ /* 0x002fe600000810a0 */
[----:B------:R-:W-:Y:S04]  /*12160*/  STL.64 [R1+0x3c8], R22 ;  /* 0x0003c81601007387 */ /* 0x000fe80000100a00 */
[----:B------:R-:W-:Y:S04]  /*12170*/  STL.64 [R1+0x400], R40 ;  /* 0x0004002801007387 */ /* 0x000fe80000100a00 */
[----:B------:R4:W-:Y:S02]  /*12180*/  STL.64 [R1+0x408], R42 ;  /* 0x0004082a01007387 */ /* 0x0009e40000100a00 */
[----:B----4-:R-:W-:Y:S02]  /*12190*/  HMMA.1688.F32.TF32 R40, R244, R36, R44 ;  /* 0x00000024f428723c */ /* 0x010fe4000008102c */
[----:B------:R-:W-:Y:S09]  /*121a0*/  LDSM.16.M88.4 R44, [R184+0x1b800] ;  /* 0x01b80000b82c783b */ /* 0x000ff20000000200 */
[----:B------:R-:W-:-:S02]  /*121b0*/  IMAD.MOV.U32 R16, RZ, RZ, R31 ;  /* 0x000000ffff107224 */ /* 0x000fc400078e001f */
[----:B------:R-:W-:Y:S02]  /*121c0*/  IMAD.MOV.U32 R20, RZ, RZ, R29 ;  /* 0x000000ffff147224 */ /* 0x000fe400078e001d */
[----:B------:R-:W-:Y:S01]  /*121d0*/  IMAD.MOV.U32 R21, RZ, RZ, R28 ;  /* 0x000000ffff157224 */ /* 0x000fe200078e001c */
[----:B------:R-:W-:Y:S01]  /*121e0*/  HMMA.1688.F32.TF32 R24, R116, R36, R24 ;  /* 0x000000247418723c */ /* 0x000fe20000081018 */
[----:B------:R-:W-:Y:S01]  /*121f0*/  IMAD.MOV.U32 R17, RZ, RZ, R30 ;  /* 0x000000ffff117224 */ /* 0x000fe200078e001e */
[----:B------:R-:W-:Y:S04]  /*12200*/  STL [R1+0x1164], R16 ;  /* 0x0011641001007387 */ /* 0x000fe80000100800 */
[----:B------:R-:W-:Y:S04]  /*12210*/  STL [R1+0x1160], R20 ;  /* 0x0011601401007387 */ /* 0x000fe80000100800 */
[----:B------:R-:W-:Y:S01]  /*12220*/  STL [R1+0x115c], R21 ;  /* 0x00115c1501007387 */ /* 0x000fe20000100800 */
[----:B------:R-:W-:-:S02]  /*12230*/  IMAD.MOV.U32 R18, RZ, RZ, R43 ;  /* 0x000000ffff127224 */ /* 0x000fc400078e002b */
[----:B------:R-:W-:Y:S02]  /*12240*/  IMAD.MOV.U32 R23, RZ, RZ, R40 ;  /* 0x000000ffff177224 */ /* 0x000fe400078e0028 */
[----:B------:R-:W-:Y:S01]  /*12250*/  IMAD.MOV.U32 R22, RZ, RZ, R41 ;  /* 0x000000ffff167224 */ /* 0x000fe200078e0029 */
[----:B------:R-:W-:Y:S04]  /*12260*/  STL [R1+0x1158], R17 ;  /* 0x0011581101007387 */ /* 0x000fe80000100800 */
[----:B------:R1:W-:Y:S04]  /*12270*/  STL.64 [R1+0x1368], R18 ;  /* 0x0013681201007387 */ /* 0x0003e80000100a00 */
[----:B------:R2:W-:Y:S01]  /*12280*/  STL.64 [R1+0x1360], R22 ;  /* 0x0013601601007387 */ /* 0x0005e20000100a00 */
[----:B-1----:R-:W-:Y:S01]  /*12290*/  HMMA.1688.F32.TF32 R16, R196, R36, R60 ;  /* 0x00000024c410723c */ /* 0x002fe2000008103c */
[----:B------:R-:W-:-:S02]  /*122a0*/  IMAD.MOV.U32 R32, RZ, RZ, R27 ;  /* 0x000000ffff207224 */ /* 0x000fc400078e001b */
[----:B------:R-:W-:Y:S05]  /*122b0*/  LDSM.16.M88.4 R60, [R184+0x1d800] ;  /* 0x01d80000b83c783b */ /* 0x000fea0000000200 */
[-C--:B--2---:R-:W-:Y:S01]  /*122c0*/  HMMA.1688.F32.TF32 R20, R156, R36.reuse, R144 ;  /* 0x000000249c14723c */ /* 0x084fe20000081090 */
[----:B------:R-:W-:Y:S02]  /*122d0*/  IMAD.MOV.U32 R33, RZ, RZ, R26 ;  /* 0x000000ffff217224 */ /* 0x000fe400078e001a */
[----:B------:R-:W-:Y:S02]  /*122e0*/  IMAD.MOV.U32 R2, RZ, RZ, R25 ;  /* 0x000000ffff027224 */ /* 0x000fe400078e0019 */
[----:B------:R-:W-:Y:S01]  /*122f0*/  IMAD.MOV.U32 R240, RZ, RZ, R24 ;  /* 0x000000fffff07224 */ /* 0x000fe200078e0018 */
[----:B------:R-:W-:Y:S02]  /*12300*/  STL [R1+0x1290], R32 ;  /* 0x0012902001007387 */ /* 0x000fe40000100800 */
[-C--:B------:R-:W-:Y:S02]  /*12310*/  HMMA.1688.F32.TF32 R24, R236, R36.reuse, R92 ;  /* 0x00000024ec18723c */ /* 0x080fe4000008105c */
[----:B------:R-:W-:Y:S04]  /*12320*/  STL [R1+0x128c], R33 ;  /* 0x00128c2101007387 */ /* 0x000fe80000100800 */
[----:B------:R-:W-:Y:S04]  /*12330*/  STL [R1+0x1288], R2 ;  /* 0x0012880201007387 */ /* 0x000fe80000100800 */
[----:B------:R-:W-:Y:S05]  /*12340*/  STL [R1+0x1284], R240 ;  /* 0x001284f001007387 */ /* 0x000fea0000100800 */
[----:B------:R-:W-:Y:S04]  /*12350*/  STL.64 [R1+0xb0], R20 ;  /* 0x0000b01401007387 */ /* 0x000fe80000100a00 */
[----:B------:R1:W-:Y:S04]  /*12360*/  STL.64 [R1+0xb8], R22 ;  /* 0x0000b81601007387 */ /* 0x0003e80000100a00 */
[----:B------:R-:W-:Y:S04]  /*12370*/  STL.64 [R1+0x90], R16 ;  /* 0x0000901001007387 */ /* 0x000fe80000100a00 */
[----:B------:R2:W-:Y:S01]  /*12380*/  STL.64 [R1+0x98], R18 ;  /* 0x0000981201007387 */ /* 0x0005e20000100a00 */
[-C--:B-1----:R-:W-:Y:S08]  /*12390*/  HMMA.1688.F32.TF32 R20, R4, R36.reuse, R108 ;  /* 0x000000240414723c */ /* 0x082ff0000008106c */
[-C--:B--2---:R-:W-:Y:S01]  /*123a0*/  HMMA.1688.F32.TF32 R16, R8, R36.reuse, R128 ;  /* 0x000000240810723c */ /* 0x084fe20000081080 */
[----:B------:R-:W-:Y:S04]  /*123b0*/  STL.64 [R1+0x1c0], R24 ;  /* 0x0001c01801007387 */ /* 0x000fe80000100a00 */
[----:B------:R-:W-:Y:S04]  /*123c0*/  STL.64 [R1+0x1c8], R26 ;  /* 0x0001c81a01007387 */ /* 0x000fe80000100a00 */
[----:B------:R-:W-:Y:S06]  /*123d0*/  STL.64 [R1+0x1378], R10 ;  /* 0x0013780a01007387 */ /* 0x000fec0000100a00 */
[----:B------:R-:W-:Y:S04]  /*123e0*/  STL.64 [R1+0x360], R20 ;  /* 0x0003601401007387 */ /* 0x000fe80000100a00 */
[----:B------:R-:W-:Y:S04]  /*123f0*/  STL.64 [R1+0x368], R22 ;  /* 0x0003681601007387 */ /* 0x000fe80000100a00 */
[----:B------:R-:W-:Y:S04]  /*12400*/  STL.64 [R1+0x1370], R8 ;  /* 0x0013700801007387 */ /* 0x000fe80000100a00 */
[----:B------:R-:W-:Y:S04]  /*12410*/  STL.64 [R1+0x3b0], R16 ;  /* 0x0003b01001007387 */ /* 0x000fe80000100a00 */
[----:B------:R1:W-:Y:S02]  /*12420*/  STL.64 [R1+0x3b8], R18 ;  /* 0x0003b81201007387 */ /* 0x0003e40000100a00 */
[----:B-1----:R-:W-:Y:S11]  /*12430*/  HMMA.1688.F32.TF32 R16, R12, R36, R172 ;  /* 0x000000240c10723c */ /* 0x002ff600000810ac */
[----:B------:R-:W-:Y:S11]  /*12440*/  @!UPT UIADD3 URZ, URZ, URZ, URZ ;  /* 0x0000003f3f3ff290 */ /* 0x000ff6000fffe03f */
[----:B------:R-:W-:Y:S02]  /*12450*/  @!UPT UIADD3 URZ, URZ, URZ, URZ ;  /* 0x0000003f3f3ff290 */ /* 0x000fe4000fffe03f */
[----:B------:R-:W-:Y:S02]  /*12460*/  IMAD.MOV.U32 R29, RZ, RZ, R16 ;  /* 0x000000ffff1d7224 */ /* 0x000fe400078e0010 */
[----:B------:R-:W-:Y:S02]  /*12470*/  IMAD.MOV.U32 R28, RZ, RZ, R17 ;  /* 0x000000ffff1c7224 */ /* 0x000fe400078e0011 */
[----:B------:R-:W-:Y:S01]  /*12480*/  IMAD.MOV.U32 R25, RZ, RZ, R18 ;  /* 0x000000ffff197224 */ /* 0x000fe200078e0012 */
[----:B------:R-:W2:Y:S01]  /*12490*/  LDL.LU.64 R16, [R1+0x940] ;  /* 0x0009400001107983 */ /* 0x000ea20000300a00 */
[----:B------:R-:W-:-:S03]  /*124a0*/  IMAD.MOV.U32 R24, RZ, RZ, R19 ;  /* 0x000000ffff187224 */ /* 0x000fc600078e0013 */
[----:B------:R-:W2:Y:S04]  /*124b0*/  LDL.LU.64 R18, [R1+0x948] ;  /* 0x0009480001127983 */ /* 0x000ea80000300a00 */
[----:B------:R-:W3:Y:S04]  /*124c0*/  LDL.LU.64 R36, [R1+0x930] ;  /* 0x0009300001247983 */ /* 0x000ee80000300a00 */
[----:B------:R-:W3:Y:S04]  /*124d0*/  LDL.LU.64 R38, [R1+0x938] ;  /* 0x0009380001267983 */ /* 0x000ee80000300a00 */
[----:B------:R-:W4:Y:S04]  /*124e0*/  LDL.LU.64 R8, [R1+0x920] ;  /* 0x0009200001087983 */ /* 0x000f280000300a00 */
[----:B------:R-:W4:Y:S01]  /*124f0*/  LDL.LU.64 R10, [R1+0x928] ;  /* 0x00092800010a7983 */ /* 0x000f220000300a00 */
[----:B------:R-:W-:-:S03]  /*12500*/  IMAD.MOV.U32 R30, RZ, RZ, R42 ;  /* 0x000000ffff1e7224 */ /* 0x000fc600078e002a */
[----:B------:R-:W1:Y:S04]  /*12510*/  LDSM.16.M88.4 R40, [R184+0x1b000] ;  /* 0x01b00000b828783b */ /* 0x000e680000000200 */
[----:B------:R-:W3:Y:S04]  /*12520*/  LDL.LU.64 R80, [R1+0x910] ;  /* 0x0009100001507983 */ /* 0x000ee80000300a00 */
[----:B------:R-:W3:Y:S04]  /*12530*/  LDL.LU.64 R82, [R1+0x918] ;  /* 0x0009180001527983 */ /* 0x000ee80000300a00 */
[----:B------:R-:W3:Y:S04]  /*12540*/  LDL.LU.64 R20, [R1+0x900] ;  /* 0x0009000001147983 */ /* 0x000ee80000300a00 */
[----:B------:R-:W3:Y:S04]  /*12550*/  LDL.LU.64 R22, [R1+0x908] ;  /* 0x0009080001167983 */ /* 0x000ee80000300a00 */
[----:B------:R-:W-:Y:S04]  /*12560*/  STL [R1+0x1174], R24 ;  /* 0x0011741801007387 */ /* 0x000fe80000100800 */
[----:B------:R-:W-:Y:S04]  /*12570*/  STL [R1+0x1170], R25 ;  /* 0x0011701901007387 */ /* 0x000fe80000100800 */
[----:B------:R-:W-:Y:S04]  /*12580*/  STL [R1+0x116c], R28 ;  /* 0x00116c1c01007387 */ /* 0x000fe80000100800 */
[----:B------:R-:W-:Y:S04]  /*12590*/  STL [R1+0x1168], R29 ;  /* 0x0011681d01007387 */ /* 0x000fe80000100800 */
[----:B-1----:R-:W-:Y:S04]  /*125a0*/  STL [R1+0x12cc], R42 ;  /* 0x0012cc2a01007387 */ /* 0x002fe80000100800 */
[----:B------:R-:W-:Y:S04]  /*125b0*/  STL [R1+0x12c8], R43 ;  /* 0x0012c82b01007387 */ /* 0x000fe80000100800 */
        /* <DEDUP_REMOVED lines=15> */
[----:B------:R1:W-:Y:S01]  /*126b0*/  STL [R1+0x12d4], R75 ;  /* 0x0012d44b01007387 */ /* 0x0003e20000100800 */
[----:B--2---:R-:W-:Y:S11]  /*126c0*/  HMMA.1688.F32.TF32 R16, R244, R40, R16 ;  /* 0x00000028f410723c */ /* 0x004ff60000081010 */
[----:B------:R-:W-:Y:S11]  /*126d0*/  @!UPT UIADD3 URZ, URZ, URZ, URZ ;  /* 0x0000003f3f3ff290 */ /* 0x000ff6000fffe03f */
[----:B------:R-:W-:Y:S02]  /*126e0*/  @!UPT UIADD3 URZ, URZ, URZ, URZ ;  /* 0x0000003f3f3ff290 */ /* 0x000fe4000fffe03f */
[----:B------:R-:W-:Y:S02]  /*126f0*/  IMAD.MOV.U32 R26, RZ, RZ, R16 ;  /* 0x000000ffff1a7224 */ /* 0x000fe400078e0010 */
[----:B------:R-:W-:Y:S02]  /*12700*/  IMAD.MOV.U32 R27, RZ, RZ, R17 ;  /* 0x000000ffff1b7224 */ /* 0x000fe400078e0011 */
[----:B------:R-:W-:Y:S01]  /*12710*/  IMAD.MOV.U32 R31, RZ, RZ, R18 ;  /* 0x000000ffff1f7224 */ /* 0x000fe200078e0012 */
[----:B------:R-:W2:Y:S01]  /*12720*/  LDL.LU.64 R16, [R1+0x8f0] ;  /* 0x0008f00001107983 */ /* 0x000ea20000300a00 */
[----:B------:R-:W-:-:S03]  /*12730*/  IMAD.MOV.U32 R252, RZ, RZ, R19 ;  /* 0x000000fffffc7224 */ /* 0x000fc600078e0013 */
[----:B------:R-:W2:Y:S01]  /*12740*/  LDL.LU.64 R18, [R1+0x8f8] ;  /* 0x0008f80001127983 */ /* 0x000ea20000300a00 */
[----:B----4-:R-:W-:Y:S03]  /*12750*/  HMMA.1688.F32.TF32 R8, R244, R48, R8 ;  /* 0x00000030f408723c */ /* 0x010fe60000081008 */
[----:B------:R4:W-:Y:S11]  /*12760*/  STL.64 [R1+0x1328], R26 ;  /* 0x0013281a01007387 */ /* 0x0009f60000100a00 */
[----:B------:R-:W-:Y:S10]  /*12770*/  @!UPT UIADD3 URZ, URZ, URZ, URZ ;  /* 0x0000003f3f3ff290 */ /* 0x000ff4000fffe03f */
[----:B-1----:R-:W-:Y:S02]  /*12780*/  IMAD.MOV.U32 R75, RZ, RZ, R8 ;  /* 0x000000ffff4b7224 */ /* 0x002fe400078e0008 */
[----:B------:R-:W-:Y:S02]  /*12790*/  IMAD.MOV.U32 R70, RZ, RZ, R9 ;  /* 0x000000ffff467224 */ /* 0x000fe400078e0009 */
[----:B------:R-:W-:Y:S01]  /*127a0*/  IMAD.MOV.U32 R42, RZ, RZ, R10 ;  /* 0x000000ffff2a7224 */ /* 0x000fe200078e000a */
[----:B------:R-:W2:Y:S01]  /*127b0*/  LDL.LU.64 R8, [R1+0x8e0] ;  /* 0x0008e00001087983 */ /* 0x000ea20000300a00 */
[----:B------:R-:W-:-:S03]  /*127c0*/  IMAD.MOV.U32 R43, RZ, RZ, R11 ;  /* 0x000000ffff2b7224 */ /* 0x000fc600078e000b */
[----:B------:R-:W2:Y:S01]  /*127d0*/  LDL.LU.64 R10, [R1+0x8e8] ;  /* 0x0008e800010a7983 */ /* 0x000ea20000300a00 */
[C---:B---3--:R-:W-:Y:S03]  /*127e0*/  HMMA.1688.F32.TF32 R84, R244.reuse, R44, R36 ;  /* 0x0000002cf454723c */ /* 0x048fe60000081024 */
[----:B------:R-:W3:Y:S04]  /*127f0*/  LDL.LU.64 R88, [R1+0x8d0] ;  /* 0x0008d00001587983 */ /* 0x000ee80000300a00 */
[----:B------:R-:W3:Y:S01]  /*12800*/  LDL.LU.64 R90, [R1+0x8d8] ;  /* 0x0008d800015a7983 */ /* 0x000ee20000300a00 */
[C---:B----4-:R-:W-:Y:S08]  /*12810*/  HMMA.1688.F32.TF32 R24, R244.reuse, R52, R80 ;  /* 0x00000034f418723c */ /* 0x050ff00000081050 */
[----:B------:R-:W-:Y:S08]  /*12820*/  HMMA.1688.F32.TF32 R20, R244, R56, R20 ;  /* 0x00000038f414723c */ /* 0x000ff00000081014 */
[----:B------:R-:W-:-:S02]  /*12830*/  IMAD.MOV.U32 R35, RZ, RZ, R84 ;  /* 0x000000ffff237224 */ /* 0x000fc400078e0054 */
[----:B------:R-:W-:Y:S02]  /*12840*/  IMAD.MOV.U32 R74, RZ, RZ, R85 ;  /* 0x000000ffff4a7224 */ /* 0x000fe400078e0055 */
[----:B------:R-:W-:Y:S01]  /*12850*/  IMAD.MOV.U32 R38, RZ, RZ, R86 ;  /* 0x000000ffff267224 */ /* 0x000fe200078e0056 */
[----:B------:R-:W4:Y:S01]  /*12860*/  LDL.LU.64 R84, [R1+0x8c0] ;  /* 0x0008c00001547983 */ /* 0x000f220000300a00 */
[----:B------:R-:W-:-:S03]  /*12870*/  IMAD.MOV.U32 R39, RZ, RZ, R87 ;  /* 0x000000ffff277224 */ /* 0x000fc600078e0057 */
[----:B------:R-:W4:Y:S01]  /*12880*/  LDL.LU.64 R86, [R1+0x8c8] ;  /* 0x0008c80001567983 */ /* 0x000f220000300a00 */
[----:B------:R-:W-:Y:S02]  /*12890*/  IMAD.MOV.U32 R71, RZ, RZ, R24 ;  /* 0x000000ffff477224 */ /* 0x000fe400078e0018 */
[----:B------:R-:W-:Y:S01]  /*128a0*/  IMAD.MOV.U32 R66, RZ, RZ, R25 ;  /* 0x000000ffff427224 */ /* 0x000fe200078e0019 */
[----:B------:R-:W4:Y:S01]  /*128b0*/  LDL.LU.64 R80, [R1+0x8b0] ;  /* 0x0008b00001507983 */ /* 0x000f220000300a00 */
[----:B------:R-:W-:Y:S02]  /*128c0*/  IMAD.MOV.U32 R67, RZ, RZ, R26 ;  /* 0x000000ffff437224 */ /* 0x000fe400078e001a */
[----:B------:R-:W-:Y:S01]  /*128d0*/  IMAD.MOV.U32 R62, RZ, RZ, R27 ;  /* 0x000000ffff3e7224 */ /* 0x000fe200078e001b */
[----:B------:R-:W4:Y:S01]  /*128e0*/  LDL.LU.64 R82, [R1+0x8b8] ;  /* 0x0008b80001527983 */ /* 0x000f220000300a00 */
[----:B------:R-:W-:Y:S02]  /*128f0*/  IMAD.MOV.U32 R63, RZ, RZ, R20 ;  /* 0x000000ffff3f7224 */ /* 0x000fe400078e0014 */
[----:B------:R-:W-:Y:S01]  /*12900*/  IMAD.MOV.U32 R58, RZ, RZ, R21 ;  /* 0x000000ffff3a7224 */ /* 0x000fe200078e0015 */
[----:B------:R-:W4:Y:S01]  /*12910*/  LDL.LU.64 R24, [R1+0x8a0] ;  /* 0x0008a00001187983 */ /* 0x000f220000300a00 */
[----:B------:R-:W-:-:S02]  /*12920*/  IMAD.MOV.U32 R46, RZ, RZ, R22 ;  /* 0x000000ffff2e7224 */ /* 0x000fc400078e0016 */
[----:B------:R-:W-:Y:S01]  /*12930*/  IMAD.MOV.U32 R47, RZ, RZ, R23 ;  /* 0x000000ffff2f7224 */ /* 0x000fe200078e0017 */
[----:B------:R-:W4:Y:S04]  /*12940*/  LDL.LU.64 R26, [R1+0x8a8] ;  /* 0x0008a800011a7983 */ /* 0x000f280000300a00 */
[----:B------:R-:W4:Y:S04]  /*12950*/  LDL.LU.64 R20, [R1+0x890] ;  /* 0x0008900001147983 */ /* 0x000f280000300a00 */
[----:B------:R-:W4:Y:S01]  /*12960*/  LDL.LU.64 R22, [R1+0x898] ;  /* 0x0008980001167983 */ /* 0x000f220000300a00 */
        /* <DEDUP_REMOVED lines=9> */
[----:B------:R-:W-:Y:S11]  /*12a00*/  HMMA.1688.F32.TF32 R8, R244, R64, R8 ;  /* 0x00000040f408723c */ /* 0x000ff60000081008 */
        /* <DEDUP_REMOVED lines=8> */
[C---:B---3--:R-:W-:Y:S08]  /*12a90*/  HMMA.1688.F32.TF32 R88, R244.reuse, R68, R88 ;  /* 0x00000044f458723c */ /* 0x048ff00000081058 */
[C---:B----4-:R-:W-:Y:S08]  /*12aa0*/  HMMA.1688.F32.TF32 R248, R244.reuse, R72, R84 ;  /* 0x00000048f4f8723c */ /* 0x050ff00000081054 */
[----:B------:R-:W-:Y:S08]  /*12ab0*/  HMMA.1688.F32.TF32 R244, R244, R76, R80 ;  /* 0x0000004cf4f4723c */ /* 0x000ff00000081050 */
[C---:B------:R-:W-:Y:S08]  /*12ac0*/  HMMA.1688.F32.TF32 R80, R116.reuse, R40, R24 ;  /* 0x000000287450723c */ /* 0x040ff00000081018 */
[----:B------:R-:W-:Y:S01]  /*12ad0*/  HMMA.1688.F32.TF32 R84, R116, R44, R20 ;  /* 0x0000002c7454723c */ /* 0x000fe20000081014 */
[----:B------:R-:W-:-:S02]  /*12ae0*/  IMAD.MOV.U32 R240, RZ, RZ, R88 ;  /* 0x000000fffff07224 */ /* 0x000fc400078e0058 */
[----:B------:R-:W-:Y:S02]  /*12af0*/  IMAD.MOV.U32 R0, RZ, RZ, R89 ;  /* 0x000000ffff007224 */ /* 0x000fe400078e0059 */
[----:B------:R-:W-:Y:S02]  /*12b00*/  IMAD.MOV.U32 R37, RZ, RZ, R90 ;  /* 0x000000ffff257224 */ /* 0x000fe400078e005a */
[----:B------:R-:W-:Y:S01]  /*12b10*/  IMAD.MOV.U32 R36, RZ, RZ, R91 ;  /* 0x000000ffff247224 */ /* 0x000fe200078e005b */
[----:B------:R-:W-:Y:S04]  /*12b20*/  STL.64 [R1+0x12f0], R34 ;  /* 0x0012f02201007387 */ /* 0x000fe80000100a00 */
        /* <DEDUP_REMOVED lines=8> */
[----:B------:R1:W-:Y:S04]  /*12bb0*/  STL.64 [R1+0x1230], R80 ;  /* 0x0012305001007387 */ /* 0x0003e80000100a00 */
[----:B------:R-:W-:Y:S04]  /*12bc0*/  STL.64 [R1+0x1248], R86 ;  /* 0x0012485601007387 */ /* 0x000fe80000100a00 */
[----:B------:R-:W-:Y:S04]  /*12bd0*/  STL.64 [R1+0x1240], R84 ;  /* 0x0012405401007387 */ /* 0x000fe80000100a00 */
[----:B------:R-:W3:Y:S04]  /*12be0*/  LDL.LU.64 R96, [R1+0x860] ;  /* 0x0008600001607983 */ /* 0x000ee80000300a00 */
[----:B------:R-:W3:Y:S04]  /*12bf0*/  LDL.LU.64 R98, [R1+0x868] ;  /* 0x0008680001627983 */ /* 0x000ee80000300a00 */
[----:B------:R-:W4:Y:S04]  /*12c00*/  LDL.LU.64 R100, [R1+0x850] ;  /* 0x0008500001647983 */ /* 0x000f280000300a00 */
[----:B------:R-:W4:Y:S04]  /*12c10*/  LDL.LU.64 R102, [R1+0x858] ;  /* 0x0008580001667983 */ /* 0x000f280000300a00 */
[----:B-1----:R-:W4:Y:S04]  /*12c20*/  LDL.LU.64 R80, [R1+0x840] ;  /* 0x0008400001507983 */ /* 0x002f280000300a00 */
[----:B------:R-:W4:Y:S04]  /*12c30*/  LDL.LU.64 R82, [R1+0x848] ;  /* 0x0008480001527983 */ /* 0x000f280000300a00 */
[----:B------:R-:W4:Y:S04]  /*12c40*/  LDL.LU.64 R36, [R1+0x830] ;  /* 0x0008300001247983 */ /* 0x000f280000300a00 */
[----:B------:R-:W4:Y:S01]  /*12c50*/  LDL.LU.64 R38, [R1+0x838] ;  /* 0x0008380001267983 */ /* 0x000f220000300a00 */
[C---:B--2---:R-:W-:Y:S11]  /*12c60*/  HMMA.1688.F32.TF32 R88, R116.reuse, R48, R16 ;  /* 0x000000307458723c */ /* 0x044ff60000081010 */
[----:B------:R-:W-:Y:S11]  /*12c70*/  @!UPT UIADD3 URZ, URZ, URZ, URZ ;  /* 0x0000003f3f3ff290 */ /* 0x000ff6000fffe03f */
[----:B------:R-:W-:Y:S01]  /*12c80*/  @!UPT UIADD3 URZ, URZ, URZ, URZ ;  /* 0x0000003f3f3ff290 */ /* 0x000fe2000fffe03f */
[----:B------:R-:W-:Y:S04]  /*12c90*/  STL.64 [R1+0x1258], R90 ;  /* 0x0012585a01007387 */ /* 0x000fe80000100a00 */
[----:B------:R1:W-:Y:S04]  /*12ca0*/  STL.64 [R1+0x1250], R88 ;  /* 0x0012505801007387 */ /* 0x0003e80000100a00 */
[----:B------:R-:W2:Y:S04]  /*12cb0*/  LDL.LU.64 R32, [R1+0x820] ;  /* 0x0008200001207983 */ /* 0x000ea80000300a00 */
        /* <DEDUP_REMOVED lines=10> */
[----:B------:R-:W2:Y:S01]  /*12d60*/  LDL.LU.64 R18, [R1+0x7d8] ;  /* 0x0007d80001127983 */ /* 0x000ea20000300a00 */
[C---:B------:R-:W-:Y:S03]  /*12d70*/  HMMA.1688.F32.TF32 R92, R116.reuse, R52, R8 ;  /* 0x00000034745c723c */ /* 0x040fe60000081008 */
[----:B------:R-:W2:Y:S04]  /*12d80*/  LDL.LU.64 R136, [R1+0x7c0] ;  /* 0x0007c00001887983 */ /* 0x000ea80000300a00 */
[----:B------:R-:W2:Y:S04]  /*12d90*/  LDL.LU.64 R138, [R1+0x7c8] ;  /* 0x0007c800018a7983 */ /* 0x000ea80000300a00 */
[----:B------:R-:W2:Y:S04]  /*12da0*/  LDL.LU.64 R140, [R1+0x7b0] ;  /* 0x0007b000018c7983 */ /* 0x000ea80000300a00 */
[----:B------:R-:W2:Y:S04]  /*12db0*/  LDL.LU.64 R142, [R1+0x7b8] ;  /* 0x0007b800018e7983 */ /* 0x000ea80000300a00 */
[----:B------:R-:W2:Y:S04]  /*12dc0*/  LDL.LU.64 R8, [R1+0x7a0] ;  /* 0x0007a00001087983 */ /* 0x000ea80000300a00 */
[----:B------:R-:W2:Y:S04]  /*12dd0*/  LDL.LU.64 R10, [R1+0x7a8] ;  /* 0x0007a800010a7983 */ /* 0x000ea80000300a00 */
[----:B-1----:R-:W2:Y:S04]  /*12de0*/  LDL.LU.64 R88, [R1+0x790] ;  /* 0x0007900001587983 */ /* 0x002ea80000300a00 */
[----:B------:R-:W2:Y:S04]  /*12df0*/  LDL.LU.64 R90, [R1+0x798] ;  /* 0x00079800015a7983 */ /* 0x000ea80000300a00 */
[----:B------:R-:W2:Y:S04]  /*12e00*/  LDL.LU.64 R84, [R1+0x780] ;  /* 0x0007800001547983 */ /* 0x000ea80000300a00 */
[----:B------:R-:W2:Y:S04]  /*12e10*/  LDL.LU.64 R86, [R1+0x788] ;  /* 0x0007880001567983 */ /* 0x000ea80000300a00 */
[----:B------:R-:W-:Y:S04]  /*12e20*/  STL.64 [R1+0x1358], R94 ;  /* 0x0013585e01007387 */ /* 0x000fe80000100a00 */
[----:B------:R1:W-:Y:S01]  /*12e30*/  STL.64 [R1+0x1350], R92 ;  /* 0x0013505c01007387 */ /* 0x0003e20000100a00 */
[C---:B---3--:R-:W-:Y:S08]  /*12e40*/  HMMA.1688.F32.TF32 R96, R116.reuse, R56, R96 ;  /* 0x000000387460723c */ /* 0x048ff00000081060 */
[C---:B----4-:R-:W-:Y:S08]  /*12e50*/  HMMA.1688.F32.TF32 R100, R116.reuse, R60, R100 ;  /* 0x0000003c7464723c */ /* 0x050ff00000081064 */
[C---:B------:R-:W-:Y:S01]  /*12e60*/  HMMA.1688.F32.TF32 R104, R116.reuse, R64, R80 ;  /* 0x000000407468723c */ /* 0x040fe20000081050 */
[----:B------:R-:W3:Y:S04]  /*12e70*/  LDL.LU.64 R80, [R1+0x770] ;  /* 0x0007700001507983 */ /* 0x000ee80000300a00 */
[----:B------:R-:W3:Y:S03]  /*12e80*/  LDL.LU.64 R82, [R1+0x778] ;  /* 0x0007780001527983 */ /* 0x000ee60000300a00 */
[C---:B------:R-:W-:Y:S01]  /*12e90*/  HMMA.1688.F32.TF32 R108, R116.reuse, R68, R36 ;  /* 0x00000044746c723c */ /* 0x040fe20000081024 */
[----:B------:R-:W4:Y:S04]  /*12ea0*/  LDL.LU.64 R36, [R1+0x750] ;  /* 0x0007500001247983 */ /* 0x000f280000300a00 */
[----:B------:R-:W4:Y:S03]  /*12eb0*/  LDL.LU.64 R38, [R1+0x758] ;  /* 0x0007580001267983 */ /* 0x000f260000300a00 */
[C---:B--2---:R-:W-:Y:S01]  /*12ec0*/  HMMA.1688.F32.TF32 R112, R116.reuse, R72, R32 ;  /* 0x000000487470723c */ /* 0x044fe20000081020 */
[----:B------:R-:W2:Y:S04]  /*12ed0*/  LDL.LU.64 R32, [R1+0x740] ;  /* 0x0007400001207983 */ /* 0x000ea80000300a00 */
[----:B------:R-:W2:Y:S03]  /*12ee0*/  LDL.LU.64 R34, [R1+0x748] ;  /* 0x0007480001227983 */ /* 0x000ea60000300a00 */
[----:B------:R-:W-:Y:S01]  /*12ef0*/  HMMA.1688.F32.TF32 R116, R116, R76, R24 ;  /* 0x0000004c7474723c */ /* 0x000fe20000081018 */
[----:B------:R-:W2:Y:S04]  /*12f00*/  LDL.LU.64 R24, [R1+0x730] ;  /* 0x0007300001187983 */ /* 0x000ea80000300a00 */
[----:B------:R-:W2:Y:S03]  /*12f10*/  LDL.LU.64 R26, [R1+0x738] ;  /* 0x00073800011a7983 */ /* 0x000ea60000300a00 */
[C---:B------:R-:W-:Y:S01]  /*12f20*/  HMMA.1688.F32.TF32 R120, R156.reuse, R40, R20 ;  /* 0x000000289c78723c */ /* 0x040fe20000081014 */
[----:B------:R-:W2:Y:S04]  /*12f30*/  LDL.LU.64 R20, [R1+0x720] ;  /* 0x0007200001147983 */ /* 0x000ea80000300a00 */
[----:B------:R-:W2:Y:S03]  /*12f40*/  LDL.LU.64 R22, [R1+0x728] ;  /* 0x0007280001167983 */ /* 0x000ea60000300a00 */
[C---:B------:R-:W-:Y:S01]  /*12f50*/  HMMA.1688.F32.TF32 R132, R156.reuse, R52, R16 ;  /* 0x000000349c84723c */ /* 0x040fe20000081010 */
[----:B------:R-:W2:Y:S04]  /*12f60*/  LDL.LU.64 R16, [R1+0x710] ;  /* 0x0007100001107983 */ /* 0x000ea80000300a00 */
[----:B------:R-:W2:Y:S03]  /*12f70*/  LDL.LU.64 R18, [R1+0x718] ;  /* 0x0007180001127983 */ /* 0x000ea60000300a00 */
[C---:B------:R-:W-:Y:S01]  /*12f80*/  HMMA.1688.F32.TF32 R144, R156.reuse, R64, R8 ;  /* 0x000000409c90723c */ /* 0x040fe20000081008 */
[----:B------:R-:W2:Y:S04]  /*12f90*/  LDL.LU.64 R8, [R1+0x700] ;  /* 0x0007000001087983 */ /* 0x000ea80000300a00 */
[----:B------:R-:W2:Y:S04]  /*12fa0*/  LDL.LU.64 R10, [R1+0x708] ;  /* 0x00070800010a7983 */ /* 0x000ea80000300a00 */
[----:B------:R-:W2:Y:S01]  /*12fb0*/  LDL.LU.64 R192, [R1+0x6f0] ;  /* 0x0006f00001c07983 */ /* 0x000ea20000300a00 */
[C---:B------:R-:W-:Y:S03]  /*12fc0*/  HMMA.1688.F32.TF32 R148, R156.reuse, R68, R88 ;  /* 0x000000449c94723c */ /* 0x040fe60000081058 */
[----:B------:R-:W2:Y:S04]  /*12fd0*/  LDL.LU.64 R194, [R1+0x6f8] ;  /* 0x0006f80001c27983 */ /* 0x000ea80000300a00 */
[----:B-1----:R-:W2:Y:S01]  /*12fe0*/  LDL.LU.64 R92, [R1+0x6e0] ;  /* 0x0006e000015c7983 */ /* 0x002ea20000300a00 */
[C---:B------:R-:W-:Y:S03]  /*12ff0*/  HMMA.1688.F32.TF32 R152, R156.reuse, R72, R84 ;  /* 0x000000489c98723c */ /* 0x040fe60000081054 */
[----:B------:R-:W2:Y:S04]  /*13000*/  LDL.LU.64 R94, [R1+0x6e8] ;  /* 0x0006e800015e7983 */ /* 0x000ea80000300a00 */
[----:B------:R-:W2:Y:S01]  /*13010*/  LDL.LU.64 R88, [R1+0x6c0] ;  /* 0x0006c00001587983 */ /* 0x000ea20000300a00 */
[C---:B------:R-:W-:Y:S03]  /*13020*/  HMMA.1688.F32.TF32 R124, R156.reuse, R44, R124 ;  /* 0x0000002c9c7c723c */ /* 0x040fe6000008107c */
[----:B------:R-:W2:Y:S04]  /*13030*/  LDL.LU.64 R90, [R1+0x6c8] ;  /* 0x0006c800015a7983 */ /* 0x000ea80000300a00 */
[----:B------:R-:W2:Y:S01]  /*13040*/  LDL.LU.64 R84, [R1+0x6b0] ;  /* 0x0006b00001547983 */ /* 0x000ea20000300a00 */
[C---:B------:R-:W-:Y:S03]  /*13050*/  HMMA.1688.F32.TF32 R128, R156.reuse, R48, R128 ;  /* 0x000000309c80723c */ /* 0x040fe60000081080 */
[----:B------:R-:W2:Y:S05]  /*13060*/  LDL.LU.64 R86, [R1+0x6b8] ;  /* 0x0006b80001567983 */ /* 0x000eaa0000300a00 */
[C---:B------:R-:W-:Y:S08]  /*13070*/  HMMA.1688.F32.TF32 R136, R156.reuse, R56, R136 ;  /* 0x000000389c88723c */ /* 0x040ff00000081088 */
[C---:B------:R-:W-:Y:S08]  /*13080*/  HMMA.1688.F32.TF32 R140, R156.reuse, R60, R140 ;  /* 0x0000003c9c8c723c */ /* 0x040ff0000008108c */
[----:B---3--:R-:W-:Y:S01]  /*13090*/  HMMA.1688.F32.TF32 R156, R156, R76, R80 ;  /* 0x0000004c9c9c723c */ /* 0x008fe20000081050 */
[----:B------:R-:W3:Y:S04]  /*130a0*/  LDL.LU.64 R80, [R1+0x6a0] ;  /* 0x0006a00001507983 */ /* 0x000ee80000300a00 */
[----:B------:R-:W3:Y:S03]  /*130b0*/  LDL.LU.64 R82, [R1+0x6a8] ;  /* 0x0006a80001527983 */ /* 0x000ee60000300a00 */
[C---:B----4-:R-:W-:Y:S01]  /*130c0*/  HMMA.1688.F32.TF32 R160, R196.reuse, R40, R36 ;  /* 0x00000028c4a0723c */ /* 0x050fe20000081024 */
[----:B------:R-:W4:Y:S04]  /*130d0*/  LDL.LU.64 R36, [R1+0x690] ;  /* 0x0006900001247983 */ /* 0x000f280000300a00 */
[----:B------:R-:W4:Y:S03]  /*130e0*/  LDL.LU.64 R38, [R1+0x698] ;  /* 0x0006980001267983 */ /* 0x000f260000300a00 */
[C---:B--2---:R-:W-:Y:S01]  /*130f0*/  HMMA.1688.F32.TF32 R164, R196.reuse, R44, R32 ;  /* 0x0000002cc4a4723c */ /* 0x044fe20000081020 */
        /* <DEDUP_REMOVED lines=11> */
[-C--:B------:R-:W-:Y:S01]  /*131b0*/  HMMA.1688.F32.TF32 R188, R196, R68.reuse, R8 ;  /* 0x00000044c4bc723c */ /* 0x080fe20000081008 */
[----:B------:R-:W2:Y:S04]  /*131c0*/  LDL.LU.64 R8, [R1+0x620] ;  /* 0x0006200001087983 */ /* 0x000ea80000300a00 */
[----:B------:R-:W2:Y:S03]  /*131d0*/  LDL.LU.64 R10, [R1+0x628] ;  /* 0x00062800010a7983 */ /* 0x000ea60000300a00 */
[C---:B------:R-:W-:Y:S08]  /*131e0*/  HMMA.1688.F32.TF32 R228, R236.reuse, R68, R228 ;  /* 0x00000044ece4723c */ /* 0x040ff000000810e4 */
[C---:B------:R-:W-:Y:S08]  /*131f0*/  HMMA.1688.F32.TF32 R232, R236.reuse, R72, R232 ;  /* 0x00000048ece8723c */ /* 0x040ff000000810e8 */
[C---:B------:R-:W-:Y:S08]  /*13200*/  HMMA.1688.F32.TF32 R200, R236.reuse, R40, R88 ;  /* 0x00000028ecc8723c */ /* 0x040ff00000081058 */
[C---:B------:R-:W-:Y:S08]  /*13210*/  HMMA.1688.F32.TF32 R204, R236.reuse, R44, R84 ;  /* 0x0000002ceccc723c */ /* 0x040ff00000081054 */
[C---:B------:R-:W-:Y:S08]  /*13220*/  HMMA.1688.F32.TF32 R224, R236.reuse, R64, R224 ;  /* 0x00000040ece0723c */ /* 0x040ff000000810e0 */
[C---:B---3--:R-:W-:Y:S08]  /*13230*/  HMMA.1688.F32.TF32 R208, R236.reuse, R48, R80 ;  /* 0x00000030ecd0723c */ /* 0x048ff00000081050 */
[C---:B----4-:R-:W-:Y:S01]  /*13240*/  HMMA.1688.F32.TF32 R212, R236.reuse, R52, R36 ;  /* 0x00000034ecd4723c */ /* 0x050fe20000081024 */
[----:B------:R-:W-:Y:S04]  /*13250*/  STL [R1+0x122c], R228 ;  /* 0x00122ce401007387 */ /* 0x000fe80000100800 */
[----:B------:R-:W-:Y:S04]  /*13260*/  STL [R1+0x1228], R229 ;  /* 0x001228e501007387 */ /* 0x000fe80000100800 */
[----:B------:R-:W-:Y:S04]  /*13270*/  STL [R1+0x1224], R230 ;  /* 0x001224e601007387 */ /* 0x000fe80000100800 */
[----:B------:R-:W-:Y:S04]  /*13280*/  STL [R1+0x1220], R231 ;  /* 0x001220e701007387 */ /* 0x000fe80000100800 */
[----:B------:R1:W-:Y:S04]  /*13290*/  STL [R1+0x121c], R234 ;  /* 0x00121cea01007387 */ /* 0x0003e80000100800 */
[----:B------:R3:W-:Y:S01]  /*132a0*/  STL [R1+0x1218], R235 ;  /* 0x001218eb01007387 */ /* 0x0007e20000100800 */
[C---:B--2---:R-:W-:Y:S08]  /*132b0*/  HMMA.1688.F32.TF32 R216, R236.reuse, R56, R32 ;  /* 0x00000038ecd8723c */ /* 0x044ff00000081020 */
[C---:B------:R-:W-:Y:S08]  /*132c0*/  HMMA.1688.F32.TF32 R220, R236.reuse, R60, R24 ;  /* 0x0000003cecdc723c */ /* 0x040ff00000081018 */
[----:B------:R-:W-:Y:S11]  /*132d0*/  HMMA.1688.F32.TF32 R236, R236, R76, R20 ;  /* 0x0000004cecec723c */ /* 0x000ff60000081014 */
[----:B------:R-:W-:Y:S11]  /*132e0*/  @!UPT UIADD3 URZ, URZ, URZ, URZ ;  /* 0x0000003f3f3ff290 */ /* 0x000ff6000fffe03f */
[----:B------:R-:W-:Y:S01]  /*132f0*/  @!UPT UIADD3 URZ, URZ, URZ, URZ ;  /* 0x0000003f3f3ff290 */ /* 0x000fe2000fffe03f */
[----:B------:R2:W-:Y:S01]  /*13300*/  STL [R1+0x1214], R238 ;  /* 0x001214ee01007387 */ /* 0x0005e20000100800 */
[----:B------:R-:W-:Y:S03]  /*13310*/  HMMA.1688.F32.TF32 R8, R4, R44, R8 ;  /* 0x0000002c0408723c */ /* 0x000fe60000081008 */
[----:B------:R4:W-:Y:S11]  /*13320*/  STL [R1+0x1210], R239 ;  /* 0x001210ef01007387 */ /* 0x0009f60000100800 */
[----:B------:R-:W-:Y:S10]  /*13330*/  @!UPT UIADD3 URZ, URZ, URZ, URZ ;  /* 0x0000003f3f3ff290 */ /* 0x000ff4000fffe03f */
[----:B-1----:R-:W-:Y:S02]  /*13340*/  IMAD.MOV.U32 R234, RZ, RZ, R8 ;  /* 0x000000ffffea7224 */ /* 0x002fe400078e0008 */
[----:B---3--:R-:W-:Y:S02]  /*13350*/  IMAD.MOV.U32 R235, RZ, RZ, R9 ;  /* 0x000000ffffeb7224 */ /* 0x008fe400078e0009 */
[----:B--2---:R-:W-:Y:S01]  /*13360*/  IMAD.MOV.U32 R238, RZ, RZ, R10 ;  /* 0x000000ffffee7224 */ /* 0x004fe200078e000a */
[----:B------:R-:W2:Y:S01]  /*13370*/  LDL.LU.64 R8, [R1+0x610] ;  /* 0x0006100001087983 */ /* 0x000ea20000300a00 */
[----:B----4-:R-:W-:-:S03]  /*13380*/  IMAD.MOV.U32 R239, RZ, RZ, R11 ;  /* 0x000000ffffef7224 */ /* 0x010fc600078e000b */
[----:B------:R-:W2:Y:S01]  /*13390*/  LDL.LU.64 R10, [R1+0x618] ;  /* 0x00061800010a7983 */ /* 0x000ea20000300a00 */
[----:B------:R-:W-:Y:S08]  /*133a0*/  HMMA.1688.F32.TF32 R16, R4, R40, R16 ;  /* 0x000000280410723c */ /* 0x000ff00000081010 */
[C---:B------:R-:W-:Y:S08]  /*133b0*/  HMMA.1688.F32.TF32 R176, R196.reuse, R56, R176 ;  /* 0x00000038c4b0723c */ /* 0x040ff000000810b0 */
[----:B------:R-:W-:Y:S08]  /*133c0*/  HMMA.1688.F32.TF32 R180, R196, R60, R180 ;  /* 0x0000003cc4b4723c */ /* 0x000ff000000810b4 */
[----:B------:R-:W-:-:S02]  /*133d0*/  IMAD.MOV.U32 R228, RZ, RZ, R16 ;  /* 0x000000ffffe47224 */ /* 0x000fc400078e0010 */
[----:B------:R-:W-:Y:S02]  /*133e0*/  IMAD.MOV.U32 R229, RZ, RZ, R17 ;  /* 0x000000ffffe57224 */ /* 0x000fe400078e0011 */
[----:B------:R-:W-:Y:S01]  /*133f0*/  IMAD.MOV.U32 R230, RZ, RZ, R18 ;  /* 0x000000ffffe67224 */ /* 0x000fe200078e0012 */
[----:B------:R-:W3:Y:S01]  /*13400*/  LDL.LU.64 R16, [R1+0x600] ;  /* 0x0006000001107983 */ /* 0x000ee20000300a00 */
[----:B------:R-:W-:-:S03]  /*13410*/  IMAD.MOV.U32 R231, RZ, RZ, R19 ;  /* 0x000000ffffe77224 */ /* 0x000fc600078e0013 */
[----:B------:R-:W3:Y:S04]  /*13420*/  LDL.LU.64 R18, [R1+0x608] ;  /* 0x0006080001127983 */ /* 0x000ee80000300a00 */
[----:B------:R-:W4:Y:S01]  /*13430*/  LDL.LU.64 R20, [R1+0x5f0] ;  /* 0x0005f00001147983 */ /* 0x000f220000300a00 */
[C---:B------:R-:W-:Y:S03]  /*13440*/  HMMA.1688.F32.TF32 R192, R196.reuse, R72, R192 ;  /* 0x00000048c4c0723c */ /* 0x040fe600000810c0 */
[----:B------:R-:W4:Y:S04]  /*13450*/  LDL.LU.64 R22, [R1+0x5f8] ;  /* 0x0005f80001167983 */ /* 0x000f280000300a00 */
[----:B------:R-:W4:Y:S01]  /*13460*/  LDL.LU.64 R248, [R1+0x5e0] ;  /* 0x0005e00001f87983 */ /* 0x000f220000300a00 */
[----:B------:R-:W-:Y:S03]  /*13470*/  HMMA.1688.F32.TF32 R196, R196, R76, R92 ;  /* 0x0000004cc4c4723c */ /* 0x000fe6000008105c */
[----:B------:R-:W4:Y:S04]  /*13480*/  LDL.LU.64 R250, [R1+0x5e8] ;  /* 0x0005e80001fa7983 */ /* 0x000f280000300a00 */
        /* <DEDUP_REMOVED lines=21> */
[----:B-1----:R-:W2:Y:S04]  /*135e0*/  LDL.LU.64 R10, [R1+0x1378] ;  /* 0x00137800010a7983 */ /* 0x002ea80000300a00 */
[----:B------:R-:W2:Y:S01]  /*135f0*/  LDL.LU.64 R8, [R1+0x1370] ;  /* 0x0013700001087983 */ /* 0x000ea20000300a00 */
[C---:B---3--:R-:W-:Y:S08]  /*13600*/  HMMA.1688.F32.TF32 R16, R4.reuse, R52, R16 ;  /* 0x000000340410723c */ /* 0x048ff00000081010 */
[C---:B----4-:R-:W-:Y:S08]  /*13610*/  HMMA.1688.F32.TF32 R20, R4.reuse, R56, R20 ;  /* 0x000000380414723c */ /* 0x050ff00000081014 */
[C---:B------:R-:W-:Y:S08]  /*13620*/  HMMA.1688.F32.TF32 R248, R4.reuse, R60, R248 ;  /* 0x0000003c04f8723c */ /* 0x040ff000000810f8 */
[C---:B------:R-:W-:Y:S08]  /*13630*/  HMMA.1688.F32.TF32 R244, R4.reuse, R64, R244 ;  /* 0x0000004004f4723c */ /* 0x040ff000000810f4 */
[C---:B------:R-:W-:Y:S08]  /*13640*/  HMMA.1688.F32.TF32 R92, R4.reuse, R68, R92 ;  /* 0x00000044045c723c */ /* 0x040ff0000008105c */
[C---:B------:R-:W-:Y:S08]  /*13650*/  HMMA.1688.F32.TF32 R88, R4.reuse, R72, R88 ;  /* 0x000000480458723c */ /* 0x040ff00000081058 */
[----:B------:R-:W-:Y:S08]  /*13660*/  HMMA.1688.F32.TF32 R84, R4, R76, R84 ;  /* 0x0000004c0454723c */ /* 0x000ff00000081054 */
[----:B------:R-:W-:Y:S01]  /*13670*/  HMMA.1688.F32.TF32 R4, R12, R40, R36 ;  /* 0x000000280c04723c */ /* 0x000fe20000081024 */
[----:B------:R-:W-:Y:S04]  /*13680*/  STL.64 [R1+0x170], R16 ;  /* 0x0001701001007387 */ /* 0x000fe80000100a00 */
[----:B------:R1:W-:Y:S04]  /*13690*/  STL.64 [R1+0x178], R18 ;  /* 0x0001781201007387 */ /* 0x0003e80000100a00 */
[----:B-1----:R-:W3:Y:S04]  /*136a0*/  LDL.LU.64 R18, [R1+0x1368] ;  /* 0x0013680001127983 */ /* 0x002ee80000300a00 */
[----:B------:R-:W-:Y:S04]  /*136b0*/  STL.64 [R1+0x160], R20 ;  /* 0x0001601401007387 */ /* 0x000fe80000100a00 */
[----:B------:R1:W-:Y:S07]  /*136c0*/  STL.64 [R1+0x168], R22 ;  /* 0x0001681601007387 */ /* 0x0003ee0000100a00 */
[----:B------:R-:W-:Y:S01]  /*136d0*/  IMAD.MOV.U32 R17, RZ, RZ, R5 ;  /* 0x000000ffff117224 */ /* 0x000fe200078e0005 */
[----:B-1----:R-:W4:Y:S04]  /*136e0*/  LDL.LU.64 R22, [R1+0x1360] ;  /* 0x0013600001167983 */ /* 0x002f280000300a00 */
[----:B------:R-:W-:Y:S04]  /*136f0*/  STL.64 [R1+0x150], R248 ;  /* 0x000150f801007387 */ /* 0x000fe80000100a00 */
[----:B------:R-:W-:Y:S04]  /*13700*/  STL.64 [R1+0x158], R250 ;  /* 0x000158fa01007387 */ /* 0x000fe80000100a00 */
[----:B------:R-:W-:Y:S04]  /*13710*/  STL.64 [R1+0x140], R244 ;  /* 0x000140f401007387 */ /* 0x000fe80000100a00 */
[----:B------:R-:W-:Y:S04]  /*13720*/  STL.64 [R1+0x148], R246 ;  /* 0x000148f601007387 */ /* 0x000fe80000100a00 */
[----:B------:R1:W-:Y:S04]  /*13730*/  STL.64 [R1+0x130], R92 ;  /* 0x0001305c01007387 */ /* 0x0003e80000100a00 */
[----:B------:R1:W-:Y:S01]  /*13740*/  STL.64 [R1+0x138], R94 ;  /* 0x0001385e01007387 */ /* 0x0003e20000100a00 */
[----:B------:R-:W-:-:S03]  /*13750*/  IMAD.MOV.U32 R21, RZ, RZ, R4 ;  /* 0x000000ffff157224 */ /* 0x000fc600078e0004 */
[----:B------:R-:W-:Y:S04]  /*13760*/  STL.64 [R1+0x120], R88 ;  /* 0x0001205801007387 */ /* 0x000fe80000100a00 */
[----:B------:R-:W-:Y:S04]  /*13770*/  STL.64 [R1+0x128], R90 ;  /* 0x0001285a01007387 */ /* 0x000fe80000100a00 */
[----:B------:R-:W-:Y:S04]  /*13780*/  STL.64 [R1+0x100], R84 ;  /* 0x0001005401007387 */ /* 0x000fe80000100a00 */
[----:B------:R-:W-:Y:S01]  /*13790*/  STL.64 [R1+0x108], R86 ;  /* 0x0001085601007387 */ /* 0x000fe20000100a00 */
[C---:B--2---:R-:W-:Y:S08]  /*137a0*/  HMMA.1688.F32.TF32 R80, R8.reuse, R40, R80 ;  /* 0x000000280850723c */ /* 0x044ff00000081050 */
[-C--:B------:R-:W-:Y:S11]  /*137b0*/  HMMA.1688.F32.TF32 R32, R8, R44.reuse, R32 ;  /* 0x0000002c0820723c */ /* 0x080ff60000081020 */
[----:B------:R-:W-:Y:S04]  /*137c0*/  @!UPT UIADD3 URZ, URZ, URZ, URZ ;  /* 0x0000003f3f3ff290 */ /* 0x000fe8000fffe03f */
[----:B------:R-:W-:Y:S04]  /*137d0*/  STL.64 [R1+0x340], R80 ;  /* 0x0003405001007387 */ /* 0x000fe80000100a00 */
[----:B------:R-:W-:Y:S04]  /*137e0*/  STL.64 [R1+0x348], R82 ;  /* 0x0003485201007387 */ /* 0x000fe80000100a00 */
[----:B------:R2:W-:Y:S04]  /*137f0*/  STL.64 [R1+0x468], R6 ;  /* 0x0004680601007387 */ /* 0x0005e80000100a00 */
[----:B------:R-:W-:Y:S04]  /*13800*/  STL [R1+0x117c], R17 ;  /* 0x00117c1101007387 */ /* 0x000fe80000100800 */
[----:B------:R-:W-:Y:S04]  /*13810*/  STL [R1+0x1178], R21 ;  /* 0x0011781501007387 */ /* 0x000fe80000100800 */
[----:B------:R2:W-:Y:S04]  /*13820*/  STL.64 [R1+0x2f0], R32 ;  /* 0x0002f02001007387 */ /* 0x0005e80000100a00 */
[----:B------:R2:W-:Y:S04]  /*13830*/  STL.64 [R1+0x2f8], R34 ;  /* 0x0002f82201007387 */ /* 0x0005e80000100a00 */
[----:B-1----:R-:W3:Y:S04]  /*13840*/  LDL.LU.64 R92, [R1+0x2c0] ;  /* 0x0002c000015c7983 */ /* 0x002ee80000300a00 */
[----:B------:R-:W3:Y:S04]  /*13850*/  LDL.LU.64 R94, [R1+0x2c8] ;  /* 0x0002c800015e7983 */ /* 0x000ee80000300a00 */
[----:B------:R-:W4:Y:S04]  /*13860*/  LDL.LU.64 R244, [R1+0x2b0] ;  /* 0x0002b00001f47983 */ /* 0x000f280000300a00 */
[----:B------:R-:W4:Y:S01]  /*13870*/  LDL.LU.64 R246, [R1+0x2b8] ;  /* 0x0002b80001f67983 */ /* 0x000f220000300a00 */
[----:B--2---:R-:W-:Y:S03]  /*13880*/  HMMA.1688.F32.TF32 R4, R12, R44, R24 ;  /* 0x0000002c0c04723c */ /* 0x004fe60000081018 */
[----:B------:R-:W2:Y:S04]  /*13890*/  LDL.LU.64 R36, [R1+0x2a0] ;  /* 0x0002a00001247983 */ /* 0x000ea80000300a00 */
[----:B------:R-:W2:Y:S04]  /*138a0*/  LDL.LU.64 R38, [R1+0x2a8] ;  /* 0x0002a80001267983 */ /* 0x000ea80000300a00 */
[----:B------:R-:W2:Y:S04]  /*138b0*/  LDL.LU.64 R24, [R1+0x590] ;  /* 0x0005900001187983 */ /* 0x000ea80000300a00 */
[----:B------:R-:W2:Y:S04]  /*138c0*/  LDL.LU.64 R26, [R1+0x598] ;  /* 0x00059800011a7983 */ /* 0x000ea80000300a00 */
[----:B------:R-:W2:Y:S04]  /*138d0*/  LDL.LU.64 R32, [R1+0x540] ;  /* 0x0005400001207983 */ /* 0x000ea80000300a00 */
[----:B------:R-:W2:Y:S01]  /*138e0*/  LDL.LU.64 R34, [R1+0x548] ;  /* 0x0005480001227983 */ /* 0x000ea20000300a00 */
[----:B------:R-:W-:-:S03]  /*138f0*/  IMAD.MOV.U32 R20, RZ, RZ, R7 ;  /* 0x000000ffff147224 */ /* 0x000fc600078e0007 */
[----:B------:R-:W2:Y:S01]  /*13900*/  LDL.LU.64 R248, [R1+0x530] ;  /* 0x0005300001f87983 */ /* 0x000ea20000300a00 */
[----:B------:R-:W-:-:S03]  /*13910*/  IMAD.MOV.U32 R16, RZ, RZ, R6 ;  /* 0x000000ffff107224 */ /* 0x000fc600078e0006 */
[----:B------:R-:W2:Y:S01]  /*13920*/  LDL.LU.64 R250, [R1+0x538] ;  /* 0x0005380001fa7983 */ /* 0x000ea20000300a00 */
[----:B------:R-:W-:-:S03]  /*13930*/  IMAD.MOV.U32 R28, RZ, RZ, R4 ;  /* 0x000000ffff1c7224 */ /* 0x000fc600078e0004 */
[----:B------:R-:W2:Y:S01]  /*13940*/  LDL.LU.64 R88, [R1+0x470] ;  /* 0x0004700001587983 */ /* 0x000ea20000300a00 */
[----:B------:R-:W-:-:S03]  /*13950*/  IMAD.MOV.U32 R29, RZ, RZ, R5 ;  /* 0x000000ffff1d7224 */ /* 0x000fc600078e0005 */
[----:B------:R-:W2:Y:S04]  /*13960*/  LDL.LU.64 R90, [R1+0x478] ;  /* 0x00047800015a7983 */ /* 0x000ea80000300a00 */
[----:B------:R-:W2:Y:S04]  /*13970*/  LDL.LU.64 R84, [R1+0x3f0] ;  /* 0x0003f00001547983 */ /* 0x000ea80000300a00 */
[----:B------:R-:W2:Y:S04]  /*13980*/  LDL.LU.64 R86, [R1+0x3f8] ;  /* 0x0003f80001567983 */ /* 0x000ea80000300a00 */
[----:B------:R-:W2:Y:S04]  /*13990*/  LDL.LU.64 R80, [R1+0x330] ;  /* 0x0003300001507983 */ /* 0x000ea80000300a00 */
[----:B------:R-:W2:Y:S04]  /*139a0*/  LDL.LU.64 R82, [R1+0x338] ;  /* 0x0003380001527983 */ /* 0x000ea80000300a00 */
[----:B------:R-:W-:Y:S04]  /*139b0*/  STL [R1+0x118c], R20 ;  /* 0x00118c1401007387 */ /* 0x000fe80000100800 */
[----:B------:R-:W-:Y:S04]  /*139c0*/  STL [R1+0x1188], R16 ;  /* 0x0011881001007387 */ /* 0x000fe80000100800 */
[----:B------:R-:W-:Y:S04]  /*139d0*/  STL [R1+0x1184], R28 ;  /* 0x0011841c01007387 */ /* 0x000fe80000100800 */
[----:B------:R-:W-:Y:S04]  /*139e0*/  STL [R1+0x1180], R29 ;  /* 0x0011801d01007387 */ /* 0x000fe80000100800 */
[----:B------:R-:W-:Y:S04]  /*139f0*/  LDS R4, [R243+0x2000] ;  /* 0x00200000f3047984 */ /* 0x000fe80000000800 */
[----:B------:R-:W-:Y:S04]  /*13a00*/  LDS R6, [R243+0x3000] ;  /* 0x00300000f3067984 */ /* 0x000fe80000000800 */
[----:B------:R-:W-:Y:S04]  /*13a10*/  LDS R5, [R241+0x2000] ;  /* 0x00200000f1057984 */ /* 0x000fe80000000800 */
[----:B------:R-:W1:Y:S01]  /*13a20*/  LDS R7, [R241+0x3000] ;  /* 0x00300000f1077984 */ /* 0x000e620000000800 */
[C---:B---3--:R-:W-:Y:S08]  /*13a30*/  HMMA.1688.F32.TF32 R92, R8.reuse, R48, R92 ;  /* 0x00000030085c723c */ /* 0x048ff0000008105c */
[C---:B----4-:R-:W-:Y:S08]  /*13a40*/  HMMA.1688.F32.TF32 R244, R8.reuse, R52, R244 ;  /* 0x0000003408f4723c */ /* 0x050ff000000810f4 */
[C---:B--2---:R-:W-:Y:S08]  /*13a50*/  HMMA.1688.F32.TF32 R36, R8.reuse, R56, R36 ;  /* 0x000000380824723c */ /* 0x044ff00000081024 */
[C---:B------:R-:W-:Y:S08]  /*13a60*/  HMMA.1688.F32.TF32 R24, R8.reuse, R60, R24 ;  /* 0x0000003c0818723c */ /* 0x040ff00000081018 */
[----:B------:R-:W-:Y:S01]  /*13a70*/  HMMA.1688.F32.TF32 R32, R8, R64, R32 ;  /* 0x000000400820723c */ /* 0x000fe20000081020 */
[----:B------:R-:W-:Y:S04]  /*13a80*/  STL.64 [R1+0x2c0], R92 ;  /* 0x0002c05c01007387 */ /* 0x000fe80000100a00 */
[----:B------:R2:W-:Y:S04]  /*13a90*/  STL.64 [R1+0x2c8], R94 ;  /* 0x0002c85e01007387 */ /* 0x0005e80000100a00 */
[----:B--2---:R-:W2:Y:S04]  /*13aa0*/  LDL.LU.64 R94, [R1+0x1358] ;  /* 0x00135800015e7983 */ /* 0x004ea80000300a00 */
[----:B------:R-:W2:Y:S04]  /*13ab0*/  LDL.LU.64 R92, [R1+0x1350] ;  /* 0x00135000015c7983 */ /* 0x000ea80000300a00 */
[----:B------:R-:W-:Y:S04]  /*13ac0*/  STL.64 [R1+0x2b0], R244 ;  /* 0x0002b0f401007387 */ /* 0x000fe80000100a00 */
[----:B------:R3:W-:Y:S03]  /*13ad0*/  STL.64 [R1+0x2b8], R246 ;  /* 0x0002b8f601007387 */ /* 0x0007e60000100a00 */
[----:B------:R-:W-:Y:S01]  /*13ae0*/  IMAD.MOV.U32 R3, RZ, RZ, R34 ;  /* 0x000000ffff037224 */ /* 0x000fe200078e0022 */
[----:B---3--:R-:W3:Y:S04]  /*13af0*/  LDL.LU.64 R246, [R1+0x1348] ;  /* 0x0013480001f67983 */ /* 0x008ee80000300a00 */
[----:B------:R-:W3:Y:S04]  /*13b00*/  LDL.LU.64 R244, [R1+0x1340] ;  /* 0x0013400001f47983 */ /* 0x000ee80000300a00 */
[----:B------:R-:W-:Y:S04]  /*13b10*/  STL.64 [R1+0x2a0], R36 ;  /* 0x0002a02401007387 */ /* 0x000fe80000100a00 */
[----:B------:R4:W-:Y:S01]  /*13b20*/  STL.64 [R1+0x2a8], R38 ;  /* 0x0002a82601007387 */ /* 0x0009e20000100a00 */
[----:B------:R-:W-:-:S03]  /*13b30*/  IMAD.MOV.U32 R242, RZ, RZ, R35 ;  /* 0x000000fffff27224 */ /* 0x000fc600078e0023 */
[----:B----4-:R-:W4:Y:S04]  /*13b40*/  LDL.LU.64 R38, [R1+0x1338] ;  /* 0x0013380001267983 */ /* 0x010f280000300a00 */
[----:B------:R-:W2:Y:S04]  /*13b50*/  LDL.LU.64 R36, [R1+0x1330] ;  /* 0x0013300001247983 */ /* 0x000ea80000300a00 */
[----:B------:R-:W-:Y:S04]  /*13b60*/  STL.64 [R1+0x280], R24 ;  /* 0x0002801801007387 */ /* 0x000fe80000100a00 */
[----:B------:R1:W-:Y:S04]  /*13b70*/  STL.64 [R1+0x288], R26 ;  /* 0x0002881a01007387 */ /* 0x0003e80000100a00 */
[----:B-1----:R-:W2:Y:S04]  /*13b80*/  LDL.LU.64 R26, [R1+0x1328] ;  /* 0x00132800011a7983 */ /* 0x002ea80000300a00 */
[----:B------:R1:W-:Y:S04]  /*13b90*/  STL.64 [R1+0x270], R32 ;  /* 0x0002702001007387 */ /* 0x0003e80000100a00 */
[----:B-1----:R-:W2:Y:S04]  /*13ba0*/  LDL.LU.64 R32, [R1+0x2e0] ;  /* 0x0002e00001207983 */ /* 0x002ea80000300a00 */
[----:B------:R-:W2:Y:S01]  /*13bb0*/  LDL.LU.64 R34, [R1+0x2e8] ;  /* 0x0002e80001227983 */ /* 0x000ea20000300a00 */
[C---:B------:R-:W-:Y:S08]  /*13bc0*/  HMMA.1688.F32.TF32 R248, R8.reuse, R68, R248 ;  /* 0x0000004408f8723c */ /* 0x040ff000000810f8 */
[C---:B------:R-:W-:Y:S08]  /*13bd0*/  HMMA.1688.F32.TF32 R88, R8.reuse, R72, R88 ;  /* 0x000000480858723c */ /* 0x040ff00000081058 */
[----:B------:R-:W-:Y:S08]  /*13be0*/  HMMA.1688.F32.TF32 R8, R8, R76, R84 ;  /* 0x0000004c0808723c */ /* 0x000ff00000081054 */
[----:B------:R-:W-:Y:S01]  /*13bf0*/  HMMA.1688.F32.TF32 R80, R12, R48, R80 ;  /* 0x000000300c50723c */ /* 0x000fe20000081050 */
[----:B------:R-:W-:Y:S04]  /*13c00*/  STL [R1+0x120c], R242 ;  /* 0x00120cf201007387 */ /* 0x000fe80000100800 */
[----:B------:R-:W-:Y:S04]  /*13c10*/  STL [R1+0x1208], R3 ;  /* 0x0012080301007387 */ /* 0x000fe80000100800 */
[----:B------:R-:W-:Y:S04]  /*13c20*/  STL.64 [R1+0x260], R248 ;  /* 0x000260f801007387 */ /* 0x000fe80000100a00 */
[----:B------:R-:W-:Y:S04]  /*13c30*/  STL.64 [R1+0x268], R250 ;  /* 0x000268fa01007387 */ /* 0x000fe80000100a00 */
[----:B------:R-:W-:Y:S04]  /*13c40*/  STL.64 [R1+0x250], R88 ;  /* 0x0002505801007387 */ /* 0x000fe80000100a00 */
[----:B------:R1:W-:Y:S04]  /*13c50*/  STL.64 [R1+0x240], R8 ;  /* 0x0002400801007387 */ /* 0x0003e80000100a00 */
[----:B------:R1:W-:Y:S04]  /*13c60*/  STL.64 [R1+0x248], R10 ;  /* 0x0002480a01007387 */ /* 0x0003e80000100a00 */
[----:B-1----:R-:W3:Y:S04]  /*13c70*/  LDL.LU.64 R8, [R1+0x2d0] ;  /* 0x0002d00001087983 */ /* 0x002ee80000300a00 */
[----:B------:R-:W3:Y:S01]  /*13c80*/  LDL.LU.64 R10, [R1+0x2d8] ;  /* 0x0002d800010a7983 */ /* 0x000ee20000300a00 */
[----:B------:R-:W-:-:S02]  /*13c90*/  IMAD.MOV.U32 R25, RZ, RZ, R83 ;  /* 0x000000ffff197224 */ /* 0x000fc400078e0053 */
[----:B------:R-:W-:Y:S02]  /*13ca0*/  IMAD.MOV.U32 R24, RZ, RZ, R82 ;  /* 0x000000ffff187224 */ /* 0x000fe400078e0052 */
[----:B------:R-:W-:Y:S02]  /*13cb0*/  IMAD.MOV.U32 R17, RZ, RZ, R80 ;  /* 0x000000ffff117224 */ /* 0x000fe400078e0050 */
[----:B------:R-:W-:Y:S01]  /*13cc0*/  IMAD.MOV.U32 R21, RZ, RZ, R81 ;  /* 0x000000ffff157224 */ /* 0x000fe200078e0051 */
[----:B------:R1:W-:Y:S04]  /*13cd0*/  STL [R1+0x119c], R25 ;  /* 0x00119c1901007387 */ /* 0x0003e80000100800 */
[----:B------:R1:W-:Y:S04]  /*13ce0*/  STL [R1+0x1198], R24 ;  /* 0x0011981801007387 */ /* 0x0003e80000100800 */
[----:B------:R1:W-:Y:S04]  /*13cf0*/  STL [R1+0x1194], R17 ;  /* 0x0011941101007387 */ /* 0x0003e80000100800 */
[----:B------:R1:W-:Y:S04]  /*13d00*/  STL [R1+0x1190], R21 ;  /* 0x0011901501007387 */ /* 0x0003e80000100800 */
        /* <DEDUP_REMOVED lines=11> */
[----:B------:R-:W-:Y:S01]  /*13dc0*/  STL [R1+0x11ac], R29 ;  /* 0x0011ac1d01007387 */ /* 0x000fe20000100800 */
[C---:B---3--:R-:W-:Y:S03]  /*13dd0*/  HMMA.1688.F32.TF32 R8, R12.reuse, R56, R8 ;  /* 0x000000380c08723c */ /* 0x048fe60000081008 */
[----:B------:R-:W-:Y:S04]  /*13de0*/  STL [R1+0x11a8], R28 ;  /* 0x0011a81c01007387 */ /* 0x000fe80000100800 */
[----:B------:R-:W-:Y:S04]  /*13df0*/  STL [R1+0x11a4], R20 ;  /* 0x0011a41401007387 */ /* 0x000fe80000100800 */
[----:B------:R3:W-:Y:S01]  /*13e00*/  STL [R1+0x11a0], R16 ;  /* 0x0011a01001007387 */ /* 0x0007e20000100800 */
[----:B----4-:R-:W-:Y:S11]  /*13e10*/  HMMA.1688.F32.TF32 R80, R12, R60, R80 ;  /* 0x0000003c0c50723c */ /* 0x010ff60000081050 */
[----:B------:R-:W-:Y:S01]  /*13e20*/  @!UPT UIADD3 URZ, URZ, URZ, URZ ;  /* 0x0000003f3f3ff290 */ /* 0x000fe2000fffe03f */
[----:B-1----:R-:W-:Y:S02]  /*13e30*/  IMAD.MOV.U32 R25, RZ, RZ, R8 ;  /* 0x000000ffff197224 */ /* 0x002fe400078e0008 */
[----:B------:R-:W-:Y:S02]  /*13e40*/  IMAD.MOV.U32 R24, RZ, RZ, R9 ;  /* 0x000000ffff187224 */ /* 0x000fe400078e0009 */
[----:B------:R-:W-:Y:S01]  /*13e50*/  IMAD.MOV.U32 R17, RZ, RZ, R10 ;  /* 0x000000ffff117224 */ /* 0x000fe200078e000a */
[----:B------:R-:W4:Y:S01]  /*13e60*/  LDL.LU.64 R8, [R1+0x220] ;  /* 0x0002200001087983 */ /* 0x000f220000300a00 */
[----:B------:R-:W-:-:S03]  /*13e70*/  IMAD.MOV.U32 R21, RZ, RZ, R11 ;  /* 0x000000ffff157224 */ /* 0x000fc600078e000b */
[----:B------:R-:W4:Y:S04]  /*13e80*/  LDL.LU.64 R10, [R1+0x228] ;  /* 0x00022800010a7983 */ /* 0x000f280000300a00 */
[----:B------:R-:W-:Y:S04]  /*13e90*/  STL [R1+0x11bc], R21 ;  /* 0x0011bc1501007387 */ /* 0x000fe80000100800 */
[----:B------:R-:W-:Y:S04]  /*13ea0*/  STL [R1+0x11b8], R17 ;  /* 0x0011b81101007387 */ /* 0x000fe80000100800 */
[----:B------:R-:W-:Y:S01]  /*13eb0*/  STL [R1+0x11b4], R25 ;  /* 0x0011b41901007387 */ /* 0x000fe20000100800 */
[----:B---3--:R-:W-:-:S02]  /*13ec0*/  IMAD.MOV.U32 R16, RZ, RZ, R83 ;  /* 0x000000ffff107224 */ /* 0x008fc400078e0053 */
[----:B------:R-:W-:Y:S01]  /*13ed0*/  IMAD.MOV.U32 R20, RZ, RZ, R82 ;  /* 0x000000ffff147224 */ /* 0x000fe200078e0052 */
[----:B------:R1:W-:Y:S01]  /*13ee0*/  STL [R1+0x11b0], R24 ;  /* 0x0011b01801007387 */ /* 0x0003e20000100800 */
[----:B------:R-:W-:Y:S02]  /*13ef0*/  IMAD.MOV.U32 R29, RZ, RZ, R80 ;  /* 0x000000ffff1d7224 */ /* 0x000fe400078e0050 */
[----:B------:R-:W-:Y:S01]  /*13f00*/  IMAD.MOV.U32 R28, RZ, RZ, R81 ;  /* 0x000000ffff1c7224 */ /* 0x000fe200078e0051 */
[----:B------:R3:W-:Y:S04]  /*13f10*/  STL [R1+0x11cc], R16 ;  /* 0x0011cc1001007387 */ /* 0x0007e80000100800 */
[----:B------:R1:W-:Y:S04]  /*13f20*/  STL [R1+0x11c8], R20 ;  /* 0x0011c81401007387 */ /* 0x0003e80000100800 */
[----:B------:R1:W-:Y:S04]  /*13f30*/  STL [R1+0x11c4], R29 ;  /* 0x0011c41d01007387 */ /* 0x0003e80000100800 */
[----:B------:R1:W-:Y:S01]  /*13f40*/  STL [R1+0x11c0], R28 ;  /* 0x0011c01c01007387 */ /* 0x0003e20000100800 */
[C---:B--2---:R-:W-:Y:S11]  /*13f50*/  HMMA.1688.F32.TF32 R32, R12.reuse, R64, R32 ;  /* 0x000000400c20723c */ /* 0x044ff60000081020 */
[----:B------:R-:W-:Y:S11]  /*13f60*/  @!UPT UIADD3 URZ, URZ, URZ, URZ ;  /* 0x0000003f3f3ff290 */ /* 0x000ff6000fffe03f */
[----:B------:R-:W-:Y:S02]  /*13f70*/  @!UPT UIADD3 URZ, URZ, URZ, URZ ;  /* 0x0000003f3f3ff290 */ /* 0x000fe4000fffe03f */
[----:B-1----:R-:W-:Y:S02]  /*13f80*/  IMAD.MOV.U32 R24, RZ, RZ, R35 ;  /* 0x000000ffff187224 */ /* 0x002fe400078e0023 */
[----:B------:R-:W-:Y:S02]  /*13f90*/  IMAD.MOV.U32 R25, RZ, RZ, R34 ;  /* 0x000000ffff197224 */ /* 0x000fe400078e0022 */
[----:B------:R-:W-:Y:S02]  /*13fa0*/  IMAD.MOV.U32 R21, RZ, RZ, R32 ;  /* 0x000000ffff157224 */ /* 0x000fe400078e0020 */
[----:B------:R-:W-:Y:S01]  /*13fb0*/  IMAD.MOV.U32 R17, RZ, RZ, R33 ;  /* 0x000000ffff117224 */ /* 0x000fe200078e0021 */
[----:B------:R1:W-:Y:S04]  /*13fc0*/  STL [R1+0x11dc], R24 ;  /* 0x0011dc1801007387 */ /* 0x0003e80000100800 */
[----:B------:R2:W-:Y:S04]  /*13fd0*/  STL [R1+0x11d8], R25 ;  /* 0x0011d81901007387 */ /* 0x0005e80000100800 */
[----:B------:R1:W-:Y:S04]  /*13fe0*/  STL [R1+0x11d4], R21 ;  /* 0x0011d41501007387 */ /* 0x0003e80000100800 */
[----:B------:R1:W-:Y:S04]  /*13ff0*/  STL [R1+0x11d0], R17 ;  /* 0x0011d01101007387 */ /* 0x0003e80000100800 */
[----:B------:R-:W2:Y:S04]  /*14000*/  LDL.LU.64 R80, [R1+0x210] ;  /* 0x0002100001507983 */ /* 0x000ea80000300a00 */
[----:B------:R-:W2:Y:S01]  /*14010*/  LDL.LU.64 R82, [R1+0x218] ;  /* 0x0002180001527983 */ /* 0x000ea20000300a00 */
[----:B----4-:R-:W-:Y:S01]  /*14020*/  HMMA.1688.F32.TF32 R8, R12, R68, R8 ;  /* 0x000000440c08723c */ /* 0x010fe20000081008 */
[----:B------:R-:W-:Y:S11]  /*14030*/  IMAD.MOV.U32 R242, RZ, RZ, R90 ;  /* 0x000000fffff27224 */ /* 0x000ff600078e005a */
[----:B------:R-:W-:Y:S11]  /*14040*/  @!UPT UIADD3 URZ, URZ, URZ, URZ ;  /* 0x0000003f3f3ff290 */ /* 0x000ff6000fffe03f */
[----:B------:R-:W-:Y:S01]  /*14050*/  @!UPT UIADD3 URZ, URZ, URZ, URZ ;  /* 0x0000003f3f3ff290 */ /* 0x000fe2000fffe03f */
[----:B---3--:R-:W-:Y:S02]  /*14060*/  IMAD.MOV.U32 R16, RZ, RZ, R8 ;  /* 0x000000ffff107224 */ /* 0x008fe400078e0008 */
[----:B------:R-:W-:Y:S02]  /*14070*/  IMAD.MOV.U32 R20, RZ, RZ, R9 ;  /* 0x000000ffff147224 */ /* 0x000fe400078e0009 */
[----:B------:R-:W-:Y:S01]  /*14080*/  IMAD.MOV.U32 R29, RZ, RZ, R10 ;  /* 0x000000ffff1d7224 */ /* 0x000fe200078e000a */
[----:B------:R-:W3:Y:S01]  /*14090*/  LDL.LU.64 R8, [R1+0x1f0] ;  /* 0x0001f00001087983 */ /* 0x000ee20000300a00 */
[----:B------:R-:W-:-:S03]  /*140a0*/  IMAD.MOV.U32 R28, RZ, RZ, R11 ;  /* 0x000000ffff1c7224 */ /* 0x000fc600078e000b */
[----:B------:R-:W3:Y:S04]  /*140b0*/  LDL.LU.64 R10, [R1+0x1f8] ;  /* 0x0001f800010a7983 */ /* 0x000ee80000300a00 */
[----:B------:R-:W4:Y:S04]  /*140c0*/  LDL.LU R84, [R1+0xf0] ;  /* 0x0000f00001547983 */ /* 0x000f280000300800 */
[----:B------:R-:W4:Y:S04]  /*140d0*/  LDL.LU R85, [R1+0xf4] ;  /* 0x0000f40001557983 */ /* 0x000f280000300800 */
[----:B------:R-:W4:Y:S01]  /*140e0*/  LDL.LU R86, [R1+0xf8] ;  /* 0x0000f80001567983 */ /* 0x000f220000300800 */
[----:B------:R-:W-:-:S03]  /*140f0*/  IMAD.MOV.U32 R3, RZ, RZ, R91 ;  /* 0x000000ffff037224 */ /* 0x000fc600078e005b */
        /* <DEDUP_REMOVED lines=9> */
[----:B------:R-:W-:-:S02]  /*14190*/  IMAD.MOV.U32 R248, RZ, RZ, R23 ;  /* 0x000000fffff87224 */ /* 0x000fc400078e0017 */
[----:B------:R-:W-:Y:S01]  /*141a0*/  IMAD.MOV.U32 R249, RZ, RZ, R22 ;  /* 0x000000fffff97224 */ /* 0x000fe200078e0016 */
[----:B--2---:R-:W-:Y:S11]  /*141b0*/  HMMA.1688.F32.TF32 R80, R12, R72, R80 ;  /* 0x000000480c50723c */ /* 0x004ff60000081050 */
[----:B------:R-:W-:Y:S11]  /*141c0*/  @!UPT UIADD3 URZ, URZ, URZ, URZ ;  /* 0x0000003f3f3ff290 */ /* 0x000ff6000fffe03f */
[----:B------:R-:W-:Y:S02]  /*141d0*/  @!UPT UIADD3 URZ, URZ, URZ, URZ ;  /* 0x0000003f3f3ff290 */ /* 0x000fe4000fffe03f */
[----:B-1----:R-:W-:Y:S02]  /*141e0*/  IMAD.MOV.U32 R24, RZ, RZ, R80 ;  /* 0x000000ffff187224 */ /* 0x002fe400078e0050 */
[----:B------:R-:W-:Y:S01]  /*141f0*/  IMAD.MOV.U32 R25, RZ, RZ, R81 ;  /* 0x000000ffff197224 */ /* 0x000fe200078e0051 */
[----:B------:R-:W2:Y:S01]  /*14200*/  LDL.LU R80, [R1+0xc0] ;  /* 0x0000c00001507983 */ /* 0x000ea20000300800 */
[----:B------:R-:W-:Y:S02]  /*14210*/  IMAD.MOV.U32 R21, RZ, RZ, R82 ;  /* 0x000000ffff157224 */ /* 0x000fe400078e0052 */
[----:B------:R-:W-:Y:S01]  /*14220*/  IMAD.MOV.U32 R17, RZ, RZ, R83 ;  /* 0x000000ffff117224 */ /* 0x000fe200078e0053 */
[----:B------:R-:W2:Y:S01]  /*14230*/  LDL.LU R81, [R1+0xc4] ;  /* 0x0000c40001517983 */ /* 0x000ea20000300800 */
[----:B------:R-:W-:-:S03]  /*14240*/  IMAD.MOV.U32 R83, RZ, RZ, R19 ;  /* 0x000000ffff537224 */ /* 0x000fc600078e0013 */
[----:B------:R-:W2:Y:S04]  /*14250*/  LDL.LU R82, [R1+0xc8] ;  /* 0x0000c80001527983 */ /* 0x000ea80000300800 */
[----:B------:R-:W2:Y:S04]  /*14260*/  LDL.LU R19, [R1+0x1320] ;  /* 0x0013200001137983 */ /* 0x000ea80000300800 */
[----:B------:R-:W4:Y:S04]  /*14270*/  LDL.LU R23, [R1+0x131c] ;  /* 0x00131c0001177983 */ /* 0x000f280000300800 */
[----:B------:R-:W4:Y:S01]  /*14280*/  LDL.LU R22, [R1+0x1318] ;  /* 0x0013180001167983 */ /* 0x000f220000300800 */
[----:B---3--:R-:W-:Y:S01]  /*14290*/  HMMA.1688.F32.TF32 R8, R12, R76, R8 ;  /* 0x0000004c0c08723c */ /* 0x008fe20000081008 */
[----:B------:R-:W-:-:S02]  /*142a0*/  IMAD.MOV.U32 R250, RZ, RZ, R30 ;  /* 0x000000fffffa7224 */ /* 0x000fc400078e001e */
[----:B------:R-:W3:Y:S01]  /*142b0*/  LDL.LU R30, [R1+0x1314] ;  /* 0x00131400011e7983 */ /* 0x000ee20000300800 */
[----:B------:R-:W-:-:S03]  /*142c0*/  IMAD.MOV.U32 R251, RZ, RZ, R18 ;  /* 0x000000fffffb7224 */ /* 0x000fc600078e0012 */
[----:B------:R-:W3:Y:S11]  /*142d0*/  LDL.LU R18, [R1+0x1310] ;  /* 0x0013100001127983 */ /* 0x000ef60000300800 */
[----:B------:R-:W-:Y:S06]  /*142e0*/  @!UPT UIADD3 URZ, URZ, URZ, URZ ;  /* 0x0000003f3f3ff290 */ /* 0x000fec000fffe03f */
[----:B------:R-:W-:Y:S02]  /*142f0*/  IMAD.MOV.U32 R15, RZ, RZ, R8 ;  /* 0x000000ffff0f7224 */ /* 0x000fe400078e0008 */
[----:B------:R-:W-:Y:S01]  /*14300*/  IMAD.MOV.U32 R14, RZ, RZ, R9 ;  /* 0x000000ffff0e7224 */ /* 0x000fe200078e0009 */
[----:B------:R-:W-:Y:S01]  /*14310*/  LDS R8, [R243+0x2080] ;  /* 0x00208000f3087984 */ /* 0x000fe20000000800 */
[----:B------:R-:W-:Y:S02]  /*14320*/  IMAD.MOV.U32 R13, RZ, RZ, R10 ;  /* 0x000000ffff0d7224 */ /* 0x000fe400078e000a */
[----:B------:R-:W-:Y:S01]  /*14330*/  IMAD.MOV.U32 R12, RZ, RZ, R11 ;  /* 0x000000ffff0c7224 */ /* 0x000fe200078e000b */
[----:B------:R-:W-:Y:S04]  /*14340*/  STL.64 [R1+0x11e8], R14 ;  /* 0x0011e80e01007387 */ /* 0x000fe80000100a00 */
[----:B------:R2:W-:Y:S04]  /*14350*/  STL.64 [R1+0x11e0], R12 ;  /* 0x0011e00c01007387 */ /* 0x0005e80000100a00 */
[----:B------:R-:W-:Y:S04]  /*14360*/  LDS R10, [R243+0x3080] ;  /* 0x00308000f30a7984 */ /* 0x000fe80000000800 */
[----:B------:R-:W-:Y:S04]  /*14370*/  LDS R9, [R241+0x2080] ;  /* 0x00208000f1097984 */ /* 0x000fe80000000800 */
[----:B------:R-:W1:Y:S01]  /*14380*/  LDS R11, [R241+0x3080] ;  /* 0x00308000f10b7984 */ /* 0x000e620000000800 */
[----:B--2---:R-:W-:-:S03]  /*14390*/  IMAD.MOV.U32 R12, RZ, RZ, R19 ;  /* 0x000000ffff0c7224 */ /* 0x004fc600078e0013 */
[----:B------:R-:W3:Y:S01]  /*143a0*/  LDL.LU R19, [R1+0x130c] ;  /* 0x00130c0001137983 */ /* 0x000ee20000300800 */
[----:B----4-:R-:W-:-:S03]  /*143b0*/  IMAD.MOV.U32 R15, RZ, RZ, R23 ;  /* 0x000000ffff0f7224 */ /* 0x010fc600078e0017 */
[----:B------:R-:W2:Y:S01]  /*143c0*/  LDL.LU R13, [R1+0x204] ;  /* 0x00020400010d7983 */ /* 0x000ea20000300800 */
[----:B------:R-:W-:-:S03]  /*143d0*/  IMAD.MOV.U32 R14, RZ, RZ, R22 ;  /* 0x000000ffff0e7224 */ /* 0x000fc600078e0016 */
[----:B------:R-:W4:Y:S04]  /*143e0*/  LDL.LU R22, [R1+0x1308] ;  /* 0x0013080001167983 */ /* 0x000f280000300800 */
[----:B------:R-:W4:Y:S01]  /*143f0*/  LDL.LU R23, [R1+0x1304] ;  /* 0x0013040001177983 */ /* 0x000f220000300800 */
[C---:B---3--:R-:W-:Y:S08]  /*14400*/  HMMA.1688.F32.TF32 R88, R4.reuse, R18, R88 ;  /* 0x000000120458723c */ /* 0x048ff00000081058 */
[----:B----4-:R-:W-:Y:S11]  /*14410*/  HMMA.1688.F32.TF32 R32, R4, R22, R32 ;  /* 0x000000160420723c */ /* 0x010ff60000081020 */
[----:B------:R-:W-:Y:S04]  /*14420*/  @!UPT UIADD3 URZ, URZ, URZ, URZ ;  /* 0x0000003f3f3ff290 */ /* 0x000fe8000fffe03f */
[----:B------:R3:W-:Y:S04]  /*14430*/  STL.64 [R1+0x210], R88 ;  /* 0x0002105801007387 */ /* 0x0007e80000100a00 */
[----:B------:R4:W-:Y:S01]  /*14440*/  STL.64 [R1+0x218], R90 ;  /* 0x0002185a01007387 */ /* 0x0009e20000100a00 */
[----:B---3--:R-:W-:-:S03]  /*14450*/  IMAD.MOV.U32 R88, RZ, RZ, R26 ;  /* 0x000000ffff587224 */ /* 0x008fc600078e001a */
[----:B------:R-:W2:Y:S01]  /*14460*/  LDL.LU R26, [R1+0x1300] ;  /* 0x00130000011a7983 */ /* 0x000ea20000300800 */
[----:B------:R-:W-:-:S03]  /*14470*/  IMAD.MOV.U32 R89, RZ, RZ, R27 ;  /* 0x000000ffff597224 */ /* 0x000fc600078e001b */
[----:B------:R-:W2:Y:S01]  /*14480*/  LDL.LU R27, [R1+0x12fc] ;  /* 0x0012fc00011b7983 */ /* 0x000ea20000300800 */
[----:B----4-:R-:W-:Y:S02]  /*14490*/  IMAD.MOV.U32 R90, RZ, RZ, R31 ;  /* 0x000000ffff5a7224 */ /* 0x010fe400078e001f */
[----:B------:R-:W-:Y:S01]  /*144a0*/  IMAD.MOV.U32 R91, RZ, RZ, R252 ;  /* 0x000000ffff5b7224 */ /* 0x000fe200078e00fc */
[----:B------:R-:W3:Y:S01]  /*144b0*/  LDL.LU R31, [R1+0x12f8] ;  /* 0x0012f800011f7983 */ /* 0x000ee20000300800 */
[----:B------:R-:W-:-:S03]  /*144c0*/  IMAD.MOV.U32 R252, RZ, RZ, R35 ;  /* 0x000000fffffc7224 */ /* 0x000fc600078e0023 */
[----:B------:R-:W-:Y:S04]  /*144d0*/  STL.64 [R1+0x470], R32 ;  /* 0x0004702001007387 */ /* 0x000fe80000100a00 */
[----:B------:R4:W-:Y:S04]  /*144e0*/  STL [R1+0x478], R34 ;  /* 0x0004782201007387 */ /* 0x0009e80000100800 */
[----:B----4-:R-:W4:Y:S04]  /*144f0*/  LDL.LU.64 R34, [R1+0x12f0] ;  /* 0x0012f00001227983 */ /* 0x010f280000300a00 */
[----:B------:R-:W3:Y:S04]  /*14500*/  LDL.LU.64 R32, [R1+0x12e8] ;  /* 0x0012e80001207983 */ /* 0x000ee80000300a00 */
[----:B------:R-:W-:Y:S01]  /*14510*/  STL [R1+0x10b0], R252 ;  /* 0x0010b0fc01007387 */ /* 0x000fe20000100800 */
[C---:B--2---:R-:W-:Y:S11]  /*14520*/  HMMA.1688.F32.TF32 R12, R4.reuse, R26, R12 ;  /* 0x0000001a040c723c */ /* 0x044ff6000008100c */
[----:B------:R-:W-:Y:S11]  /*14530*/  @!UPT UIADD3 URZ, URZ, URZ, URZ ;  /* 0x0000003f3f3ff290 */ /* 0x000ff6000fffe03f */
[----:B------:R-:W-:Y:S01]  /*14540*/  @!UPT UIADD3 URZ, URZ, URZ, URZ ;  /* 0x0000003f3f3ff290 */ /* 0x000fe2000fffe03f */
[----:B------:R-:W-:Y:S04]  /*14550*/  STL.64 [R1+0x550], R12 ;  /* 0x0005500c01007387 */ /* 0x000fe80000100a00 */
[----:B------:R3:W-:Y:S02]  /*14560*/  STL.64 [R1+0x558], R14 ;  /* 0x0005580e01007387 */ /* 0x0007e40000100a00 */
[----:B---3--:R-:W-:Y:S07]  /*14570*/  HMMA.1688.F32.TF32 R12, R4, R30, R84 ;  /* 0x0000001e040c723c */ /* 0x008fee0000081054 */
[----:B----4-:R-:W-:-:S02]  /*14580*/  IMAD.MOV.U32 R84, RZ, RZ, R35 ;  /* 0x000000ffff547224 */ /* 0x010fc400078e0023 */
[----:B------:R-:W2:Y:S01]  /*14590*/  LDL.LU R35, [R1+0x12e4] ;  /* 0x0012e40001237983 */ /* 0x000ea20000300800 */
[----:B------:R-:W-:Y:S02]  /*145a0*/  IMAD.MOV.U32 R85, RZ, RZ, R74 ;  /* 0x000000ffff557224 */ /* 0x000fe400078e004a */
[----:B------:R-:W-:Y:S01]  /*145b0*/  IMAD.MOV.U32 R86, RZ, RZ, R38 ;  /* 0x000000ffff567224 */ /* 0x000fe200078e0026 */
[----:B------:R-:W3:Y:S01]  /*145c0*/  LDL.LU R74, [R1+0x12e0] ;  /* 0x0012e000014a7983 */ /* 0x000ee20000300800 */
[----:B------:R-:W-:-:S03]  /*145d0*/  IMAD.MOV.U32 R87, RZ, RZ, R39 ;  /* 0x000000ffff577224 */ /* 0x000fc600078e0027 */
[----:B------:R-:W4:Y:S04]  /*145e0*/  LDL.LU R38, [R1+0x12dc] ;  /* 0x0012dc0001267983 */ /* 0x000f280000300800 */
[----:B------:R-:W4:Y:S03]  /*145f0*/  LDL.LU R39, [R1+0x12d8] ;  /* 0x0012d80001277983 */ /* 0x000f260000300800 */
[----:B------:R-:W-:Y:S02]  /*14600*/  IMAD.MOV.U32 R45, RZ, RZ, R12 ;  /* 0x000000ffff2d7224 */ /* 0x000fe400078e000c */
[----:B------:R-:W-:Y:S02]  /*14610*/  IMAD.MOV.U32 R44, RZ, RZ, R13 ;  /* 0x000000ffff2c7224 */ /* 0x000fe400078e000d */
[----:B------:R-:W-:-:S02]  /*14620*/  IMAD.MOV.U32 R41, RZ, RZ, R14 ;  /* 0x000000ffff297224 */ /* 0x000fc400078e000e */
[----:B------:R-:W-:Y:S01]  /*14630*/  IMAD.MOV.U32 R40, RZ, RZ, R15 ;  /* 0x000000ffff287224 */ /* 0x000fe200078e000f */
[----:B------:R-:W-:Y:S04]  /*14640*/  STL [R1+0x109c], R45 ;  /* 0x00109c2d01007387 */ /* 0x000fe80000100800 */
[----:B------:R-:W-:Y:S04]  /*14650*/  STL [R1+0x1098], R40 ;  /* 0x0010982801007387 */ /* 0x000fe80000100800 */
[----:B------:R-:W-:Y:S04]  /*14660*/  STL [R1+0x1094], R44 ;  /* 0x0010942c01007387 */ /* 0x000fe80000100800 */
[----:B------:R-:W-:Y:S01]  /*14670*/  STL [R1+0x1090], R41 ;  /* 0x0010902901007387 */ /* 0x000fe20000100800 */
[----:B--2---:R-:W-:Y:S07]  /*14680*/  HMMA.1688.F32.TF32 R12, R4, R34, R80 ;  /* 0x00000022040c723c */ /* 0x004fee0000081050 */
[----:B------:R-:W-:-:S02]  /*14690*/  IMAD.MOV.U32 R80, RZ, RZ, R75 ;  /* 0x000000ffff507224 */ /* 0x000fc400078e004b */
[----:B------:R-:W3:Y:S01]  /*146a0*/  LDL.LU R75, [R1+0x12d4] ;  /* 0x0012d400014b7983 */ /* 0x000ee20000300800 */
[----:B------:R-:W-:Y:S02]  /*146b0*/  IMAD.MOV.U32 R81, RZ, RZ, R70 ;  /* 0x000000ffff517224 */ /* 0x000fe400078e0046 */
[----:B------:R-:W-:Y:S02]  /*146c0*/  IMAD.MOV.U32 R82, RZ, RZ, R42 ;  /* 0x000000ffff527224 */ /* 0x000fe400078e002a */
[----:B------:R-:W-:-:S09]  /*146d0*/  IMAD.MOV.U32 R83, RZ, RZ, R43 ;  /* 0x000000ffff537224 */ /* 0x000fd200078e002b */
[----:B------:R-:W-:Y:S04]  /*146e0*/  STL.64 [R1+0x5e0], R12 ;  /* 0x0005e00c01007387 */ /* 0x000fe80000100a00 */
[----:B------:R4:W-:Y:S04]  /*146f0*/  STL.64 [R1+0x5e8], R14 ;  /* 0x0005e80e01007387 */ /* 0x0009e80000100a00 */
[----:B------:R-:W2:Y:S04]  /*14700*/  LDL.LU R70, [R1+0x12d0] ;  /* 0x0012d00001467983 */ /* 0x000ea80000300800 */
[----:B------:R-:W2:Y:S04]  /*14710*/  LDL.LU R42, [R1+0x12cc] ;  /* 0x0012cc00012a7983 */ /* 0x000ea80000300800 */
[----:B------:R-:W2:Y:S01]  /*14720*/  LDL.LU R43, [R1+0x12c8] ;  /* 0x0012c800012b7983 */ /* 0x000ea20000300800 */
[----:B----4-:R-:W-:Y:S11]  /*14730*/  HMMA.1688.F32.TF32 R12, R4, R38, R248 ;  /* 0x00000026040c723c */ /* 0x010ff600000810f8 */
[----:B------:R-:W-:Y:S11]  /*14740*/  @!UPT UIADD3 URZ, URZ, URZ, URZ ;  /* 0x0000003f3f3ff290 */ /* 0x000ff6000fffe03f */
[----:B------:R-:W-:Y:S01]  /*14750*/  @!UPT UIADD3 URZ, URZ, URZ, URZ ;  /* 0x0000003f3f3ff290 */ /* 0x000fe2000fffe03f */
[----:B------:R2:W-:Y:S01]  /*14760*/  STL.64 [R1+0x698], R14 ;  /* 0x0006980e01007387 */ /* 0x0005e20000100a00 */
[----:B------:R-:W-:Y:S02]  /*14770*/  IMAD.MOV.U32 R48, RZ, RZ, R12 ;  /* 0x000000ffff307224 */ /* 0x000fe400078e000c */
[----:B------:R-:W-:Y:S02]  /*14780*/  IMAD.MOV.U32 R49, RZ, RZ, R13 ;  /* 0x000000ffff317224 */ /* 0x000fe400078e000d */
[----:B------:R-:W-:Y:S02]  /*14790*/  IMAD.MOV.U32 R248, RZ, RZ, R71 ;  /* 0x000000fffff87224 */ /* 0x000fe400078e0047 */
[----:B------:R-:W4:Y:S01]  /*147a0*/  LDL.LU R71, [R1+0x12c4] ;  /* 0x0012c40001477983 */ /* 0x000f220000300800 */
[----:B------:R-:W-:Y:S02]  /*147b0*/  IMAD.MOV.U32 R249, RZ, RZ, R66 ;  /* 0x000000fffff97224 */ /* 0x000fe400078e0042 */
[----:B------:R-:W-:Y:S01]  /*147c0*/  IMAD.MOV.U32 R250, RZ, RZ, R67 ;  /* 0x000000fffffa7224 */ /* 0x000fe200078e0043 */
[----:B------:R-:W3:Y:S01]  /*147d0*/  LDL.LU R66, [R1+0x12c0] ;  /* 0x0012c00001427983 */ /* 0x000ee20000300800 */
[----:B------:R-:W-:-:S03]  /*147e0*/  IMAD.MOV.U32 R251, RZ, RZ, R62 ;  /* 0x000000fffffb7224 */ /* 0x000fc600078e003e */
[----:B------:R-:W3:Y:S04]  /*147f0*/  LDL.LU R67, [R1+0x12bc] ;  /* 0x0012bc0001437983 */ /* 0x000ee80000300800 */
[----:B------:R-:W3:Y:S04]  /*14800*/  LDL.LU R62, [R1+0x12b8] ;  /* 0x0012b800013e7983 */ /* 0x000ee80000300800 */
[----:B------:R-:W-:Y:S04]  /*14810*/  STL [R1+0x1084], R49 ;  /* 0x0010843101007387 */ /* 0x000fe80000100800 */
[----:B------:R-:W-:Y:S01]  /*14820*/  STL [R1+0x1080], R48 ;  /* 0x0010803001007387 */ /* 0x000fe20000100800 */
[----:B--2---:R-:W-:Y:S11]  /*14830*/  HMMA.1688.F32.TF32 R12, R4, R42, R88 ;  /* 0x0000002a040c723c */ /* 0x004ff60000081058 */
[----:B------:R-:W-:Y:S11]  /*14840*/  @!UPT UIADD3 URZ, URZ, URZ, URZ ;  /* 0x0000003f3f3ff290 */ /* 0x000ff6000fffe03f */
[----:B------:R-:W-:Y:S01]  /*14850*/  @!UPT UIADD3 URZ, URZ, URZ, URZ ;  /* 0x0000003f3f3ff290 */ /* 0x000fe2000fffe03f */
[----:B------:R2:W-:Y:S01]  /*14860*/  STL.64 [R1+0x878], R14 ;  /* 0x0008780e01007387 */ /* 0x0005e20000100a00 */
[----:B------:R-:W-:Y:S02]  /*14870*/  IMAD.MOV.U32 R52, RZ, RZ, R12 ;  /* 0x000000ffff347224 */ /* 0x000fe400078e000c */
[----:B------:R-:W-:Y:S02]  /*14880*/  IMAD.MOV.U32 R53, RZ, RZ, R13 ;  /* 0x000000ffff357224 */ /* 0x000fe400078e000d */
[----:B------:R-:W-:Y:S02]  /*14890*/  IMAD.MOV.U32 R12, RZ, RZ, R63 ;  /* 0x000000ffff0c7224 */ /* 0x000fe400078e003f */
[----:B------:R-:W3:Y:S01]  /*148a0*/  LDL.LU R63, [R1+0x12b4] ;  /* 0x0012b400013f7983 */ /* 0x000ee20000300800 */
[----:B------:R-:W-:-:S03]  /*148b0*/  IMAD.MOV.U32 R13, RZ, RZ, R58 ;  /* 0x000000ffff0d7224 */ /* 0x000fc600078e003a */
[----:B------:R-:W3:Y:S01]  /*148c0*/  LDL.LU R58, [R1+0x12b0] ;  /* 0x0012b000013a7983 */ /* 0x000ee20000300800 */
[----:B--2---:R-:W-:Y:S02]  /*148d0*/  IMAD.MOV.U32 R14, RZ, RZ, R46 ;  /* 0x000000ffff0e7224 */ /* 0x004fe400078e002e */
[----:B------:R-:W-:Y:S01]  /*148e0*/  IMAD.MOV.U32 R15, RZ, RZ, R47 ;  /* 0x000000ffff0f7224 */ /* 0x000fe200078e002f */
[----:B------:R-:W2:Y:S04]  /*148f0*/  LDL.LU R46, [R1+0x12ac] ;  /* 0x0012ac00012e7983 */ /* 0x000ea80000300800 */
[----:B------:R-:W2:Y:S01]  /*14900*/  LDL.LU R47, [R1+0x12a8] ;  /* 0x0012a800012f7983 */ /* 0x000ea20000300800 */
[----:B------:R-:W-:Y:S02]  /*14910*/  IMAD.MOV.U32 R88, RZ, RZ, R59 ;  /* 0x000000ffff587224 */ /* 0x000fe400078e003b */
[----:B------:R-:W-:Y:S01]  /*14920*/  IMAD.MOV.U32 R89, RZ, RZ, R54 ;  /* 0x000000ffff597224 */ /* 0x000fe200078e0036 */
[----:B------:R-:W3:Y:S01]  /*14930*/  LDL.LU R59, [R1+0x12a4] ;  /* 0x0012a400013b7983 */ /* 0x000ee20000300800 */
[----:B------:R-:W-:-:S02]  /*14940*/  IMAD.MOV.U32 R90, RZ, RZ, R50 ;  /* 0x000000ffff5a7224 */ /* 0x000fc400078e0032 */
[----:B------:R-:W-:Y:S01]  /*14950*/  IMAD.MOV.U32 R91, RZ, RZ, R51 ;  /* 0x000000ffff5b7224 */ /* 0x000fe200078e0033 */
[----:B------:R-:W3:Y:S04]  /*14960*/  LDL.LU R54, [R1+0x12a0] ;  /* 0x0012a00001367983 */ /* 0x000ee80000300800 */
[----:B------:R-:W3:Y:S04]  /*14970*/  LDL.LU R50, [R1+0x129c] ;  /* 0x00129c0001327983 */ /* 0x000ee80000300800 */
[----:B------:R-:W3:Y:S04]  /*14980*/  LDL.LU R51, [R1+0x1298] ;  /* 0x0012980001337983 */ /* 0x000ee80000300800 */
[----:B------:R-:W-:Y:S04]  /*14990*/  STL [R1+0xfbc], R53 ;  /* 0x000fbc3501007387 */ /* 0x000fe80000100800 */
[----:B------:R-:W-:Y:S01]  /*149a0*/  STL [R1+0xfb8], R52 ;  /* 0x000fb83401007387 */ /* 0x000fe20000100800 */
[C---:B--2---:R-:W-:Y:S11]  /*149b0*/  HMMA.1688.F32.TF32 R84, R4.reuse, R46, R84 ;  /* 0x0000002e0454723c */ /* 0x044ff60000081054 */
[----:B------:R-:W-:Y:S11]  /*149c0*/  @!UPT UIADD3 URZ, URZ, URZ, URZ ;  /* 0x0000003f3f3ff290 */ /* 0x000ff6000fffe03f */
[----:B------:R-:W-:Y:S01]  /*149d0*/  @!UPT UIADD3 URZ, URZ, URZ, URZ ;  /* 0x0000003f3f3ff290 */ /* 0x000fe2000fffe03f */
[----:B------:R2:W-:Y:S01]  /*149e0*/  STL.64 [R1+0x868], R86 ;  /* 0x0008685601007387 */ /* 0x0005e20000100a00 */
[----:B------:R-:W-:Y:S02]  /*149f0*/  IMAD.MOV.U32 R56, RZ, RZ, R84 ;  /* 0x000000ffff387224 */ /* 0x000fe400078e0054 */
[----:B------:R-:W-:Y:S02]  /*14a00*/  IMAD.MOV.U32 R84, RZ, RZ, R55 ;  /* 0x000000ffff547224 */ /* 0x000fe400078e0037 */
[----:B------:R-:W4:Y:S01]  /*14a10*/  LDL.LU R55, [R1+0x1294] ;  /* 0x0012940001377983 */ /* 0x000f220000300800 */
[----:B---3--:R-:W-:Y:S01]  /*14a20*/  HMMA.1688.F32.TF32 R80, R4, R50, R80 ;  /* 0x000000320450723c */ /* 0x008fe20000081050 */
[----:B------:R-:W-:Y:S02]  /*14a30*/  IMAD.MOV.U32 R57, RZ, RZ, R85 ;  /* 0x000000ffff397224 */ /* 0x000fe400078e0055 */
[----:B------:R-:W-:Y:S02]  /*14a40*/  IMAD.MOV.U32 R85, RZ, RZ, R32 ;  /* 0x000000ffff557224 */ /* 0x000fe400078e0020 */
[----:B------:R-:W4:Y:S01]  /*14a50*/  LDL.LU R32, [R1+0x1290] ;  /* 0x0012900001207983 */ /* 0x000f220000300800 */
[----:B--2---:R-:W-:-:S02]  /*14a60*/  IMAD.MOV.U32 R86, RZ, RZ, R33 ;  /* 0x000000ffff567224 */ /* 0x004fc400078e0021 */
[----:B------:R-:W-:Y:S01]  /*14a70*/  IMAD.MOV.U32 R87, RZ, RZ, R2 ;  /* 0x000000ffff577224 */ /* 0x000fe200078e0002 */
[----:B------:R-:W2:Y:S04]  /*14a80*/  LDL.LU R33, [R1+0x128c] ;  /* 0x00128c0001217983 */ /* 0x000ea80000300800 */
[----:B------:R-:W2:Y:S04]  /*14a90*/  LDL.LU R2, [R1+0x1288] ;  /* 0x0012880001027983 */ /* 0x000ea80000300800 */
[----:B------:R-:W-:Y:S04]  /*14aa0*/  STL [R1+0xfc4], R57 ;  /* 0x000fc43901007387 */ /* 0x000fe80000100800 */
[----:B------:R-:W-:Y:S03]  /*14ab0*/  STL [R1+0xfc0], R56 ;  /* 0x000fc03801007387 */ /* 0x000fe60000100800 */
[----:B------:R-:W-:Y:S01]  /*14ac0*/  IMAD.MOV.U32 R61, RZ, RZ, R81 ;  /* 0x000000ffff3d7224 */ /* 0x000fe200078e0051 */
[----:B------:R-:W-:Y:S01]  /*14ad0*/  STL.64 [R1+0x858], R82 ;  /* 0x0008585201007387 */ /* 0x000fe20000100a00 */
[----:B------:R-:W-:-:S02]  /*14ae0*/  IMAD.MOV.U32 R60, RZ, RZ, R80 ;  /* 0x000000ffff3c7224 */ /* 0x000fc400078e0050 */
[----:B------:R-:W-:Y:S02]  /*14af0*/  IMAD.MOV.U32 R80, RZ, RZ, R240 ;  /* 0x000000ffff507224 */ /* 0x000fe400078e00f0 */
[----:B------:R-:W2:Y:S01]  /*14b00*/  LDL.LU R240, [R1+0x1284] ;  /* 0x0012840001f07983 */ /* 0x000ea20000300800 */
[----:B------:R-:W-:-:S03]  /*14b10*/  IMAD.MOV.U32 R81, RZ, RZ, R0 ;  /* 0x000000ffff517224 */ /* 0x000fc600078e0000 */
[----:B------:R-:W2:Y:S04]  /*14b20*/  LDL.LU R0, [R1+0x1280] ;  /* 0x0012800001007983 */ /* 0x000ea80000300800 */
[----:B------:R-:W-:Y:S04]  /*14b30*/  STL [R1+0xfcc], R61 ;  /* 0x000fcc3d01007387 */ /* 0x000fe80000100800 */
[----:B------:R-:W-:Y:S01]  /*14b40*/  STL [R1+0xfc8], R60 ;  /* 0x000fc83c01007387 */ /* 0x000fe20000100800 */
[C---:B------:R-:W-:Y:S08]  /*14b50*/  HMMA.1688.F32.TF32 R12, R4.reuse, R58, R12 ;  /* 0x0000003a040c723c */ /* 0x040ff0000008100c */
[----:B----4-:R-:W-:Y:S11]  /*14b60*/  HMMA.1688.F32.TF32 R248, R4, R54, R248 ;  /* 0x0000003604f8723c */ /* 0x010ff600000810f8 */
[----:B------:R-:W-:Y:S11]  /*14b70*/  @!UPT UIADD3 URZ, URZ, URZ, URZ ;  /* 0x0000003f3f3ff290 */ /* 0x000ff6000fffe03f */
[----:B------:R-:W-:Y:S02]  /*14b80*/  @!UPT UIADD3 URZ, URZ, URZ, URZ ;  /* 0x0000003f3f3ff290 */ /* 0x000fe4000fffe03f */
[----:B------:R-:W-:Y:S02]  /*14b90*/  IMAD.MOV.U32 R53, RZ, RZ, R250 ;  /* 0x000000ffff357224 */ /* 0x000fe400078e00fa */
[----:B------:R-:W-:Y:S02]  /*14ba0*/  IMAD.MOV.U32 R52, RZ, RZ, R251 ;  /* 0x000000ffff347224 */ /* 0x000fe400078e00fb */
[----:B------:R-:W-:Y:S01]  /*14bb0*/  IMAD.MOV.U32 R64, RZ, RZ, R248 ;  /* 0x000000ffff407224 */ /* 0x000fe200078e00f8 */
[----:B------:R-:W4:Y:S01]  /*14bc0*/  LDL.LU.64 R250, [R1+0x1278] ;  /* 0x0012780001fa7983 */ /* 0x000f220000300a00 */
[----:B------:R-:W-:-:S03]  /*14bd0*/  IMAD.MOV.U32 R65, RZ, RZ, R249 ;  /* 0x000000ffff417224 */ /* 0x000fc600078e00f9 */
[----:B------:R-:W4:Y:S04]  /*14be0*/  LDL.LU.64 R248, [R1+0x1270] ;  /* 0x0012700001f87983 */ /* 0x000f280000300a00 */
[----:B------:R-:W-:Y:S01]  /*14bf0*/  STL [R1+0xfdc], R52 ;  /* 0x000fdc3401007387 */ /* 0x000fe20000100800 */
[----:B------:R-:W-:-:S03]  /*14c00*/  IMAD.MOV.U32 R68, RZ, RZ, R12 ;  /* 0x000000ffff447224 */ /* 0x000fc600078e000c */
[----:B------:R-:W-:Y:S01]  /*14c10*/  STL [R1+0xfd8], R53 ;  /* 0x000fd83501007387 */ /* 0x000fe20000100800 */
[----:B------:R-:W-:-:S03]  /*14c20*/  IMAD.MOV.U32 R69, RZ, RZ, R13 ;  /* 0x000000ffff457224 */ /* 0x000fc600078e000d */
[----:B------:R-:W-:Y:S04]  /*14c30*/  STL [R1+0xfd4], R65 ;  /* 0x000fd44101007387 */ /* 0x000fe80000100800 */
[----:B------:R-:W-:Y:S04]  /*14c40*/  STL [R1+0xfd0], R64 ;  /* 0x000fd04001007387 */ /* 0x000fe80000100800 */
[----:B------:R1:W-:Y:S02]  /*14c50*/  STL.64 [R1+0x838], R14 ;  /* 0x0008380e01007387 */ /* 0x0003e40000100a00 */
[----:B-1----:R-:W-:Y:S01]  /*14c60*/  HMMA.1688.F32.TF32 R12, R4, R62, R88 ;  /* 0x0000003e040c723c */ /* 0x002fe20000081058 */
[----:B------:R-:W-:-:S02]  /*14c70*/  IMAD.MOV.U32 R82, RZ, RZ, R37 ;  /* 0x000000ffff527224 */ /* 0x000fc400078e0025 */
[----:B------:R-:W-:Y:S11]  /*14c80*/  IMAD.MOV.U32 R83, RZ, RZ, R36 ;  /* 0x000000ffff537224 */ /* 0x000ff600078e0024 */
[----:B------:R-:W-:Y:S10]  /*14c90*/  @!UPT UIADD3 URZ, URZ, URZ, URZ ;  /* 0x0000003f3f3ff290 */ /* 0x000ff4000fffe03f */
[----:B------:R-:W-:Y:S02]  /*14ca0*/  IMAD.MOV.U32 R72, RZ, RZ, R12 ;  /* 0x000000ffff487224 */ /* 0x000fe400078e000c */
[----:B------:R-:W-:Y:S02]  /*14cb0*/  IMAD.MOV.U32 R73, RZ, RZ, R13 ;  /* 0x000000ffff497224 */ /* 0x000fe400078e000d */
[----:B------:R-:W-:Y:S02]  /*14cc0*/  IMAD.MOV.U32 R57, RZ, RZ, R14 ;  /* 0x000000ffff397224 */ /* 0x000fe400078e000e */
[----:B------:R-:W-:Y:S02]  /*14cd0*/  IMAD.MOV.U32 R56, RZ, RZ, R15 ;  /* 0x000000ffff387224 */ /* 0x000fe400078e000f */
[C---:B------:R-:W-:Y:S11]  /*14ce0*/  HMMA.1688.F32.TF32 R12, R4.reuse, R66, R84 ;  /* 0x00000042040c723c */ /* 0x040ff60000081054 */
[----:B------:R-:W-:Y:S11]  /*14cf0*/  @!UPT UIADD3 URZ, URZ, URZ, URZ ;  /* 0x0000003f3f3ff290 */ /* 0x000ff6000fffe03f */
[----:B------:R-:W-:Y:S02]  /*14d00*/  @!UPT UIADD3 URZ, URZ, URZ, URZ ;  /* 0x0000003f3f3ff290 */ /* 0x000fe4000fffe03f */
[----:B------:R-:W-:Y:S02]  /*14d10*/  IMAD.MOV.U32 R76, RZ, RZ, R12 ;  /* 0x000000ffff4c7224 */ /* 0x000fe400078e000c */
[----:B------:R-:W-:Y:S02]  /*14d20*/  IMAD.MOV.U32 R77, RZ, RZ, R13 ;  /* 0x000000ffff4d7224 */ /* 0x000fe400078e000d */
[----:B------:R-:W-:Y:S02]  /*14d30*/  IMAD.MOV.U32 R61, RZ, RZ, R14 ;  /* 0x000000ffff3d7224 */ /* 0x000fe400078e000e */
[----:B------:R-:W-:Y:S02]  /*14d40*/  IMAD.MOV.U32 R60, RZ, RZ, R15 ;  /* 0x000000ffff3c7224 */ /* 0x000fe400078e000f */
[C---:B------:R-:W-:Y:S01]  /*14d50*/  HMMA.1688.F32.TF32 R12, R4.reuse, R70, R80 ;  /* 0x00000046040c723c */ /* 0x040fe20000081050 */
[----:B------:R-:W-:Y:S04]  /*14d60*/  STL [R1+0xfe4], R69 ;  /* 0x000fe44501007387 */ /* 0x000fe80000100800 */
[----:B------:R-:W-:Y:S04]  /*14d70*/  STL [R1+0xfe0], R68 ;  /* 0x000fe04401007387 */ /* 0x000fe80000100800 */
[----:B------:R-:W-:Y:S11]  /*14d80*/  STL [R1+0xff4], R56 ;  /* 0x000ff43801007387 */ /* 0x000ff60000100800 */
[----:B------:R-:W-:Y:S04]  /*14d90*/  @!UPT UIADD3 URZ, URZ, URZ, URZ ;  /* 0x0000003f3f3ff290 */ /* 0x000fe8000fffe03f */
[----:B------:R-:W-:Y:S02]  /*14da0*/  IMAD.MOV.U32 R52, RZ, RZ, R12 ;  /* 0x000000ffff347224 */ /* 0x000fe400078e000c */
[----:B------:R-:W-:Y:S02]  /*14db0*/  IMAD.MOV.U32 R53, RZ, RZ, R13 ;  /* 0x000000ffff357224 */ /* 0x000fe400078e000d */
[----:B------:R-:W-:Y:S02]  /*14dc0*/  IMAD.MOV.U32 R65, RZ, RZ, R14 ;  /* 0x000000ffff417224 */ /* 0x000fe400078e000e */
[----:B------:R-:W-:Y:S01]  /*14dd0*/  IMAD.MOV.U32 R64, RZ, RZ, R15 ;  /* 0x000000ffff407224 */ /* 0x000fe200078e000f */
        /* <DEDUP_REMOVED lines=11> */
[----:B------:R-:W4:Y:S02]  /*14e90*/  LDL.LU R88, [R1+0x3e0] ;  /* 0x0003e00001587983 */ /* 0x000f240000300800 */
[----:B----4-:R-:W-:Y:S11]  /*14ea0*/  HMMA.1688.F32.TF32 R12, R4, R74, R248 ;  /* 0x0000004a040c723c */ /* 0x010ff600000810f8 */
[----:B------:R-:W-:Y:S11]  /*14eb0*/  @!UPT UIADD3 URZ, URZ, URZ, URZ ;  /* 0x0000003f3f3ff290 */ /* 0x000ff6000fffe03f */
[----:B------:R-:W-:Y:S01]  /*14ec0*/  @!UPT UIADD3 URZ, URZ, URZ, URZ ;  /* 0x0000003f3f3ff290 */ /* 0x000fe2000fffe03f */
[----:B------:R1:W-:Y:S04]  /*14ed0*/  STL.64 [R1+0x7f0], R12 ;  /* 0x0007f00c01007387 */ /* 0x0003e80000100a00 */
[----:B------:R4:W-:Y:S04]  /*14ee0*/  STL.64 [R1+0x7f8], R14 ;  /* 0x0007f80e01007387 */ /* 0x0009e80000100a00 */
[----:B------:R-:W3:Y:S04]  /*14ef0*/  LDL.LU R89, [R1+0x3e4] ;  /* 0x0003e40001597983 */ /* 0x000ee80000300800 */
        /* <DEDUP_REMOVED lines=9> */
[----:B------:R-:W3:Y:S01]  /*14f90*/  LDL.LU R83, [R1+0x1ec] ;  /* 0x0001ec0001537983 */ /* 0x000ee20000300800 */
[----:B--2---:R-:W-:-:S03]  /*14fa0*/  IMAD.MOV.U32 R251, RZ, RZ, R0 ;  /* 0x000000fffffb7224 */ /* 0x004fc600078e0000 */
[----:B------:R-:W2:Y:S01]  /*14fb0*/  LDL.LU R248, [R1+0xd0] ;  /* 0x0000d00001f87983 */ /* 0x000ea20000300800 */
[----:B-1----:R-:W-:-:S03]  /*14fc0*/  IMAD.MOV.U32 R12, RZ, RZ, R240 ;  /* 0x000000ffff0c7224 */ /* 0x002fc600078e00f0 */
[----:B------:R-:W2:Y:S01]  /*14fd0*/  LDL.LU R249, [R1+0xd4] ;  /* 0x0000d40001f97983 */ /* 0x000ea20000300800 */
[----:B------:R-:W-:-:S03]  /*14fe0*/  IMAD.MOV.U32 R13, RZ, RZ, R2 ;  /* 0x000000ffff0d7224 */ /* 0x000fc600078e0002 */
[----:B------:R-:W2:Y:S04]  /*14ff0*/  LDL.LU R250, [R1+0xd8] ;  /* 0x0000d80001fa7983 */ /* 0x000ea80000300800 */
[----:B------:R-:W2:Y:S04]  /*15000*/  LDL.LU R0, [R1+0x1268] ;  /* 0x0012680001007983 */ /* 0x000ea80000300800 */
[----:B------:R-:W2:Y:S04]  /*15010*/  LDL.LU R240, [R1+0x1264] ;  /* 0x0012640001f07983 */ /* 0x000ea80000300800 */
[----:B------:R-:W2:Y:S01]  /*15020*/  LDL.LU R2, [R1+0x1260] ;  /* 0x0012600001027983 */ /* 0x000ea20000300800 */
[----:B------:R-:W-:Y:S03]  /*15030*/  HMMA.1688.F32.TF32 R4, R4, R78, R244 ;  /* 0x0000004e0404723c */ /* 0x000fe600000810f4 */
[----:B------:R-:W2:Y:S11]  /*15040*/  LDL.LU R244, [R1+0x110] ;  /* 0x0001100001f47983 */ /* 0x000eb60000300800 */
[----:B------:R-:W-:Y:S10]  /*15050*/  @!UPT UIADD3 URZ, URZ, URZ, URZ ;  /* 0x0000003f3f3ff290 */ /* 0x000ff4000fffe03f */
[----:B------:R-:W-:Y:S02]  /*15060*/  IMAD.MOV.U32 R68, RZ, RZ, R7 ;  /* 0x000000ffff447224 */ /* 0x000fe400078e0007 */
[----:B------:R-:W-:Y:S01]  /*15070*/  IMAD.MOV.U32 R69, RZ, RZ, R6 ;  /* 0x000000ffff457224 */ /* 0x000fe200078e0006 */
[----:B------:R-:W-:Y:S01]  /*15080*/  LDS R7, [R241+0x3100] ;  /* 0x00310000f1077984 */ /* 0x000fe20000000800 */
[----:B------:R-:W-:Y:S02]  /*15090*/  IMAD.MOV.U32 R72, RZ, RZ, R5 ;  /* 0x000000ffff487224 */ /* 0x000fe400078e0005 */
[----:B------:R-:W-:Y:S01]  /*150a0*/  IMAD.MOV.U32 R73, RZ, RZ, R4 ;  /* 0x000000ffff497224 */ /* 0x000fe200078e0004 */
[----:B------:R-:W-:Y:S04]  /*150b0*/  STL [R1+0x1024], R68 ;  /* 0x0010244401007387 */ /* 0x000fe80000100800 */
[----:B------:R-:W-:Y:S04]  /*150c0*/  STL [R1+0x1020], R69 ;  /* 0x0010204501007387 */ /* 0x000fe80000100800 */
[----:B------:R-:W-:Y:S04]  /*150d0*/  STL [R1+0x101c], R72 ;  /* 0x00101c4801007387 */ /* 0x000fe80000100800 */
[----:B------:R-:W-:Y:S01]  /*150e0*/  STL [R1+0x1018], R73 ;  /* 0x0010184901007387 */ /* 0x000fe20000100800 */
[----:B----4-:R-:W-:-:S02]  /*150f0*/  IMAD.MOV.U32 R14, RZ, RZ, R33 ;  /* 0x000000ffff0e7224 */ /* 0x010fc400078e0021 */
[----:B------:R-:W-:Y:S01]  /*15100*/  IMAD.MOV.U32 R15, RZ, RZ, R32 ;  /* 0x000000ffff0f7224 */ /* 0x000fe200078e0020 */
[----:B------:R-:W-:Y:S04]  /*15110*/  LDS R4, [R243+0x2100] ;  /* 0x00210000f3047984 */ /* 0x000fe80000000800 */
[----:B------:R-:W-:Y:S04]  /*15120*/  LDS R6, [R243+0x3100] ;  /* 0x00310000f3067984 */ /* 0x000fe80000000800 */
[----:B------:R-:W1:Y:S01]  /*15130*/  LDS R5, [R241+0x2100] ;  /* 0x00210000f1057984 */ /* 0x000e620000000800 */
[C---:B---3--:R-:W-:Y:S08]  /*15140*/  HMMA.1688.F32.TF32 R88, R8.reuse, R18, R88 ;  /* 0x000000120858723c */ /* 0x048ff00000081058 */
[C---:B------:R-:W-:Y:S08]  /*15150*/  HMMA.1688.F32.TF32 R84, R8.reuse, R22, R84 ;  /* 0x000000160854723c */ /* 0x040ff00000081054 */
[----:B------:R-:W-:Y:S07]  /*15160*/  HMMA.1688.F32.TF32 R80, R8, R26, R80 ;  /* 0x0000001a0850723c */ /* 0x000fee0000081050 */
[----:B------:R3:W-:Y:S09]  /*15170*/  STL [R1], R88 ;  /* 0x0000005801007387 */ /* 0x0007f20000100800 */
[----:B------:R-:W-:-:S02]  /*15180*/  IMAD.MOV.U32 R252, RZ, RZ, R86 ;  /* 0x000000fffffc7224 */ /* 0x000fc400078e0056 */
[----:B--2---:R-:W-:Y:S02]  /*15190*/  IMAD.MOV.U32 R247, RZ, RZ, R0 ;  /* 0x000000fffff77224 */ /* 0x004fe400078e0000 */
[----:B------:R-:W-:Y:S02]  /*151a0*/  IMAD.MOV.U32 R0, RZ, RZ, R91 ;  /* 0x000000ffff007224 */ /* 0x000fe400078e005b */
[----:B------:R-:W-:Y:S02]  /*151b0*/  IMAD.MOV.U32 R245, RZ, RZ, R240 ;  /* 0x000000fffff57224 */ /* 0x000fe400078e00f0 */
[----:B------:R-:W-:Y:S02]  /*151c0*/  IMAD.MOV.U32 R240, RZ, RZ, R89 ;  /* 0x000000fffff07224 */ /* 0x000fe400078e0059 */
[----:B------:R-:W-:Y:S02]  /*151d0*/  IMAD.MOV.U32 R246, RZ, RZ, R2 ;  /* 0x000000fffff67224 */ /* 0x000fe400078e0002 */
[----:B------:R-:W-:-:S02]  /*151e0*/  IMAD.MOV.U32 R2, RZ, RZ, R90 ;  /* 0x000000ffff027224 */ /* 0x000fc400078e005a */
[----:B------:R-:W2:Y:S04]  /*151f0*/  LDL.LU.64 R90, [R1+0x1258] ;  /* 0x00125800015a7983 */ /* 0x000ea80000300a00 */
[----:B---3--:R-:W2:Y:S01]  /*15200*/  LDL.LU.64 R88, [R1+0x1250] ;  /* 0x0012500001587983 */ /* 0x008ea20000300a00 */
[----:B------:R-:W-:-:S03]  /*15210*/  IMAD.MOV.U32 R44, RZ, RZ, R82 ;  /* 0x000000ffff2c7224 */ /* 0x000fc600078e0052 */
[----:B------:R-:W-:Y:S01]  /*15220*/  STL.64 [R1+0x30], R84 ;  /* 0x0000305401007387 */ /* 0x000fe20000100a00 */
[----:B------:R-:W-:-:S03]  /*15230*/  IMAD.MOV.U32 R41, RZ, RZ, R83 ;  /* 0x000000ffff297224 */ /* 0x000fc600078e0053 */
[----:B------:R3:W-:Y:S01]  /*15240*/  STL [R1+0x3c], R87 ;  /* 0x00003c5701007387 */ /* 0x0007e20000100800 */
[----:B------:R-:W-:Y:S02]  /*15250*/  IMAD.MOV.U32 R45, RZ, RZ, R80 ;  /* 0x000000ffff2d7224 */ /* 0x000fe400078e0050 */
[----:B------:R-:W-:Y:S01]  /*15260*/  IMAD.MOV.U32 R40, RZ, RZ, R81 ;  /* 0x000000ffff287224 */ /* 0x000fe200078e0051 */
[----:B---3--:R-:W3:Y:S04]  /*15270*/  LDL.LU.64 R86, [R1+0x1248] ;  /* 0x0012480001567983 */ /* 0x008ee80000300a00 */
[----:B------:R-:W3:Y:S04]  /*15280*/  LDL.LU.64 R84, [R1+0x1240] ;  /* 0x0012400001547983 */ /* 0x000ee80000300a00 */
[----:B------:R-:W4:Y:S04]  /*15290*/  LDL.LU.64 R82, [R1+0x1238] ;  /* 0x0012380001527983 */ /* 0x000f280000300a00 */
[----:B------:R-:W4:Y:S01]  /*152a0*/  LDL.LU.64 R80, [R1+0x1230] ;  /* 0x0012300001507983 */ /* 0x000f220000300a00 */
[C---:B------:R-:W-:Y:S11]  /*152b0*/  HMMA.1688.F32.TF32 R244, R8.reuse, R30, R244 ;  /* 0x0000001e08f4723c */ /* 0x040ff600000810f4 */
[----:B------:R-:W-:Y:S11]  /*152c0*/  @!UPT UIADD3 URZ, URZ, URZ, URZ ;  /* 0x0000003f3f3ff290 */ /* 0x000ff6000fffe03f */
[----:B------:R-:W-:Y:S02]  /*152d0*/  @!UPT UIADD3 URZ, URZ, URZ, URZ ;  /* 0x0000003f3f3ff290 */ /* 0x000fe4000fffe03f */
[----:B------:R-:W-:Y:S02]  /*152e0*/  IMAD.MOV.U32 R37, RZ, RZ, R244 ;  /* 0x000000ffff257224 */ /* 0x000fe400078e00f4 */
[----:B------:R-:W-:Y:S02]  /*152f0*/  IMAD.MOV.U32 R36, RZ, RZ, R245 ;  /* 0x000000ffff247224 */ /* 0x000fe400078e00f5 */
[----:B------:R-:W-:Y:S02]  /*15300*/  IMAD.MOV.U32 R33, RZ, RZ, R246 ;  /* 0x000000ffff217224 */ /* 0x000fe400078e00f6 */
[----:B------:R-:W-:Y:S02]  /*15310*/  IMAD.MOV.U32 R32, RZ, RZ, R247 ;  /* 0x000000ffff207224 */ /* 0x000fe400078e00f7 */
[C---:B------:R-:W-:Y:S08]  /*15320*/  HMMA.1688.F32.TF32 R244, R8.reuse, R38, R12 ;  /* 0x0000002608f4723c */ /* 0x040ff0000008100c */
[C---:B------:R-:W-:Y:S11]  /*15330*/  HMMA.1688.F32.TF32 R248, R8.reuse, R34, R248 ;  /* 0x0000002208f8723c */ /* 0x040ff600000810f8 */
[----:B------:R-:W-:Y:S11]  /*15340*/  @!UPT UIADD3 URZ, URZ, URZ, URZ ;  /* 0x0000003f3f3ff290 */ /* 0x000ff6000fffe03f */
[----:B------:R-:W-:Y:S01]  /*15350*/  @!UPT UIADD3 URZ, URZ, URZ, URZ ;  /* 0x0000003f3f3ff290 */ /* 0x000fe2000fffe03f */
[----:B------:R-:W-:Y:S04]  /*15360*/  STL.64 [R1+0x60], R248 ;  /* 0x000060f801007387 */ /* 0x000fe80000100a00 */
[----:B------:R-:W-:Y:S04]  /*15370*/  STL.64 [R1+0x68], R250 ;  /* 0x000068fa01007387 */ /* 0x000fe80000100a00 */
[----:B------:R-:W-:Y:S04]  /*15380*/  STL.64 [R1+0x70], R244 ;  /* 0x000070f401007387 */ /* 0x000fe80000100a00 */
[----:B------:R-:W-:Y:S01]  /*15390*/  STL.64 [R1+0x78], R246 ;  /* 0x000078f601007387 */ /* 0x000fe20000100a00 */
[C---:B----4-:R-:W-:Y:S11]  /*153a0*/  HMMA.1688.F32.TF32 R12, R8.reuse, R42, R80 ;  /* 0x0000002a080c723c */ /* 0x050ff60000081050 */
[----:B------:R-:W-:Y:S11]  /*153b0*/  @!UPT UIADD3 URZ, URZ, URZ, URZ ;  /* 0x0000003f3f3ff290 */ /* 0x000ff6000fffe03f */
[----:B------:R-:W-:Y:S02]  /*153c0*/  @!UPT UIADD3 URZ, URZ, URZ, URZ ;  /* 0x0000003f3f3ff290 */ /* 0x000fe4000fffe03f */
[----:B------:R-:W-:Y:S02]  /*153d0*/  IMAD.MOV.U32 R77, RZ, RZ, R12 ;  /* 0x000000ffff4d7224 */ /* 0x000fe400078e000c */
[----:B------:R-:W-:Y:S02]  /*153e0*/  IMAD.MOV.U32 R76, RZ, RZ, R13 ;  /* 0x000000ffff4c7224 */ /* 0x000fe400078e000d */
[----:B------:R-:W-:Y:S02]  /*153f0*/  IMAD.MOV.U32 R56, RZ, RZ, R14 ;  /* 0x000000ffff387224 */ /* 0x000fe400078e000e */
[----:B------:R-:W-:Y:S02]  /*15400*/  IMAD.MOV.U32 R57, RZ, RZ, R15 ;  /* 0x000000ffff397224 */ /* 0x000fe400078e000f */
[C---:B---3--:R-:W-:Y:S11]  /*15410*/  HMMA.1688.F32.TF32 R12, R8.reuse, R46, R84 ;  /* 0x0000002e080c723c */ /* 0x048ff60000081054 */
[----:B------:R-:W-:Y:S11]  /*15420*/  @!UPT UIADD3 URZ, URZ, URZ, URZ ;  /* 0x0000003f3f3ff290 */ /* 0x000ff6000fffe03f */
[----:B------:R-:W-:Y:S02]  /*15430*/  @!UPT UIADD3 URZ, URZ, URZ, URZ ;  /* 0x0000003f3f3ff290 */ /* 0x000fe4000fffe03f */
[----:B------:R-:W-:Y:S02]  /*15440*/  IMAD.MOV.U32 R53, RZ, RZ, R12 ;  /* 0x000000ffff357224 */ /* 0x000fe400078e000c */
[----:B------:R-:W-:Y:S02]  /*15450*/  IMAD.MOV.U32 R52, RZ, RZ, R13 ;  /* 0x000000ffff347224 */ /* 0x000fe400078e000d */
[----:B------:R-:W-:Y:S02]  /*15460*/  IMAD.MOV.U32 R60, RZ, RZ, R14 ;  /* 0x000000ffff3c7224 */ /* 0x000fe400078e000e */
[----:B------:R-:W-:Y:S02]  /*15470*/  IMAD.MOV.U32 R61, RZ, RZ, R15 ;  /* 0x000000ffff3d7224 */ /* 0x000fe400078e000f */
[C---:B------:R-:W-:Y:S01]  /*15480*/  HMMA.1688.F32.TF32 R12, R8.reuse, R54, R92 ;  /* 0x00000036080c723c */ /* 0x040fe2000008105c */
[----:B------:R-:W-:Y:S11]  /*15490*/  STL [R1+0x1034], R57 ;  /* 0x0010343901007387 */ /* 0x000ff60000100800 */
[----:B------:R-:W-:Y:S11]  /*154a0*/  @!UPT UIADD3 URZ, URZ, URZ, URZ ;  /* 0x0000003f3f3ff290 */ /* 0x000ff6000fffe03f */
[----:B------:R-:W-:Y:S01]  /*154b0*/  @!UPT UIADD3 URZ, URZ, URZ, URZ ;  /* 0x0000003f3f3ff290 */ /* 0x000fe2000fffe03f */
[----:B------:R-:W-:Y:S02]  /*154c0*/  IMAD.MOV.U32 R72, RZ, RZ, R12 ;  /* 0x000000ffff487224 */ /* 0x000fe400078e000c */
[----:B------:R-:W-:Y:S02]  /*154d0*/  IMAD.MOV.U32 R73, RZ, RZ, R13 ;  /* 0x000000ffff497224 */ /* 0x000fe400078e000d */
[----:B------:R-:W-:Y:S02]  /*154e0*/  IMAD.MOV.U32 R64, RZ, RZ, R14 ;  /* 0x000000ffff407224 */ /* 0x000fe400078e000e */
[----:B------:R-:W-:Y:S02]  /*154f0*/  IMAD.MOV.U32 R65, RZ, RZ, R15 ;  /* 0x000000ffff417224 */ /* 0x000fe400078e000f */
[C---:B------:R-:W-:Y:S01]  /*15500*/  HMMA.1688.F32.TF32 R12, R8.reuse, R58, R96 ;  /* 0x0000003a080c723c */ /* 0x040fe20000081060 */
[----:B------:R-:W-:Y:S04]  /*15510*/  STL [R1+0x1030], R56 ;  /* 0x0010303801007387 */ /* 0x000fe80000100800 */
[----:B------:R3:W-:Y:S04]  /*15520*/  STL [R1+0x102c], R76 ;  /* 0x00102c4c01007387 */ /* 0x0007e80000100800 */
[----:B------:R4:W-:Y:S01]  /*15530*/  STL [R1+0x1028], R77 ;  /* 0x0010284d01007387 */ /* 0x0009e20000100800 */
[C---:B--2---:R-:W-:Y:S11]  /*15540*/  HMMA.1688.F32.TF32 R80, R8.reuse, R50, R88 ;  /* 0x000000320850723c */ /* 0x044ff60000081058 */
[----:B------:R-:W-:Y:S03]  /*15550*/  @!UPT UIADD3 URZ, URZ, URZ, URZ ;  /* 0x0000003f3f3ff290 */ /* 0x000fe6000fffe03f */
[----:B---3--:R-:W-:Y:S02]  /*15560*/  IMAD.MOV.U32 R76, RZ, RZ, R12 ;  /* 0x000000ffff4c7224 */ /* 0x008fe400078e000c */
[----:B----4-:R-:W-:Y:S02]  /*15570*/  IMAD.MOV.U32 R77, RZ, RZ, R13 ;  /* 0x000000ffff4d7224 */ /* 0x010fe400078e000d */
[----:B------:R-:W-:Y:S02]  /*15580*/  IMAD.MOV.U32 R68, RZ, RZ, R14 ;  /* 0x000000ffff447224 */ /* 0x000fe400078e000e */
[----:B------:R-:W-:Y:S02]  /*15590*/  IMAD.MOV.U32 R69, RZ, RZ, R15 ;  /* 0x000000ffff457224 */ /* 0x000fe400078e000f */
[----:B------:R-:W-:Y:S01]  /*155a0*/  HMMA.1688.F32.TF32 R12, R8, R62, R100 ;  /* 0x0000003e080c723c */ /* 0x000fe20000081064 */
[----:B------:R-:W-:Y:S04]  /*155b0*/  STL [R1+0x1044], R61 ;  /* 0x0010443d01007387 */ /* 0x000fe80000100800 */
[----:B------:R-:W-:Y:S04]  /*155c0*/  STL [R1+0x1040], R60 ;  /* 0x0010403c01007387 */ /* 0x000fe80000100800 */
[----:B------:R2:W-:Y:S04]  /*155d0*/  STL [R1+0x103c], R52 ;  /* 0x00103c3401007387 */ /* 0x0005e80000100800 */
[----:B------:R3:W-:Y:S04]  /*155e0*/  STL [R1+0x1038], R53 ;  /* 0x0010383501007387 */ /* 0x0007e80000100800 */
[----:B------:R-:W-:Y:S04]  /*155f0*/  STL.64 [R1+0x7b0], R80 ;  /* 0x0007b05001007387 */ /* 0x000fe80000100a00 */
[----:B------:R4:W-:Y:S03]  /*15600*/  STL.64 [R1+0x7b8], R82 ;  /* 0x0007b85201007387 */ /* 0x0009e60000100a00 */
[----:B--2---:R-:W-:-:S02]  /*15610*/  IMAD.MOV.U32 R52, RZ, RZ, R12 ;  /* 0x000000ffff347224 */ /* 0x004fc400078e000c */
[----:B---3--:R-:W-:Y:S02]  /*15620*/  IMAD.MOV.U32 R53, RZ, RZ, R13 ;  /* 0x000000ffff357224 */ /* 0x008fe400078e000d */
[----:B------:R-:W-:Y:S02]  /*15630*/  IMAD.MOV.U32 R57, RZ, RZ, R14 ;  /* 0x000000ffff397224 */ /* 0x000fe400078e000e */
[----:B------:R-:W-:Y:S02]  /*15640*/  IMAD.MOV.U32 R56, RZ, RZ, R15 ;  /* 0x000000ffff387224 */ /* 0x000fe400078e000f */
[C---:B------:R-:W-:Y:S08]  /*15650*/  HMMA.1688.F32.TF32 R12, R8.reuse, R70, R108 ;  /* 0x00000046080c723c */ /* 0x040ff0000008106c */
[----:B----4-:R-:W-:Y:S01]  /*15660*/  HMMA.1688.F32.TF32 R80, R8, R66, R104 ;  /* 0x000000420850723c */ /* 0x010fe20000081068 */
[----:B------:R-:W-:Y:S04]  /*15670*/  STL [R1+0x1054], R65 ;  /* 0x0010544101007387 */ /* 0x000fe80000100800 */
[----:B------:R-:W-:Y:S04]  /*15680*/  STL [R1+0x1050], R64 ;  /* 0x0010504001007387 */ /* 0x000fe80000100800 */
[----:B------:R2:W-:Y:S04]  /*15690*/  STL [R1+0x104c], R73 ;  /* 0x00104c4901007387 */ /* 0x0005e80000100800 */
[----:B------:R3:W-:Y:S04]  /*156a0*/  STL [R1+0x1048], R72 ;  /* 0x0010484801007387 */ /* 0x0007e80000100800 */
[----:B------:R-:W-:Y:S04]  /*156b0*/  STL [R1+0x1064], R69 ;  /* 0x0010644501007387 */ /* 0x000fe80000100800 */
[----:B------:R-:W-:Y:S04]  /*156c0*/  STL [R1+0x1060], R68 ;  /* 0x0010604401007387 */ /* 0x000fe80000100800 */
[----:B------:R-:W-:Y:S04]  /*156d0*/  STL [R1+0x105c], R77 ;  /* 0x00105c4d01007387 */ /* 0x000fe80000100800 */
[----:B------:R-:W-:Y:S04]  /*156e0*/  STL [R1+0x1058], R76 ;  /* 0x0010584c01007387 */ /* 0x000fe80000100800 */
[----:B------:R-:W-:Y:S04]  /*156f0*/  STL [R1+0x1074], R56 ;  /* 0x0010743801007387 */ /* 0x000fe80000100800 */
[----:B------:R-:W-:Y:S01]  /*15700*/  STL [R1+0x1070], R57 ;  /* 0x0010703901007387 */ /* 0x000fe20000100800 */
[----:B--2---:R-:W-:-:S03]  /*15710*/  IMAD.MOV.U32 R73, RZ, RZ, R12 ;  /* 0x000000ffff497224 */ /* 0x004fc600078e000c */
[----:B------:R-:W-:Y:S01]  /*15720*/  STL [R1+0x106c], R53 ;  /* 0x00106c3501007387 */ /* 0x000fe20000100800 */
[----:B---3--:R-:W-:-:S03]  /*15730*/  IMAD.MOV.U32 R72, RZ, RZ, R13 ;  /* 0x000000ffff487224 */ /* 0x008fc600078e000d */
[----:B------:R-:W-:Y:S01]  /*15740*/  STL [R1+0x1068], R52 ;  /* 0x0010683401007387 */ /* 0x000fe20000100800 */
[----:B------:R-:W-:-:S03]  /*15750*/  IMAD.MOV.U32 R61, RZ, RZ, R14 ;  /* 0x000000ffff3d7224 */ /* 0x000fc600078e000e */
[----:B------:R2:W-:Y:S01]  /*15760*/  STL.64 [R1+0x770], R80 ;  /* 0x0007705001007387 */ /* 0x0005e20000100a00 */
[----:B------:R-:W-:-:S03]  /*15770*/  IMAD.MOV.U32 R60, RZ, RZ, R15 ;  /* 0x000000ffff3c7224 */ /* 0x000fc600078e000f */
[----:B------:R3:W-:Y:S04]  /*15780*/  STL.64 [R1+0x778], R82 ;  /* 0x0007785201007387 */ /* 0x0007e80000100a00 */
[----:B------:R-:W4:Y:S04]  /*15790*/  LDL.LU R12, [R1+0xe0] ;  /* 0x0000e000010c7983 */ /* 0x000f280000300800 */
[----:B------:R-:W4:Y:S04]  /*157a0*/  LDL.LU R13, [R1+0xe4] ;  /* 0x0000e400010d7983 */ /* 0x000f280000300800 */
[----:B------:R-:W4:Y:S04]  /*157b0*/  LDL.LU R14, [R1+0xe8] ;  /* 0x0000e800010e7983 */ /* 0x000f280000300800 */
[----:B------:R-:W4:Y:S04]  /*157c0*/  LDL.LU R15, [R1+0xec] ;  /* 0x0000ec00010f7983 */ /* 0x000f280000300800 */
[----:B--2---:R-:W1:Y:S04]  /*157d0*/  LDL.LU R80, [R1+0x3a0] ;  /* 0x0003a00001507983 */ /* 0x004e680000300800 */
[----:B------:R-:W1:Y:S04]  /*157e0*/  LDL.LU R81, [R1+0x3a4] ;  /* 0x0003a40001517983 */ /* 0x000e680000300800 */
[----:B---3--:R-:W1:Y:S04]  /*157f0*/  LDL.LU R82, [R1+0x3a8] ;  /* 0x0003a80001527983 */ /* 0x008e680000300800 */
[----:B------:R-:W1:Y:S04]  /*15800*/  LDL.LU R83, [R1+0x3ac] ;  /* 0x0003ac0001537983 */ /* 0x000e680000300800 */
[----:B------:R-:W2:Y:S04]  /*15810*/  LDL.LU R84, [R1+0x440] ;  /* 0x0004400001547983 */ /* 0x000ea80000300800 */
[----:B------:R-:W2:Y:S04]  /*15820*/  LDL.LU R85, [R1+0x444] ;  /* 0x0004440001557983 */ /* 0x000ea80000300800 */
[----:B------:R-:W2:Y:S04]  /*15830*/  LDL.LU R86, [R1+0x448] ;  /* 0x0004480001567983 */ /* 0x000ea80000300800 */
[----:B------:R-:W2:Y:S04]  /*15840*/  LDL.LU R87, [R1+0x44c] ;  /* 0x00044c0001577983 */ /* 0x000ea80000300800 */
[----:B------:R-:W3:Y:S04]  /*15850*/  LDL.LU R244, [R1+0x320] ;  /* 0x0003200001f47983 */ /* 0x000ee80000300800 */
[----:B------:R-:W3:Y:S04]  /*15860*/  LDL.LU R245, [R1+0x324] ;  /* 0x0003240001f57983 */ /* 0x000ee80000300800 */
[----:B------:R-:W3:Y:S04]  /*15870*/  LDL.LU R246, [R1+0x328] ;  /* 0x0003280001f67983 */ /* 0x000ee80000300800 */
[----:B------:R-:W3:Y:S04]  /*15880*/  LDL.LU R247, [R1+0x32c] ;  /* 0x00032c0001f77983 */ /* 0x000ee80000300800 */
[----:B------:R-:W4:Y:S04]  /*15890*/  LDL.LU R248, [R1+0x1d0] ;  /* 0x0001d00001f87983 */ /* 0x000f280000300800 */
[----:B------:R-:W4:Y:S04]  /*158a0*/  LDL.LU R249, [R1+0x1d4] ;  /* 0x0001d40001f97983 */ /* 0x000f280000300800 */
[----:B------:R-:W4:Y:S04]  /*158b0*/  LDL.LU R250, [R1+0x1d8] ;  /* 0x0001d80001fa7983 */ /* 0x000f280000300800 */
[----:B------:R-:W4:Y:S04]  /*158c0*/  LDL.LU R251, [R1+0x1dc] ;  /* 0x0001dc0001fb7983 */ /* 0x000f280000300800 */
[----:B------:R1:W-:Y:S04]  /*158d0*/  STL [R1+0x108c], R60 ;  /* 0x00108c3c01007387 */ /* 0x0003e80000100800 */
[----:B------:R1:W-:Y:S04]  /*158e0*/  STL [R1+0x1088], R61 ;  /* 0x0010883d01007387 */ /* 0x0003e80000100800 */
[----:B------:R-:W-:Y:S04]  /*158f0*/  STL [R1+0x107c], R72 ;  /* 0x00107c4801007387 */ /* 0x000fe80000100800 */
[----:B------:R-:W-:Y:S04]  /*15900*/  STL [R1+0x1078], R73 ;  /* 0x0010784901007387 */ /* 0x000fe80000100800 */
[----:B------:R-:W4:Y:S04]  /*15910*/  LDL.LU R96, [R1+0xb0] ;  /* 0x0000b00001607983 */ /* 0x000f280000300800 */
[----:B------:R-:W4:Y:S04]  /*15920*/  LDL.LU R97, [R1+0xb4] ;  /* 0x0000b40001617983 */ /* 0x000f280000300800 */
[----:B------:R-:W4:Y:S04]  /*15930*/  LDL.LU R98, [R1+0xb8] ;  /* 0x0000b80001627983 */ /* 0x000f280000300800 */
[----:B------:R-:W4:Y:S01]  /*15940*/  LDL.LU R99, [R1+0xbc] ;  /* 0x0000bc0001637983 */ /* 0x000f220000300800 */
[----:B------:R-:W-:Y:S11]  /*15950*/  HMMA.1688.F32.TF32 R88, R8, R74, R112 ;  /* 0x0000004a0858723c */ /* 0x000ff60000081070 */
[----:B------:R-:W-:Y:S11]  /*15960*/  @!UPT UIADD3 URZ, URZ, URZ, URZ ;  /* 0x0000003f3f3ff290 */ /* 0x000ff6000fffe03f */
[----:B------:R-:W-:Y:S02]  /*15970*/  @!UPT UIADD3 URZ, URZ, URZ, URZ ;  /* 0x0000003f3f3ff290 */ /* 0x000fe4000fffe03f */
[----:B------:R-:W-:Y:S02]  /*15980*/  IMAD.MOV.U32 R77, RZ, RZ, R88 ;  /* 0x000000ffff4d7224 */ /* 0x000fe400078e0058 */
[----:B------:R-:W-:Y:S02]  /*15990*/  IMAD.MOV.U32 R76, RZ, RZ, R89 ;  /* 0x000000ffff4c7224 */ /* 0x000fe400078e0059 */
[----:B------:R-:W-:Y:S02]  /*159a0*/  IMAD.MOV.U32 R65, RZ, RZ, R90 ;  /* 0x000000ffff417224 */ /* 0x000fe400078e005a */
[----:B------:R-:W-:Y:S02]  /*159b0*/  IMAD.MOV.U32 R64, RZ, RZ, R91 ;  /* 0x000000ffff407224 */ /* 0x000fe400078e005b */
[C---:B-1----:R-:W-:Y:S08]  /*159c0*/  HMMA.1688.F32.TF32 R88, R4.reuse, R22, R80 ;  /* 0x000000160458723c */ /* 0x042ff00000081050 */
[C---:B--2---:R-:W-:Y:S08]  /*159d0*/  HMMA.1688.F32.TF32 R84, R4.reuse, R18, R84 ;  /* 0x000000120454723c */ /* 0x044ff00000081054 */
[C---:B---3--:R-:W-:Y:S08]  /*159e0*/  HMMA.1688.F32.TF32 R244, R4.reuse, R26, R244 ;  /* 0x0000001a04f4723c */ /* 0x048ff000000810f4 */
[C---:B----4-:R-:W-:Y:S07]  /*159f0*/  HMMA.1688.F32.TF32 R248, R4.reuse, R30, R248 ;  /* 0x0000001e04f8723c */ /* 0x050fee00000810f8 */
[----:B------:R-:W-:Y:S04]  /*15a00*/  STL.64 [R1+0x10a8], R86 ;  /* 0x0010a85601007387 */ /* 0x000fe80000100a00 */
[----:B------:R1:W-:Y:S04]  /*15a10*/  STL.64 [R1+0x10a0], R84 ;  /* 0x0010a05401007387 */ /* 0x0003e80000100a00 */
[----:B------:R-:W-:Y:S04]  /*15a20*/  STL.64 [R1+0x10c0], R90 ;  /* 0x0010c05a01007387 */ /* 0x000fe80000100a00 */
[----:B------:R2:W-:Y:S04]  /*15a30*/  STL.64 [R1+0x10b8], R88 ;  /* 0x0010b85801007387 */ /* 0x0005e80000100a00 */
[----:B------:R-:W-:Y:S04]  /*15a40*/  STL.64 [R1+0x10d0], R246 ;  /* 0x0010d0f601007387 */ /* 0x000fe80000100a00 */
[----:B------:R-:W-:Y:S04]  /*15a50*/  STL.64 [R1+0x10c8], R244 ;  /* 0x0010c8f401007387 */ /* 0x000fe80000100a00 */
[----:B------:R-:W-:Y:S04]  /*15a60*/  STL.64 [R1+0x10e0], R250 ;  /* 0x0010e0fa01007387 */ /* 0x000fe80000100a00 */
[----:B------:R-:W-:Y:S04]  /*15a70*/  STL.64 [R1+0x10d8], R248 ;  /* 0x0010d8f801007387 */ /* 0x000fe80000100a00 */
[----:B------:R-:W3:Y:S04]  /*15a80*/  LDL.LU R92, [R1+0x4b0] ;  /* 0x0004b000015c7983 */ /* 0x000ee80000300800 */
[----:B------:R-:W3:Y:S04]  /*15a90*/  LDL.LU R93, [R1+0x4b4] ;  /* 0x0004b400015d7983 */ /* 0x000ee80000300800 */
[----:B------:R-:W3:Y:S04]  /*15aa0*/  LDL.LU R94, [R1+0x4b8] ;  /* 0x0004b800015e7983 */ /* 0x000ee80000300800 */
[----:B------:R-:W3:Y:S04]  /*15ab0*/  LDL.LU R95, [R1+0x4bc] ;  /* 0x0004bc00015f7983 */ /* 0x000ee80000300800 */
[----:B------:R-:W4:Y:S04]  /*15ac0*/  LDL.LU R80, [R1+0x420] ;  /* 0x0004200001507983 */ /* 0x000f280000300800 */
[----:B------:R-:W4:Y:S04]  /*15ad0*/  LDL.LU R81, [R1+0x424] ;  /* 0x0004240001517983 */ /* 0x000f280000300800 */
[----:B------:R-:W4:Y:S04]  /*15ae0*/  LDL.LU R82, [R1+0x428] ;  /* 0x0004280001527983 */ /* 0x000f280000300800 */
[----:B------:R-:W4:Y:S01]  /*15af0*/  LDL.LU R83, [R1+0x42c] ;  /* 0x00042c0001537983 */ /* 0x000f220000300800 */
[C---:B------:R-:W-:Y:S11]  /*15b00*/  HMMA.1688.F32.TF32 R12, R4.reuse, R34, R12 ;  /* 0x00000022040c723c */ /* 0x040ff6000008100c */
[----:B------:R-:W-:Y:S11]  /*15b10*/  @!UPT UIADD3 URZ, URZ, URZ, URZ ;  /* 0x0000003f3f3ff290 */ /* 0x000ff6000fffe03f */
[----:B------:R-:W-:Y:S02]  /*15b20*/  @!UPT UIADD3 URZ, URZ, URZ, URZ ;  /* 0x0000003f3f3ff290 */ /* 0x000fe4000fffe03f */
[----:B------:R-:W-:Y:S02]  /*15b30*/  IMAD.MOV.U32 R60, RZ, RZ, R12 ;  /* 0x000000ffff3c7224 */ /* 0x000fe400078e000c */
[----:B------:R-:W-:Y:S01]  /*15b40*/  IMAD.MOV.U32 R61, RZ, RZ, R13 ;  /* 0x000000ffff3d7224 */ /* 0x000fe200078e000d */
[----:B------:R-:W4:Y:S01]  /*15b50*/  LDL.LU R12, [R1+0x390] ;  /* 0x00039000010c7983 */ /* 0x000f220000300800 */
[----:B------:R-:W-:Y:S02]  /*15b60*/  IMAD.MOV.U32 R49, RZ, RZ, R14 ;  /* 0x000000ffff317224 */ /* 0x000fe400078e000e */
[----:B------:R-:W-:Y:S01]  /*15b70*/  IMAD.MOV.U32 R48, RZ, RZ, R15 ;  /* 0x000000ffff307224 */ /* 0x000fe200078e000f */
[----:B------:R-:W4:Y:S04]  /*15b80*/  LDL.LU R13, [R1+0x394] ;  /* 0x00039400010d7983 */ /* 0x000f280000300800 */
[----:B------:R-:W4:Y:S04]  /*15b90*/  LDL.LU R14, [R1+0x398] ;  /* 0x00039800010e7983 */ /* 0x000f280000300800 */
[----:B------:R-:W4:Y:S01]  /*15ba0*/  LDL.LU R15, [R1+0x39c] ;  /* 0x00039c00010f7983 */ /* 0x000f220000300800 */
[----:B-1----:R-:W-:Y:S08]  /*15bb0*/  HMMA.1688.F32.TF32 R84, R4, R38, R96 ;  /* 0x000000260454723c */ /* 0x002ff00000081060 */
[----:B------:R-:W-:Y:S11]  /*15bc0*/  HMMA.1688.F32.TF32 R8, R8, R78, R116 ;  /* 0x0000004e0808723c */ /* 0x000ff60000081074 */
[----:B------:R-:W-:Y:S05]  /*15bd0*/  @!UPT UIADD3 URZ, URZ, URZ, URZ ;  /* 0x0000003f3f3ff290 */ /* 0x000fea000fffe03f */
[----:B------:R-:W-:Y:S02]  /*15be0*/  IMAD.MOV.U32 R72, RZ, RZ, R84 ;  /* 0x000000ffff487224 */ /* 0x000fe400078e0054 */
[----:B------:R-:W-:Y:S02]  /*15bf0*/  IMAD.MOV.U32 R73, RZ, RZ, R85 ;  /* 0x000000ffff497224 */ /* 0x000fe400078e0055 */
[----:B------:R-:W-:Y:S02]  /*15c00*/  IMAD.MOV.U32 R56, RZ, RZ, R86 ;  /* 0x000000ffff387224 */ /* 0x000fe400078e0056 */
[----:B------:R-:W-:Y:S02]  /*15c10*/  IMAD.MOV.U32 R57, RZ, RZ, R87 ;  /* 0x000000ffff397224 */ /* 0x000fe400078e0057 */
[C---:B------:R-:W-:Y:S08]  /*15c20*/  HMMA.1688.F32.TF32 R84, R4.reuse, R42, R120 ;  /* 0x0000002a0454723c */ /* 0x040ff00000081078 */
[C---:B------:R-:W-:Y:S08]  /*15c30*/  HMMA.1688.F32.TF32 R96, R4.reuse, R46, R124 ;  /* 0x0000002e0460723c */ /* 0x040ff0000008107c */
[----:B--2---:R-:W-:Y:S07]  /*15c40*/  HMMA.1688.F32.TF32 R88, R4, R50, R128 ;  /* 0x000000320458723c */ /* 0x004fee0000081080 */
[----:B------:R1:W-:Y:S01]  /*15c50*/  STL [R1+0x730], R84 ;  /* 0x0007305401007387 */ /* 0x0003e20000100800 */
[----:B------:R-:W-:-:S02]  /*15c60*/  IMAD.MOV.U32 R107, RZ, RZ, R85 ;  /* 0x000000ffff6b7224 */ /* 0x000fc400078e0055 */
[----:B------:R-:W-:Y:S02]  /*15c70*/  IMAD.MOV.U32 R106, RZ, RZ, R86 ;  /* 0x000000ffff6a7224 */ /* 0x000fe400078e0056 */
[----:B------:R-:W-:Y:S02]  /*15c80*/  IMAD.MOV.U32 R105, RZ, RZ, R87 ;  /* 0x000000ffff697224 */ /* 0x000fe400078e0057 */
[C---:B-1----:R-:W-:Y:S01]  /*15c90*/  HMMA.1688.F32.TF32 R84, R4.reuse, R54, R132 ;  /* 0x000000360454723c */ /* 0x042fe20000081084 */
[----:B------:R-:W-:Y:S02]  /*15ca0*/  IMAD.MOV.U32 R53, RZ, RZ, R8 ;  /* 0x000000ffff357224 */ /* 0x000fe400078e0008 */
[----:B------:R-:W-:Y:S01]  /*15cb0*/  IMAD.MOV.U32 R52, RZ, RZ, R9 ;  /* 0x000000ffff347224 */ /* 0x000fe200078e0009 */
[----:B------:R-:W-:Y:S01]  /*15cc0*/  LDS R8, [R243+0x2180] ;  /* 0x00218000f3087984 */ /* 0x000fe20000000800 */
[----:B------:R-:W-:Y:S02]  /*15cd0*/  IMAD.MOV.U32 R69, RZ, RZ, R10 ;  /* 0x000000ffff457224 */ /* 0x000fe400078e000a */
[----:B------:R-:W-:Y:S01]  /*15ce0*/  IMAD.MOV.U32 R68, RZ, RZ, R11 ;  /* 0x000000ffff447224 */ /* 0x000fe200078e000b */
[----:B------:R-:W-:Y:S04]  /*15cf0*/  LDS R10, [R243+0x3180] ;  /* 0x00318000f30a7984 */ /* 0x000fe80000000800 */
[----:B------:R-:W-:Y:S04]  /*15d00*/  LDS R9, [R241+0x2180] ;  /* 0x00218000f1097984 */ /* 0x000fe80000000800 */
[----:B------:R-:W3:Y:S04]  /*15d10*/  LDS R11, [R241+0x3180] ;  /* 0x00318000f10b7984 */ /* 0x000ee80000000800 */
[----:B------:R-:W-:Y:S04]  /*15d20*/  STL.64 [R1+0x11f8], R106 ;  /* 0x0011f86a01007387 */ /* 0x000fe80000100a00 */
[----:B------:R-:W-:Y:S04]  /*15d30*/  STL [R1+0x11f0], R105 ;  /* 0x0011f06901007387 */ /* 0x000fe80000100800 */
[----:B------:R-:W-:Y:S04]  /*15d40*/  STL.64 [R1+0x720], R96 ;  /* 0x0007206001007387 */ /* 0x000fe80000100a00 */
[----:B------:R1:W-:Y:S04]  /*15d50*/  STL.64 [R1+0x728], R98 ;  /* 0x0007286201007387 */ /* 0x0003e80000100a00 */
[----:B------:R-:W-:Y:S04]  /*15d60*/  STL.64 [R1+0x710], R88 ;  /* 0x0007105801007387 */ /* 0x000fe80000100a00 */
[----:B------:R2:W-:Y:S01]  /*15d70*/  STL.64 [R1+0x718], R90 ;  /* 0x0007185a01007387 */ /* 0x0005e20000100a00 */
[C---:B-1----:R-:W-:Y:S03]  /*15d80*/  HMMA.1688.F32.TF32 R96, R4.reuse, R58, R136 ;  /* 0x0000003a0460723c */ /* 0x042fe60000081088 */
[----:B------:R-:W-:Y:S04]  /*15d90*/  STL.64 [R1+0x700], R84 ;  /* 0x0007005401007387 */ /* 0x000fe80000100a00 */
[----:B------:R1:W-:Y:S01]  /*15da0*/  STL.64 [R1+0x708], R86 ;  /* 0x0007085601007387 */ /* 0x0003e20000100a00 */
[C---:B--2---:R-:W-:Y:S08]  /*15db0*/  HMMA.1688.F32.TF32 R88, R4.reuse, R62, R140 ;  /* 0x0000003e0458723c */ /* 0x044ff0000008108c */
[C---:B-1----:R-:W-:Y:S07]  /*15dc0*/  HMMA.1688.F32.TF32 R84, R4.reuse, R66, R144 ;  /* 0x000000420454723c */ /* 0x042fee0000081090 */
        /* <DEDUP_REMOVED lines=8> */
[----:B-1----:R-:W-:Y:S01]  /*15e50*/  HMMA.1688.F32.TF32 R84, R4, R78, R156 ;  /* 0x0000004e0454723c */ /* 0x002fe2000008109c */
[----:B------:R-:W-:Y:S04]  /*15e60*/  LDS R4, [R243+0x2200] ;  /* 0x00220000f3047984 */ /* 0x000fe80000000800 */
[----:B------:R-:W-:Y:S04]  /*15e70*/  LDS R6, [R243+0x3200] ;  /* 0x00320000f3067984 */ /* 0x000fe80000000800 */
[----:B------:R1:W-:Y:S04]  /*15e80*/  STL.64 [R1+0x6c0], R96 ;  /* 0x0006c06001007387 */ /* 0x0003e80000100a00 */
[----:B------:R2:W-:Y:S04]  /*15e90*/  STL.64 [R1+0x6c8], R98 ;  /* 0x0006c86201007387 */ /* 0x0005e80000100a00 */
[----:B------:R-:W-:Y:S04]  /*15ea0*/  STL.64 [R1+0x6b0], R88 ;  /* 0x0006b05801007387 */ /* 0x000fe80000100a00 */
[----:B------:R-:W-:Y:S04]  /*15eb0*/  STL.64 [R1+0x6b8], R90 ;  /* 0x0006b85a01007387 */ /* 0x000fe80000100a00 */
[----:B------:R1:W-:Y:S04]  /*15ec0*/  STL.64 [R1+0x6a0], R84 ;  /* 0x0006a05401007387 */ /* 0x0003e80000100a00 */
[----:B------:R1:W-:Y:S04]  /*15ed0*/  STL.64 [R1+0x6a8], R86 ;  /* 0x0006a85601007387 */ /* 0x0003e80000100a00 */
[----:B------:R-:W-:Y:S04]  /*15ee0*/  LDS R5, [R241+0x2200] ;  /* 0x00220000f1057984 */ /* 0x000fe80000000800 */
[----:B------:R-:W1:Y:S01]  /*15ef0*/  LDS R7, [R241+0x3200] ;  /* 0x00320000f1077984 */ /* 0x000e620000000800 */
[C---:B---3--:R-:W-:Y:S08]  /*15f00*/  HMMA.1688.F32.TF32 R120, R8.reuse, R18, R92 ;  /* 0x000000120878723c */ /* 0x048ff0000008105c */
[C---:B----4-:R-:W-:Y:S11]  /*15f10*/  HMMA.1688.F32.TF32 R116, R8.reuse, R22, R80 ;  /* 0x000000160874723c */ /* 0x050ff60000081050 */
[----:B------:R-:W-:Y:S04]  /*15f20*/  @!UPT UIADD3 URZ, URZ, URZ, URZ ;  /* 0x0000003f3f3ff290 */ /* 0x000fe8000fffe03f */
        /* <DEDUP_REMOVED lines=8> */
[----:B-1----:R-:W4:Y:S04]  /*15fb0*/  LDL.LU R96, [R1+0x310] ;  /* 0x0003100001607983 */ /* 0x002f280000300800 */
[----:B------:R-:W4:Y:S04]  /*15fc0*/  LDL.LU R97, [R1+0x314] ;  /* 0x0003140001617983 */ /* 0x000f280000300800 */
[----:B--2---:R-:W4:Y:S04]  /*15fd0*/  LDL.LU R98, [R1+0x318] ;  /* 0x0003180001627983 */ /* 0x004f280000300800 */
[----:B------:R-:W4:Y:S04]  /*15fe0*/  LDL.LU R99, [R1+0x31c] ;  /* 0x00031c0001637983 */ /* 0x000f280000300800 */
[----:B------:R-:W2:Y:S04]  /*15ff0*/  LDL.LU R92, [R1+0x90] ;  /* 0x00009000015c7983 */ /* 0x000ea80000300800 */
[----:B------:R-:W2:Y:S04]  /*16000*/  LDL.LU R93, [R1+0x94] ;  /* 0x00009400015d7983 */ /* 0x000ea80000300800 */
[----:B------:R-:W2:Y:S04]  /*16010*/  LDL.LU R94, [R1+0x98] ;  /* 0x00009800015e7983 */ /* 0x000ea80000300800 */
[----:B------:R-:W2:Y:S01]  /*16020*/  LDL.LU R95, [R1+0x9c] ;  /* 0x00009c00015f7983 */ /* 0x000ea20000300800 */
[C---:B------:R-:W-:Y:S03]  /*16030*/  HMMA.1688.F32.TF32 R108, R8.reuse, R26, R12 ;  /* 0x0000001a086c723c */ /* 0x040fe6000008100c */
[----:B------:R-:W2:Y:S04]  /*16040*/  LDL.LU R12, [R1+0x1c0] ;  /* 0x0001c000010c7983 */ /* 0x000ea80000300800 */
        /* <DEDUP_REMOVED lines=23> */
[----:B------:R-:W-:Y:S04]  /*161c0*/  STL.64 [R1+0x1110], R110 ;  /* 0x0011106e01007387 */ /* 0x000fe80000100a00 */
[----:B------:R-:W-:Y:S01]  /*161d0*/  STL.64 [R1+0x1108], R108 ;  /* 0x0011086c01007387 */ /* 0x000fe20000100a00 */
[C---:B---3--:R-:W-:Y:S08]  /*161e0*/  HMMA.1688.F32.TF32 R100, R8.reuse, R34, R100 ;  /* 0x000000220864723c */ /* 0x048ff00000081064 */
[C---:B----4-:R-:W-:Y:S08]  /*161f0*/  HMMA.1688.F32.TF32 R96, R8.reuse, R30, R96 ;  /* 0x0000001e0860723c */ /* 0x050ff00000081060 */
[C---:B--2---:R-:W-:Y:S11]  /*16200*/  HMMA.1688.F32.TF32 R92, R8.reuse, R38, R92 ;  /* 0x00000026085c723c */ /* 0x044ff6000008105c */
[----:B------:R-:W-:Y:S04]  /*16210*/  @!UPT UIADD3 URZ, URZ, URZ, URZ ;  /* 0x0000003f3f3ff290 */ /* 0x000fe8000fffe03f */
[----:B------:R-:W-:Y:S04]  /*16220*/  STL.64 [R1+0x1120], R98 ;  /* 0x0011206201007387 */ /* 0x000fe80000100a00 */
[----:B------:R-:W-:Y:S04]  /*16230*/  STL.64 [R1+0x1118], R96 ;  /* 0x0011186001007387 */ /* 0x000fe80000100a00 */
[----:B------:R-:W-:Y:S04]  /*16240*/  STL.64 [R1+0x1130], R102 ;  /* 0x0011306601007387 */ /* 0x000fe80000100a00 */
[----:B------:R-:W-:Y:S04]  /*16250*/  STL.64 [R1+0x1128], R100 ;  /* 0x0011286401007387 */ /* 0x000fe80000100a00 */
[----:B------:R-:W-:Y:S04]  /*16260*/  STL.64 [R1+0x1140], R94 ;  /* 0x0011405e01007387 */ /* 0x000fe80000100a00 */
[----:B------:R1:W-:Y:S02]  /*16270*/  STL.64 [R1+0x1138], R92 ;  /* 0x0011385c01007387 */ /* 0x0003e40000100a00 */
[C---:B-1----:R-:W-:Y:S08]  /*16280*/  HMMA.1688.F32.TF32 R92, R8.reuse, R42, R160 ;  /* 0x0000002a085c723c */ /* 0x042ff000000810a0 */
[C---:B------:R-:W-:Y:S08]  /*16290*/  HMMA.1688.F32.TF32 R100, R8.reuse, R46, R164 ;  /* 0x0000002e0864723c */ /* 0x040ff000000810a4 */
[C---:B------:R-:W-:Y:S07]  /*162a0*/  HMMA.1688.F32.TF32 R96, R8.reuse, R50, R168 ;  /* 0x000000320860723c */ /* 0x040fee00000810a8 */
[----:B------:R-:W-:Y:S04]  /*162b0*/  STL.64 [R1+0x670], R92 ;  /* 0x0006705c01007387 */ /* 0x000fe80000100a00 */
[----:B------:R1:W-:Y:S02]  /*162c0*/  STL.64 [R1+0x678], R94 ;  /* 0x0006785e01007387 */ /* 0x0003e40000100a00 */
[C---:B-1----:R-:W-:Y:S02]  /*162d0*/  HMMA.1688.F32.TF32 R92, R8.reuse, R54, R172 ;  /* 0x00000036085c723c */ /* 0x042fe400000810ac */
[----:B------:R-:W-:Y:S04]  /*162e0*/  STL.64 [R1+0x660], R100 ;  /* 0x0006606401007387 */ /* 0x000fe80000100a00 */
[----:B------:R1:W-:Y:S04]  /*162f0*/  STL.64 [R1+0x668], R102 ;  /* 0x0006686601007387 */ /* 0x0003e80000100a00 */
[----:B------:R-:W-:Y:S04]  /*16300*/  STL.64 [R1+0x650], R96 ;  /* 0x0006506001007387 */ /* 0x000fe80000100a00 */
[----:B------:R2:W-:Y:S01]  /*16310*/  STL.64 [R1+0x658], R98 ;  /* 0x0006586201007387 */ /* 0x0005e20000100a00 */
[C---:B-1----:R-:W-:Y:S08]  /*16320*/  HMMA.1688.F32.TF32 R100, R8.reuse, R58, R176 ;  /* 0x0000003a0864723c */ /* 0x042ff000000810b0 */
[----:B------:R-:W-:Y:S01]  /*16330*/  STL.64 [R1+0x640], R92 ;  /* 0x0006405c01007387 */ /* 0x000fe20000100a00 */
[C---:B--2---:R-:W-:Y:S03]  /*16340*/  HMMA.1688.F32.TF32 R96, R8.reuse, R62, R180 ;  /* 0x0000003e0860723c */ /* 0x044fe600000810b4 */
[----:B------:R1:W-:Y:S05]  /*16350*/  STL.64 [R1+0x648], R94 ;  /* 0x0006485e01007387 */ /* 0x0003ea0000100a00 */
[C---:B-1----:R-:W-:Y:S06]  /*16360*/  HMMA.1688.F32.TF32 R92, R8.reuse, R66, R184 ;  /* 0x00000042085c723c */ /* 0x042fec00000810b8 */
[----:B------:R-:W-:Y:S04]  /*16370*/  STL.64 [R1+0x630], R100 ;  /* 0x0006306401007387 */ /* 0x000fe80000100a00 */
[----:B------:R1:W-:Y:S05]  /*16380*/  STL.64 [R1+0x638], R102 ;  /* 0x0006386601007387 */ /* 0x0003ea0000100a00 */
[----:B------:R-:W-:Y:S04]  /*16390*/  STL.64 [R1+0x620], R96 ;  /* 0x0006206001007387 */ /* 0x000fe80000100a00 */
[----:B------:R2:W-:Y:S01]  /*163a0*/  STL.64 [R1+0x628], R98 ;  /* 0x0006286201007387 */ /* 0x0005e20000100a00 */
[C---:B-1----:R-:W-:Y:S03]  /*163b0*/  HMMA.1688.F32.TF32 R100, R8.reuse, R70, R188 ;  /* 0x000000460864723c */ /* 0x042fe600000810bc */
[----:B------:R-:W-:Y:S05]  /*163c0*/  STL.64 [R1+0x610], R92 ;  /* 0x0006105c01007387 */ /* 0x000fea0000100a00 */
[----:B--2---:R-:W-:Y:S01]  /*163d0*/  HMMA.1688.F32.TF32 R96, R8, R74, R192 ;  /* 0x0000004a0860723c */ /* 0x004fe200000810c0 */
[----:B------:R1:W-:Y:S07]  /*163e0*/  STL.64 [R1+0x618], R94 ;  /* 0x0006185e01007387 */ /* 0x0003ee0000100a00 */
[----:B------:R-:W-:Y:S08]  /*163f0*/  HMMA.1688.F32.TF32 R148, R4, R18, R244 ;  /* 0x000000120494723c */ /* 0x000ff000000810f4 */
[----:B-1----:R-:W-:Y:S08]  /*16400*/  HMMA.1688.F32.TF32 R92, R8, R78, R196 ;  /* 0x0000004e085c723c */ /* 0x002ff000000810c4 */
[C---:B------:R-:W-:Y:S01]  /*16410*/  HMMA.1688.F32.TF32 R124, R4.reuse, R38, R12 ;  /* 0x00000026047c723c */ /* 0x040fe2000008100c */
[----:B------:R-:W-:Y:S04]  /*16420*/  STL.64 [R1+0x600], R100 ;  /* 0x0006006401007387 */ /* 0x000fe80000100a00 */
[----:B------:R-:W-:Y:S03]  /*16430*/  LDS R8, [R243+0x2280] ;  /* 0x00228000f3087984 */ /* 0x000fe60000000800 */
[C---:B------:R-:W-:Y:S01]  /*16440*/  HMMA.1688.F32.TF32 R12, R4.reuse, R42, R200 ;  /* 0x0000002a040c723c */ /* 0x040fe200000810c8 */
[----:B------:R-:W-:Y:S04]  /*16450*/  STL.64 [R1+0x608], R102 ;  /* 0x0006086601007387 */ /* 0x000fe80000100a00 */
[----:B------:R-:W-:Y:S03]  /*16460*/  STL.64 [R1+0x5f0], R96 ;  /* 0x0005f06001007387 */ /* 0x000fe60000100a00 */
        /* <DEDUP_REMOVED lines=10> */
[----:B------:R1:W-:Y:S04]  /*16510*/  STL.64 [R1+0x5a8], R14 ;  /* 0x0005a80e01007387 */ /* 0x0003e80000100a00 */
[----:B------:R-:W-:Y:S03]  /*16520*/  LDS R10, [R243+0x3280] ;  /* 0x00328000f30a7984 */ /* 0x000fe60000000800 */
[C---:B------:R-:W-:Y:S01]  /*16530*/  HMMA.1688.F32.TF32 R132, R4.reuse, R30, R112 ;  /* 0x0000001e0484723c */ /* 0x040fe20000081070 */
[----:B------:R-:W-:Y:S04]  /*16540*/  LDS R9, [R241+0x2280] ;  /* 0x00228000f1097984 */ /* 0x000fe80000000800 */
[----:B------:R-:W3:Y:S03]  /*16550*/  LDS R11, [R241+0x3280] ;  /* 0x00328000f10b7984 */ /* 0x000ee60000000800 */
[C---:B-1----:R-:W-:Y:S01]  /*16560*/  HMMA.1688.F32.TF32 R12, R4.reuse, R54, R212 ;  /* 0x00000036040c723c */ /* 0x042fe200000810d4 */
[----:B------:R-:W-:Y:S04]  /*16570*/  STL.64 [R1+0xf0], R80 ;  /* 0x0000f05001007387 */ /* 0x000fe80000100a00 */
[----:B------:R1:W-:Y:S04]  /*16580*/  STL.64 [R1+0xf8], R82 ;  /* 0x0000f85201007387 */ /* 0x0003e80000100a00 */
[----:B------:R-:W-:Y:S04]  /*16590*/  STL.64 [R1+0xe0], R84 ;  /* 0x0000e05401007387 */ /* 0x000fe80000100a00 */
[----:B------:R3:W-:Y:S01]  /*165a0*/  STL.64 [R1+0xe8], R86 ;  /* 0x0000e85601007387 */ /* 0x0007e20000100a00 */
[----:B-1----:R-:W-:Y:S01]  /*165b0*/  HMMA.1688.F32.TF32 R80, R4, R58, R216 ;  /* 0x0000003a0450723c */ /* 0x002fe200000810d8 */
[----:B------:R-:W-:-:S02]  /*165c0*/  IMAD.MOV.U32 R142, RZ, RZ, R242 ;  /* 0x000000ffff8e7224 */ /* 0x000fc400078e00f2 */
[----:B------:R-:W-:Y:S06]  /*165d0*/  LDS R212, [R243+0x2380] ;  /* 0x00238000f3d47984 */ /* 0x000fec0000000800 */
[----:B------:R-:W-:Y:S01]  /*165e0*/  STL.64 [R1+0xd0], R12 ;  /* 0x0000d00c01007387 */ /* 0x000fe20000100a00 */
[----:B---3--:R-:W-:Y:S03]  /*165f0*/  HMMA.1688.F32.TF32 R84, R4, R62, R220 ;  /* 0x0000003e0454723c */ /* 0x008fe600000810dc */
[----:B------:R1:W-:Y:S01]  /*16600*/  STL.64 [R1+0xd8], R14 ;  /* 0x0000d80e01007387 */ /* 0x0003e20000100a00 */
[----:B------:R-:W-:-:S03]  /*16610*/  IMAD.MOV.U32 R143, RZ, RZ, R3 ;  /* 0x000000ffff8f7224 */ /* 0x000fc600078e0003 */
[----:B------:R-:W-:Y:S01]  /*16620*/  LDS R214, [R243+0x3380] ;  /* 0x00338000f3d67984 */ /* 0x000fe20000000800 */
[C---:B------:R-:W-:Y:S03]  /*16630*/  HMMA.1688.F32.TF32 R144, R4.reuse, R22, R88 ;  /* 0x000000160490723c */ /* 0x040fe60000081058 */
[----:B------:R-:W-:Y:S04]  /*16640*/  LDS R213, [R241+0x2380] ;  /* 0x00238000f1d57984 */ /* 0x000fe80000000800 */
[----:B------:R-:W-:Y:S01]  /*16650*/  LDS R215, [R241+0x3380] ;  /* 0x00338000f1d77984 */ /* 0x000fe20000000800 */
[----:B-1----:R-:W-:Y:S03]  /*16660*/  HMMA.1688.F32.TF32 R12, R4, R66, R224 ;  /* 0x00000042040c723c */ /* 0x002fe600000810e0 */
[----:B------:R1:W-:Y:S04]  /*16670*/  STL.64 [R1+0xc0], R80 ;  /* 0x0000c05001007387 */ /* 0x0003e80000100a00 */
[----:B------:R3:W-:Y:S04]  /*16680*/  STL.64 [R1+0xc8], R82 ;  /* 0x0000c85201007387 */ /* 0x0007e80000100a00 */
[----:B------:R4:W-:Y:S01]  /*16690*/  STL.64 [R1+0xb0], R84 ;  /* 0x0000b05401007387 */ /* 0x0009e20000100a00 */
[----:B-1----:R-:W-:-:S03]  /*166a0*/  IMAD.MOV.U32 R80, RZ, RZ, R228 ;  /* 0x000000ffff507224 */ /* 0x002fc600078e00e4 */
[----:B------:R1:W-:Y:S01]  /*166b0*/  STL.64 [R1+0xb8], R86 ;  /* 0x0000b85601007387 */ /* 0x0003e20000100a00 */
[----:B------:R-:W-:-:S03]  /*166c0*/  IMAD.MOV.U32 R81, RZ, RZ, R229 ;  /* 0x000000ffff517224 */ /* 0x000fc600078e00e5 */
[----:B------:R-:W2:Y:S01]  /*166d0*/  LDL.LU R228, [R1+0x122c] ;  /* 0x00122c0001e47983 */ /* 0x000ea20000300800 */
[----:B---3--:R-:W-:-:S03]  /*166e0*/  IMAD.MOV.U32 R82, RZ, RZ, R230 ;  /* 0x000000ffff527224 */ /* 0x008fc600078e00e6 */
[----:B------:R3:W-:Y:S01]  /*166f0*/  STL.64 [R1+0xa0], R12 ;  /* 0x0000a00c01007387 */ /* 0x0007e20000100a00 */
[----:B------:R-:W-:-:S03]  /*16700*/  IMAD.MOV.U32 R83, RZ, RZ, R231 ;  /* 0x000000ffff537224 */ /* 0x000fc600078e00e7 */
[----:B------:R1:W-:Y:S04]  /*16710*/  STL.64 [R1+0xa8], R14 ;  /* 0x0000a80e01007387 */ /* 0x0003e80000100a00 */
[----:B------:R-:W2:Y:S04]  /*16720*/  LDL.LU R229, [R1+0x1228] ;  /* 0x0012280001e57983 */ /* 0x000ea80000300800 */
[----:B------:R-:W2:Y:S04]  /*16730*/  LDL.LU R230, [R1+0x1224] ;  /* 0x0012240001e67983 */ /* 0x000ea80000300800 */
[----:B------:R-:W2:Y:S04]  /*16740*/  LDL.LU R231, [R1+0x1220] ;  /* 0x0012200001e77983 */ /* 0x000ea80000300800 */
[----:B------:R-:W2:Y:S04]  /*16750*/  LDL.LU R112, [R1+0x360] ;  /* 0x0003600001707983 */ /* 0x000ea80000300800 */
[----:B------:R-:W2:Y:S04]  /*16760*/  LDL.LU R113, [R1+0x364] ;  /* 0x0003640001717983 */ /* 0x000ea80000300800 */
[----:B------:R-:W2:Y:S04]  /*16770*/  LDL.LU R114, [R1+0x368] ;  /* 0x0003680001727983 */ /* 0x000ea80000300800 */
[----:B------:R-:W2:Y:S04]  /*16780*/  LDL.LU R115, [R1+0x36c] ;  /* 0x00036c0001737983 */ /* 0x000ea80000300800 */
[----:B----4-:R-:W4:Y:S04]  /*16790*/  LDL.LU R84, [R1+0x3c0] ;  /* 0x0003c00001547983 */ /* 0x010f280000300800 */
[----:B------:R-:W4:Y:S04]  /*167a0*/  LDL.LU R85, [R1+0x3c4] ;  /* 0x0003c40001557983 */ /* 0x000f280000300800 */
[----:B-1----:R-:W4:Y:S04]  /*167b0*/  LDL.LU R86, [R1+0x3c8] ;  /* 0x0003c80001567983 */ /* 0x002f280000300800 */
        /* <DEDUP_REMOVED lines=13> */
[----:B---3--:R-:W-:-:S03]  /*16890*/  IMAD.MOV.U32 R12, RZ, RZ, R234 ;  /* 0x000000ffff0c7224 */ /* 0x008fc600078e00ea */
[----:B------:R-:W3:Y:S01]  /*168a0*/  LDL.LU R88, [R1+0x430] ;  /* 0x0004300001587983 */ /* 0x000ee20000300800 */
[----:B------:R-:W-:-:S03]  /*168b0*/  IMAD.MOV.U32 R13, RZ, RZ, R235 ;  /* 0x000000ffff0d7224 */ /* 0x000fc600078e00eb */
[----:B------:R-:W3:Y:S01]  /*168c0*/  LDL.LU R89, [R1+0x434] ;  /* 0x0004340001597983 */ /* 0x000ee20000300800 */
[----:B------:R-:W-:-:S03]  /*168d0*/  IMAD.MOV.U32 R14, RZ, RZ, R238 ;  /* 0x000000ffff0e7224 */ /* 0x000fc600078e00ee */
[----:B------:R-:W3:Y:S01]  /*168e0*/  LDL.LU R90, [R1+0x438] ;  /* 0x00043800015a7983 */ /* 0x000ee20000300800 */
[----:B------:R-:W-:-:S03]  /*168f0*/  IMAD.MOV.U32 R15, RZ, RZ, R239 ;  /* 0x000000ffff0f7224 */ /* 0x000fc600078e00ef */
[----:B------:R-:W3:Y:S04]  /*16900*/  LDL.LU R91, [R1+0x43c] ;  /* 0x00043c00015b7983 */ /* 0x000ee80000300800 */
[----:B------:R-:W3:Y:S04]  /*16910*/  LDL.LU R234, [R1+0x121c] ;  /* 0x00121c0001ea7983 */ /* 0x000ee80000300800 */
[----:B------:R-:W3:Y:S04]  /*16920*/  LDL.LU R235, [R1+0x1218] ;  /* 0x0012180001eb7983 */ /* 0x000ee80000300800 */
[----:B------:R-:W4:Y:S04]  /*16930*/  LDL.LU R238, [R1+0x1214] ;  /* 0x0012140001ee7983 */ /* 0x000f280000300800 */
[----:B------:R-:W4:Y:S01]  /*16940*/  LDL.LU R239, [R1+0x1210] ;  /* 0x0012100001ef7983 */ /* 0x000f220000300800 */
[C---:B------:R-:W-:Y:S08]  /*16950*/  HMMA.1688.F32.TF32 R80, R8.reuse, R42, R80 ;  /* 0x0000002a0850723c */ /* 0x040ff00000081050 */
[----:B------:R-:W-:Y:S08]  /*16960*/  HMMA.1688.F32.TF32 R12, R8, R46, R12 ;  /* 0x0000002e080c723c */ /* 0x000ff0000008100c */
[----:B--2---:R-:W-:Y:S11]  /*16970*/  HMMA.1688.F32.TF32 R92, R4, R70, R228 ;  /* 0x00000046045c723c */ /* 0x004ff600000810e4 */
[----:B------:R-:W-:Y:S11]  /*16980*/  @!UPT UIADD3 URZ, URZ, URZ, URZ ;  /* 0x0000003f3f3ff290 */ /* 0x000ff6000fffe03f */
[----:B------:R-:W-:Y:S02]  /*16990*/  @!UPT UIADD3 URZ, URZ, URZ, URZ ;  /* 0x0000003f3f3ff290 */ /* 0x000fe4000fffe03f */
[----:B------:R-:W-:Y:S02]  /*169a0*/  IMAD.MOV.U32 R231, RZ, RZ, R92 ;  /* 0x000000ffffe77224 */ /* 0x000fe400078e005c */
[----:B------:R-:W-:Y:S02]  /*169b0*/  IMAD.MOV.U32 R230, RZ, RZ, R93 ;  /* 0x000000ffffe67224 */ /* 0x000fe400078e005d */
[----:B------:R-:W-:Y:S02]  /*169c0*/  IMAD.MOV.U32 R229, RZ, RZ, R94 ;  /* 0x000000ffffe57224 */ /* 0x000fe400078e005e */
[----:B------:R-:W-:Y:S01]  /*169d0*/  IMAD.MOV.U32 R228, RZ, RZ, R95 ;  /* 0x000000ffffe47224 */ /* 0x000fe200078e005f */
[----:B------:R-:W-:Y:S01]  /*169e0*/  STL [R1+0xfb4], R231 ;  /* 0x000fb4e701007387 */ /* 0x000fe20000100800 */
[----:B------:R-:W-:Y:S03]  /*169f0*/  HMMA.1688.F32.TF32 R152, R8, R38, R112 ;  /* 0x000000260898723c */ /* 0x000fe60000081070 */
[----:B------:R-:W-:Y:S05]  /*16a00*/  STL [R1+0xfb0], R229 ;  /* 0x000fb0e501007387 */ /* 0x000fea0000100800 */
[C---:B---3--:R-:W-:Y:S08]  /*16a10*/  HMMA.1688.F32.TF32 R92, R4.reuse, R74, R232 ;  /* 0x0000004a045c723c */ /* 0x048ff000000810e8 */
[----:B----4-:R-:W-:Y:S08]  /*16a20*/  HMMA.1688.F32.TF32 R4, R4, R78, R236 ;  /* 0x0000004e0404723c */ /* 0x010ff000000810ec */
[C---:B------:R-:W-:Y:S11]  /*16a30*/  HMMA.1688.F32.TF32 R168, R8.reuse, R30, R88 ;  /* 0x0000001e08a8723c */ /* 0x040ff60000081058 */
[----:B------:R-:W-:Y:S04]  /*16a40*/  @!UPT UIADD3 URZ, URZ, URZ, URZ ;  /* 0x0000003f3f3ff290 */ /* 0x000fe8000fffe03f */
[----:B------:R-:W-:Y:S04]  /*16a50*/  STL.64 [R1+0x598], R6 ;  /* 0x0005980601007387 */ /* 0x000fe80000100a00 */
[----:B------:R-:W2:Y:S04]  /*16a60*/  LDL.LU R112, [R1+0x520] ;  /* 0x0005200001707983 */ /* 0x000ea80000300800 */
[----:B------:R-:W-:Y:S04]  /*16a70*/  STL.64 [R1+0x540], R80 ;  /* 0x0005405001007387 */ /* 0x000fe80000100a00 */
[----:B------:R-:W-:Y:S04]  /*16a80*/  STL.64 [R1+0x548], R82 ;  /* 0x0005485201007387 */ /* 0x000fe80000100a00 */
[----:B------:R1:W-:Y:S04]  /*16a90*/  STL.64 [R1+0x200], R12 ;  /* 0x0002000c01007387 */ /* 0x0003e80000100a00 */
[----:B------:R3:W-:Y:S04]  /*16aa0*/  STL.64 [R1+0x208], R14 ;  /* 0x0002080e01007387 */ /* 0x0007e80000100a00 */
[----:B------:R-:W2:Y:S04]  /*16ab0*/  LDL.LU R113, [R1+0x524] ;  /* 0x0005240001717983 */ /* 0x000ea80000300800 */
[----:B------:R-:W2:Y:S04]  /*16ac0*/  LDL.LU R114, [R1+0x528] ;  /* 0x0005280001727983 */ /* 0x000ea80000300800 */
[----:B------:R-:W2:Y:S01]  /*16ad0*/  LDL.LU R115, [R1+0x52c] ;  /* 0x00052c0001737983 */ /* 0x000ea20000300800 */
[C---:B------:R-:W-:Y:S03]  /*16ae0*/  HMMA.1688.F32.TF32 R216, R8.reuse, R22, R248 ;  /* 0x0000001608d8723c */ /* 0x040fe600000810f8 */
[----:B------:R-:W4:Y:S04]  /*16af0*/  LDL.LU R88, [R1+0x5c0] ;  /* 0x0005c00001587983 */ /* 0x000f280000300800 */
[----:B------:R-:W4:Y:S04]  /*16b00*/  LDL.LU R89, [R1+0x5c4] ;  /* 0x0005c40001597983 */ /* 0x000f280000300800 */
[----:B------:R-:W4:Y:S04]  /*16b10*/  LDL.LU R90, [R1+0x5c8] ;  /* 0x0005c800015a7983 */ /* 0x000f280000300800 */
[----:B------:R-:W4:Y:S04]  /*16b20*/  LDL.LU R91, [R1+0x5cc] ;  /* 0x0005cc00015b7983 */ /* 0x000f280000300800 */
        /* <DEDUP_REMOVED lines=64> */
[----:B------:R-:W-:Y:S03]  /*16f30*/  HMMA.1688.F32.TF32 R200, R8, R18, R104 ;  /* 0x0000001208c8723c */ /* 0x000fe60000081068 */
        /* <DEDUP_REMOVED lines=9> */
[----:B------:R-:W4:Y:S04]  /*16fd0*/  LDL.LU R13, [R1+0x174] ;  /* 0x00017400010d7983 */ /* 0x000f280000300800 */
[----:B---3--:R-:W3:Y:S04]  /*16fe0*/  LDL.LU R14, [R1+0x178] ;  /* 0x00017800010e7983 */ /* 0x008ee80000300800 */
        /* <DEDUP_REMOVED lines=9> */
[----:B------:R-:W-:-:S03]  /*17080*/  IMAD.MOV.U32 R235, RZ, RZ, R92 ;  /* 0x000000ffffeb7224 */ /* 0x000fc600078e005c */
        /* <DEDUP_REMOVED lines=9> */
[----:B------:R-:W3:Y:S04]  /*17120*/  LDL.LU R94, [R1+0x2c8] ;  /* 0x0002c800015e7983 */ /* 0x000ee80000300800 */
[----:B------:R-:W3:Y:S04]  /*17130*/  LDL.LU R95, [R1+0x2cc] ;  /* 0x0002cc00015f7983 */ /* 0x000ee80000300800 */
[----:B------:R-:W3:Y:S04]  /*17140*/  LDL.LU R116, [R1+0x270] ;  /* 0x0002700001747983 */ /* 0x000ee80000300800 */
[----:B------:R-:W3:Y:S01]  /*17150*/  LDL.LU R117, [R1+0x274] ;  /* 0x0002740001757983 */ /* 0x000ee20000300800 */
[----:B--2---:R-:W-:Y:S01]  /*17160*/  IMAD.MOV.U32 R118, RZ, RZ, R3 ;  /* 0x000000ffff767224 */ /* 0x004fe200078e0003 */
[----:B------:R-:W-:Y:S01]  /*17170*/  HMMA.1688.F32.TF32 R176, R8, R26, R244 ;  /* 0x0000001a08b0723c */ /* 0x000fe200000810f4 */
[----:B------:R-:W-:Y:S01]  /*17180*/  IMAD.MOV.U32 R119, RZ, RZ, R242 ;  /* 0x000000ffff777224 */ /* 0x000fe200078e00f2 */
[----:B------:R-:W2:Y:S04]  /*17190*/  LDL.LU R3, [R1+0x1204] ;  /* 0x0012040001037983 */ /* 0x000ea80000300800 */
[----:B------:R-:W2:Y:S04]  /*171a0*/  LDL.LU R242, [R1+0x1200] ;  /* 0x0012000001f27983 */ /* 0x000ea80000300800 */
[----:B------:R-:W2:Y:S04]  /*171b0*/  LDL.LU R244, [R1+0x680] ;  /* 0x0006800001f47983 */ /* 0x000ea80000300800 */
[----:B------:R-:W2:Y:S04]  /*171c0*/  LDL.LU R245, [R1+0x684] ;  /* 0x0006840001f57983 */ /* 0x000ea80000300800 */
[----:B------:R-:W2:Y:S04]  /*171d0*/  LDL.LU R246, [R1+0x688] ;  /* 0x0006880001f67983 */ /* 0x000ea80000300800 */
[----:B------:R-:W2:Y:S01]  /*171e0*/  LDL.LU R247, [R1+0x68c] ;  /* 0x00068c0001f77983 */ /* 0x000ea20000300800 */
[----:B------:R-:W-:-:S02]  /*171f0*/  IMAD.MOV.U32 R231, RZ, RZ, R4 ;  /* 0x000000ffffe77224 */ /* 0x000fc400078e0004 */
[----:B------:R-:W-:Y:S01]  /*17200*/  IMAD.MOV.U32 R229, RZ, RZ, R5 ;  /* 0x000000ffffe57224 */ /* 0x000fe200078e0005 */
[----:B------:R-:W-:Y:S04]  /*17210*/  LDS R4, [R243+0x2300] ;  /* 0x00230000f3047984 */ /* 0x000fe80000000800 */
[----:B------:R-:W-:Y:S04]  /*17220*/  LDS R6, [R243+0x3300] ;  /* 0x00330000f3067984 */ /* 0x000fe80000000800 */
[----:B------:R-:W-:Y:S04]  /*17230*/  LDS R5, [R241+0x2300] ;  /* 0x00230000f1057984 */ /* 0x000fe80000000800 */
[----:B------:R-:W4:Y:S01]  /*17240*/  LDS R7, [R241+0x3300] ;  /* 0x00330000f1077984 */ /* 0x000f220000000800 */
[----:B------:R-:W-:Y:S03]  /*17250*/  HMMA.1688.F32.TF32 R160, R8, R34, R84 ;  /* 0x0000002208a0723c */ /* 0x000fe60000081054 */
[----:B------:R-:W2:Y:S04]  /*17260*/  LDL.LU R84, [R1+0x580] ;  /* 0x0005800001547983 */ /* 0x000ea80000300800 */
[----:B------:R-:W2:Y:S04]  /*17270*/  LDL.LU R85, [R1+0x584] ;  /* 0x0005840001557983 */ /* 0x000ea80000300800 */
[----:B------:R-:W2:Y:S04]  /*17280*/  LDL R83, [R1+0x95c] ;  /* 0x00095c0001537983 */ /* 0x000ea80000100800 */
[----:B------:R-:W-:Y:S04]  /*17290*/  LDS R80, [R243+0x4200] ;  /* 0x00420000f3507984 */ /* 0x000fe80000000800 */
[----:B------:R-:W-:Y:S04]  /*172a0*/  LDS R82, [R243+0x5200] ;  /* 0x00520000f3527984 */ /* 0x000fe80000000800 */
[----:B------:R-:W-:Y:S01]  /*172b0*/  LDS R81, [R241+0x4200] ;  /* 0x00420000f1517984 */ /* 0x000fe20000000800 */
[C---:B----4-:R-:W-:Y:S08]  /*172c0*/  HMMA.1688.F32.TF32 R188, R4.reuse, R42, R188 ;  /* 0x0000002a04bc723c */ /* 0x050ff000000810bc */
[----:B------:R-:W-:Y:S08]  /*172d0*/  HMMA.1688.F32.TF32 R184, R4, R46, R184 ;  /* 0x0000002e04b8723c */ /* 0x000ff000000810b8 */
[C---:B------:R-:W-:Y:S08]  /*172e0*/  HMMA.1688.F32.TF32 R236, R8.reuse, R58, R236 ;  /* 0x0000003a08ec723c */ /* 0x040ff000000810ec */
[C---:B------:R-:W-:Y:S08]  /*172f0*/  HMMA.1688.F32.TF32 R104, R8.reuse, R50, R104 ;  /* 0x000000320868723c */ /* 0x040ff00000081068 */
[C---:B---3--:R-:W-:Y:S11]  /*17300*/  HMMA.1688.F32.TF32 R12, R8.reuse, R54, R12 ;  /* 0x00000036080c723c */ /* 0x048ff6000008100c */
[----:B------:R-:W-:Y:S04]  /*17310*/  @!UPT UIADD3 URZ, URZ, URZ, URZ ;  /* 0x0000003f3f3ff290 */ /* 0x000fe8000fffe03f */
[----:B------:R-:W-:Y:S04]  /*17320*/  STL.64 [R1+0x530], R104 ;  /* 0x0005306801007387 */ /* 0x000fe80000100a00 */
[----:B------:R1:W-:Y:S04]  /*17330*/  STL.64 [R1+0x538], R106 ;  /* 0x0005386a01007387 */ /* 0x0003e80000100a00 */
[----:B-1----:R-:W3:Y:S04]  /*17340*/  LDL.LU.64 R106, [R1+0x11f8] ;  /* 0x0011f800016a7983 */ /* 0x002ee80000300a00 */
[----:B------:R-:W4:Y:S04]  /*17350*/  LDL.LU R105, [R1+0x11f0] ;  /* 0x0011f00001697983 */ /* 0x000f280000300800 */
[----:B------:R-:W-:Y:S04]  /*17360*/  STL.64 [R1+0x1e0], R12 ;  /* 0x0001e00c01007387 */ /* 0x000fe80000100a00 */
[----:B------:R1:W-:Y:S04]  /*17370*/  STL.64 [R1+0x1e8], R14 ;  /* 0x0001e80e01007387 */ /* 0x0003e80000100a00 */
[----:B-1----:R-:W3:Y:S04]  /*17380*/  LDL.LU.64 R14, [R1+0x11e8] ;  /* 0x0011e800010e7983 */ /* 0x002ee80000300a00 */
[----:B------:R-:W3:Y:S04]  /*17390*/  LDL.LU.64 R12, [R1+0x11e0] ;  /* 0x0011e000010c7983 */ /* 0x000ee80000300a00 */
[----:B------:R-:W-:Y:S04]  /*173a0*/  STL.64 [R1+0x1d0], R236 ;  /* 0x0001d0ec01007387 */ /* 0x000fe80000100a00 */
[----:B------:R1:W-:Y:S02]  /*173b0*/  STL.64 [R1+0x1d8], R238 ;  /* 0x0001d8ee01007387 */ /* 0x0003e40000100a00 */
[C---:B-1----:R-:W-:Y:S08]  /*173c0*/  HMMA.1688.F32.TF32 R236, R8.reuse, R62, R224 ;  /* 0x0000003e08ec723c */ /* 0x042ff000000810e0 */
[C---:B------:R-:W-:Y:S08]  /*173d0*/  HMMA.1688.F32.TF32 R224, R8.reuse, R66, R220 ;  /* 0x0000004208e0723c */ /* 0x040ff000000810dc */
[C---:B------:R-:W-:Y:S08]  /*173e0*/  HMMA.1688.F32.TF32 R220, R8.reuse, R70, R208 ;  /* 0x0000004608dc723c */ /* 0x040ff000000810d0 */
[C---:B------:R-:W-:Y:S08]  /*173f0*/  HMMA.1688.F32.TF32 R208, R8.reuse, R74, R204 ;  /* 0x0000004a08d0723c */ /* 0x040ff000000810cc */
[----:B------:R-:W-:Y:S08]  /*17400*/  HMMA.1688.F32.TF32 R8, R8, R78, R148 ;  /* 0x0000004e0808723c */ /* 0x000ff00000081094 */
[C---:B------:R-:W-:Y:S01]  /*17410*/  HMMA.1688.F32.TF32 R148, R4.reuse, R50, R92 ;  /* 0x000000320494723c */ /* 0x040fe2000008105c */
[----:B------:R-:W-:Y:S07]  /*17420*/  STL.64 [R1+0x1c0], R236 ;  /* 0x0001c0ec01007387 */ /* 0x000fee0000100a00 */
[C---:B------:R-:W-:Y:S01]  /*17430*/  HMMA.1688.F32.TF32 R92, R4.reuse, R54, R100 ;  /* 0x00000036045c723c */ /* 0x040fe20000081064 */
        /* <DEDUP_REMOVED lines=8> */
[----:B------:R-:W-:Y:S01]  /*174c0*/  STL.64 [R1+0x188], R10 ;  /* 0x0001880a01007387 */ /* 0x000fe20000100a00 */
[C---:B------:R-:W-:Y:S03]  /*174d0*/  HMMA.1688.F32.TF32 R100, R4.reuse, R58, R96 ;  /* 0x0000003a0464723c */ /* 0x040fe60000081060 */
[----:B-1----:R-:W3:Y:S04]  /*174e0*/  LDL R8, [R1+0xd78] ;  /* 0x000d780001087983 */ /* 0x002ee80000100800 */
[----:B------:R-:W-:Y:S04]  /*174f0*/  STL.64 [R1+0x4e0], R188 ;  /* 0x0004e0bc01007387 */ /* 0x000fe80000100a00 */
[----:B------:R-:W-:Y:S04]  /*17500*/  STL.64 [R1+0x4e8], R190 ;  /* 0x0004e8be01007387 */ /* 0x000fe80000100a00 */
[----:B------:R-:W-:Y:S01]  /*17510*/  STL.64 [R1+0x4d0], R184 ;  /* 0x0004d0b801007387 */ /* 0x000fe20000100a00 */
[C---:B------:R-:W-:Y:S03]  /*17520*/  HMMA.1688.F32.TF32 R96, R4.reuse, R62, R108 ;  /* 0x0000003e0460723c */ /* 0x040fe6000008106c */
[----:B------:R-:W-:Y:S04]  /*17530*/  STL.64 [R1+0x4d8], R186 ;  /* 0x0004d8ba01007387 */ /* 0x000fe80000100a00 */
[----:B------:R-:W-:Y:S04]  /*17540*/  STL.64 [R1+0x2c0], R148 ;  /* 0x0002c09401007387 */ /* 0x000fe80000100a00 */
[----:B------:R-:W-:Y:S04]  /*17550*/  STL.64 [R1+0x2c8], R150 ;  /* 0x0002c89601007387 */ /* 0x000fe80000100a00 */
        /* <DEDUP_REMOVED lines=9> */
[----:B--2---:R-:W-:Y:S03]  /*175f0*/  HMMA.1688.F32.TF32 R96, R4, R74, R140 ;  /* 0x0000004a0460723c */ /* 0x004fe6000008108c */
[----:B------:R1:W-:Y:S01]  /*17600*/  STL.64 [R1+0x288], R94 ;  /* 0x0002885e01007387 */ /* 0x0003e20000100a00 */
[----:B------:R-:W-:-:S02]  /*17610*/  IMAD.MOV.U32 R86, RZ, RZ, R242 ;  /* 0x000000ffff567224 */ /* 0x000fc400078e00f2 */
[----:B------:R-:W-:Y:S01]  /*17620*/  IMAD.MOV.U32 R87, RZ, RZ, R3 ;  /* 0x000000ffff577224 */ /* 0x000fe200078e0003 */
[----:B------:R-:W-:Y:S01]  /*17630*/  LDS R140, [R243+0x4080] ;  /* 0x00408000f38c7984 */ /* 0x000fe20000000800 */
[-C--:B------:R-:W-:Y:S08]  /*17640*/  HMMA.1688.F32.TF32 R220, R212, R18.reuse, R244 ;  /* 0x00000012d4dc723c */ /* 0x080ff000000810f4 */
[C---:B------:R-:W-:Y:S08]  /*17650*/  HMMA.1688.F32.TF32 R204, R4.reuse, R18, R196 ;  /* 0x0000001204cc723c */ /* 0x040ff000000810c4 */
[C---:B------:R-:W-:Y:S08]  /*17660*/  HMMA.1688.F32.TF32 R180, R4.reuse, R26, R180 ;  /* 0x0000001a04b4723c */ /* 0x040ff000000810b4 */
[C---:B------:R-:W-:Y:S08]  /*17670*/  HMMA.1688.F32.TF32 R172, R4.reuse, R30, R172 ;  /* 0x0000001e04ac723c */ /* 0x040ff000000810ac */
[C---:B------:R-:W-:Y:S08]  /*17680*/  HMMA.1688.F32.TF32 R164, R4.reuse, R34, R164 ;  /* 0x0000002204a4723c */ /* 0x040ff000000810a4 */
[C---:B------:R-:W-:Y:S01]  /*17690*/  HMMA.1688.F32.TF32 R156, R4.reuse, R38, R156 ;  /* 0x00000026049c723c */ /* 0x040fe2000008109c */
[----:B------:R-:W-:Y:S01]  /*176a0*/  IMAD.MOV.U32 R238, RZ, RZ, R2 ;  /* 0x000000ffffee7224 */ /* 0x000fe200078e0002 */
[----:B------:R-:W-:Y:S04]  /*176b0*/  LDS R142, [R243+0x5080] ;  /* 0x00508000f38e7984 */ /* 0x000fe80000000800 */
[----:B------:R-:W-:Y:S02]  /*176c0*/  LDS R141, [R241+0x4080] ;  /* 0x00408000f18d7984 */ /* 0x000fe40000000800 */
[----:B-1----:R-:W-:Y:S02]  /*176d0*/  HMMA.1688.F32.TF32 R92, R4, R78, R248 ;  /* 0x0000004e045c723c */ /* 0x002fe400000810f8 */
[----:B------:R-:W-:Y:S01]  /*176e0*/  STL.64 [R1+0x270], R100 ;  /* 0x0002706401007387 */ /* 0x000fe20000100a00 */
[----:B------:R-:W-:-:S03]  /*176f0*/  IMAD.MOV.U32 R244, RZ, RZ, R24 ;  /* 0x000000fffff47224 */ /* 0x000fc600078e0018 */
[----:B------:R-:W-:Y:S01]  /*17700*/  STL.64 [R1+0x278], R102 ;  /* 0x0002786601007387 */ /* 0x000fe20000100a00 */
[----:B------:R-:W-:-:S03]  /*17710*/  IMAD.MOV.U32 R245, RZ, RZ, R25 ;  /* 0x000000fffff57224 */ /* 0x000fc600078e0019 */
[----:B------:R1:W-:Y:S01]  /*17720*/  STL.64 [R1+0x260], R96 ;  /* 0x0002606001007387 */ /* 0x0003e20000100a00 */
[----:B------:R-:W-:-:S03]  /*17730*/  IMAD.MOV.U32 R246, RZ, RZ, R21 ;  /* 0x000000fffff67224 */ /* 0x000fc600078e0015 */
[----:B------:R2:W-:Y:S01]  /*17740*/  STL.64 [R1+0x268], R98 ;  /* 0x0002686201007387 */ /* 0x0005e20000100a00 */
[----:B------:R-:W-:Y:S01]  /*17750*/  IMAD.MOV.U32 R247, RZ, RZ, R17 ;  /* 0x000000fffff77224 */ /* 0x000fe200078e0011 */
[----:B------:R-:W-:Y:S02]  /*17760*/  HMMA.1688.F32.TF32 R208, R4, R22, R192 ;  /* 0x0000001604d0723c */ /* 0x000fe400000810c0 */
[----:B------:R-:W-:Y:S04]  /*17770*/  LDS R143, [R241+0x5080] ;  /* 0x00508000f18f7984 */ /* 0x000fe80000000800 */
[----:B------:R-:W-:Y:S04]  /*17780*/  LDS R18, [R243+0x5280] ;  /* 0x00528000f3127984 */ /* 0x000fe80000000800 */
[----:B------:R1:W-:Y:S04]  /*17790*/  STL.64 [R1+0x240], R92 ;  /* 0x0002405c01007387 */ /* 0x0003e80000100a00 */
[----:B------:R-:W2:Y:S04]  /*177a0*/  LDL.LU R24, [R1+0x11dc] ;  /* 0x0011dc0001187983 */ /* 0x000ea80000300800 */
[----:B------:R-:W3:Y:S04]  /*177b0*/  LDL.LU R25, [R1+0x11d8] ;  /* 0x0011d80001197983 */ /* 0x000ee80000300800 */
[----:B------:R-:W4:Y:S04]  /*177c0*/  LDL.LU R21, [R1+0x11d4] ;  /* 0x0011d40001157983 */ /* 0x000f280000300800 */
[----:B------:R-:W4:Y:S01]  /*177d0*/  LDL.LU R17, [R1+0x11d0] ;  /* 0x0011d00001117983 */ /* 0x000f220000300800 */
[----:B------:R-:W-:-:S02]  /*177e0*/  IMAD.MOV.U32 R248, RZ, RZ, R16 ;  /* 0x000000fffff87224 */ /* 0x000fc400078e0010 */
[----:B------:R-:W-:Y:S01]  /*177f0*/  IMAD.MOV.U32 R249, RZ, RZ, R20 ;  /* 0x000000fffff97224 */ /* 0x000fe200078e0014 */
[----:B------:R-:W4:Y:S01]  /*17800*/  LDL.LU R16, [R1+0x11cc] ;  /* 0x0011cc0001107983 */ /* 0x000f220000300800 */
[----:B------:R-:W-:Y:S02]  /*17810*/  IMAD.MOV.U32 R250, RZ, RZ, R29 ;  /* 0x000000fffffa7224 */ /* 0x000fe400078e001d */
[----:B------:R-:W-:Y:S01]  /*17820*/  IMAD.MOV.U32 R251, RZ, RZ, R28 ;  /* 0x000000fffffb7224 */ /* 0x000fe200078e001c */
[----:B------:R-:W4:Y:S04]  /*17830*/  LDL.LU R20, [R1+0x11c8] ;  /* 0x0011c80001147983 */ /* 0x000f280000300800 */
[----:B------:R-:W4:Y:S04]  /*17840*/  LDL.LU R29, [R1+0x11c4] ;  /* 0x0011c400011d7983 */ /* 0x000f280000300800 */
[----:B------:R-:W4:Y:S01]  /*17850*/  LDL.LU R28, [R1+0x11c0] ;  /* 0x0011c000011c7983 */ /* 0x000f220000300800 */
[----:B------:R-:W-:Y:S01]  /*17860*/  HMMA.1688.F32.TF32 R224, R212, R22, R88 ;  /* 0x00000016d4e0723c */ /* 0x000fe20000081058 */
[----:B------:R-:W-:-:S02]  /*17870*/  IMAD.MOV.U32 R242, RZ, RZ, R94 ;  /* 0x000000fffff27224 */ /* 0x000fc400078e005e */
[----:B------:R-:W-:Y:S01]  /*17880*/  IMAD.MOV.U32 R3, RZ, RZ, R95 ;  /* 0x000000ffff037224 */ /* 0x000fe200078e005f */
[----:B------:R-:W-:Y:S01]  /*17890*/  LDS R19, [R241+0x5280] ;  /* 0x00528000f1137984 */ /* 0x000fe20000000800 */
[----:B--2---:R-:W-:Y:S02]  /*178a0*/  IMAD.MOV.U32 R123, RZ, RZ, R24 ;  /* 0x000000ffff7b7224 */ /* 0x004fe400078e0018 */
[----:B---3--:R-:W-:Y:S02]  /*178b0*/  IMAD.MOV.U32 R122, RZ, RZ, R25 ;  /* 0x000000ffff7a7224 */ /* 0x008fe400078e0019 */
[----:B----4-:R-:W-:Y:S02]  /*178c0*/  IMAD.MOV.U32 R120, RZ, RZ, R21 ;  /* 0x000000ffff787224 */ /* 0x010fe400078e0015 */
[----:B------:R-:W-:Y:S01]  /*178d0*/  IMAD.MOV.U32 R121, RZ, RZ, R17 ;  /* 0x000000ffff797224 */ /* 0x000fe200078e0011 */
        /* <DEDUP_REMOVED lines=10> */
[----:B------:R-:W1:Y:S04]  /*17980*/  LDL.LU R20, [R1+0x11a4] ;  /* 0x0011a40001147983 */ /* 0x000e680000300800 */
[----:B------:R-:W4:Y:S01]  /*17990*/  LDL.LU R16, [R1+0x11a0] ;  /* 0x0011a00001107983 */ /* 0x000f220000300800 */
[----:B------:R-:W-:Y:S01]  /*179a0*/  IMAD R104, R83, 0x8000, R8 ;  /* 0x0000800053687824 */ /* 0x000fe200078e0208 */
[C---:B------:R-:W-:Y:S01]  /*179b0*/  HMMA.1688.F32.TF32 R192, R212.reuse, R26, R84 ;  /* 0x0000001ad4c0723c */ /* 0x040fe20000081054 */
[----:B------:R-:W-:Y:S01]  /*179c0*/  IMAD.MOV.U32 R88, RZ, RZ, R15 ;  /* 0x000000ffff587224 */ /* 0x000fe200078e000f */
[----:B------:R-:W-:Y:S04]  /*179d0*/  LDS R26, [R243+0x5100] ;  /* 0x00510000f31a7984 */ /* 0x000fe80000000800 */
[----:B------:R-:W1:Y:S04]  /*179e0*/  LDSM.16.M88.4 R4, [R104+0x18000] ;  /* 0x018000006804783b */ /* 0x000e680000000200 */
[----:B------:R-:W1:Y:S01]  /*179f0*/  LDSM.16.M88.4 R8, [R104+0x18800] ;  /* 0x018800006808783b */ /* 0x000e620000000200 */
[----:B------:R-:W-:Y:S01]  /*17a00*/  HMMA.1688.F32.TF32 R248, R212, R70, R248 ;  /* 0x00000046d4f8723c */ /* 0x000fe200000810f8 */
[----:B------:R-:W-:-:S02]  /*17a10*/  IMAD.MOV.U32 R89, RZ, RZ, R14 ;  /* 0x000000ffff597224 */ /* 0x000fc400078e000e */
[----:B------:R-:W-:Y:S01]  /*17a20*/  IMAD.MOV.U32 R90, RZ, RZ, R13 ;  /* 0x000000ffff5a7224 */ /* 0x000fe200078e000d */
[----:B------:R-:W-:Y:S04]  /*17a30*/  LDS R27, [R241+0x5100] ;  /* 0x00510000f11b7984 */ /* 0x000fe80000000800 */
[C---:B------:R-:W-:Y:S01]  /*17a40*/  HMMA.1688.F32.TF32 R244, R212.reuse, R74, R244 ;  /* 0x0000004ad4f4723c */ /* 0x040fe200000810f4 */
[----:B------:R-:W-:Y:S01]  /*17a50*/  IMAD.MOV.U32 R91, RZ, RZ, R12 ;  /* 0x000000ffff5b7224 */ /* 0x000fe200078e000c */
[----:B------:R-:W-:Y:S04]  /*17a60*/  LDS R83, [R241+0x5200] ;  /* 0x00520000f1537984 */ /* 0x000fe80000000800 */
[----:B------:R-:W-:Y:S02]  /*17a70*/  LDS R12, [R243+0x4300] ;  /* 0x00430000f30c7984 */ /* 0x000fe40000000800 */
[----:B------:R-:W-:Y:S02]  /*17a80*/  HMMA.1688.F32.TF32 R196, R212, R30, R112 ;  /* 0x0000001ed4c4723c */ /* 0x000fe40000081070 */
[----:B------:R-:W-:Y:S04]  /*17a90*/  LDS R112, [R243+0x4000] ;  /* 0x00400000f3707984 */ /* 0x000fe80000000800 */
[----:B------:R-:W-:Y:S04]  /*17aa0*/  LDS R114, [R243+0x5000] ;  /* 0x00500000f3727984 */ /* 0x000fe80000000800 */
[----:B------:R-:W-:Y:S04]  /*17ab0*/  LDS R22, [R243+0x5380] ;  /* 0x00538000f3167984 */ /* 0x000fe80000000800 */
[----:B------:R-:W-:Y:S01]  /*17ac0*/  LDS R23, [R241+0x5380] ;  /* 0x00538000f1177984 */ /* 0x000fe20000000800 */
[----:B--2---:R-:W-:-:S02]  /*17ad0*/  IMAD.MOV.U32 R111, RZ, RZ, R21 ;  /* 0x000000ffff6f7224 */ /* 0x004fc400078e0015 */
[----:B---3--:R-:W-:Y:S02]  /*17ae0*/  IMAD.MOV.U32 R110, RZ, RZ, R17 ;  /* 0x000000ffff6e7224 */ /* 0x008fe400078e0011 */
[----:B----4-:R-:W-:Y:S02]  /*17af0*/  IMAD.MOV.U32 R108, RZ, RZ, R25 ;  /* 0x000000ffff6c7224 */ /* 0x010fe400078e0019 */
[----:B------:R-:W-:Y:S01]  /*17b00*/  IMAD.MOV.U32 R109, RZ, RZ, R24 ;  /* 0x000000ffff6d7224 */ /* 0x000fe200078e0018 */
[----:B------:R-:W2:Y:S04]  /*17b10*/  LDL.LU R25, [R1+0x119c] ;  /* 0x00119c0001197983 */ /* 0x000ea80000300800 */
[----:B------:R-:W3:Y:S04]  /*17b20*/  LDL.LU R24, [R1+0x1198] ;  /* 0x0011980001187983 */ /* 0x000ee80000300800 */
[----:B------:R-:W4:Y:S04]  /*17b30*/  LDL.LU R17, [R1+0x1194] ;  /* 0x0011940001117983 */ /* 0x000f280000300800 */
[----:B------:R-:W2:Y:S01]  /*17b40*/  LDL.LU R21, [R1+0x1190] ;  /* 0x0011900001157983 */ /* 0x000ea20000300800 */
[----:B-1----:R-:W-:-:S02]  /*17b50*/  IMAD.MOV.U32 R96, RZ, RZ, R20 ;  /* 0x000000ffff607224 */ /* 0x002fc400078e0014 */
[----:B------:R-:W-:Y:S01]  /*17b60*/  IMAD.MOV.U32 R97, RZ, RZ, R16 ;  /* 0x000000ffff617224 */ /* 0x000fe200078e0010 */
[----:B------:R-:W3:Y:S01]  /*17b70*/  LDL.LU R20, [R1+0x118c] ;  /* 0x00118c0001147983 */ /* 0x000ee20000300800 */
[----:B------:R-:W-:Y:S02]  /*17b80*/  IMAD.MOV.U32 R98, RZ, RZ, R28 ;  /* 0x000000ffff627224 */ /* 0x000fe400078e001c */
[----:B------:R-:W-:Y:S01]  /*17b90*/  IMAD.MOV.U32 R99, RZ, RZ, R29 ;  /* 0x000000ffff637224 */ /* 0x000fe200078e001d */
[----:B------:R-:W3:Y:S04]  /*17ba0*/  LDL.LU R16, [R1+0x1188] ;  /* 0x0011880001107983 */ /* 0x000ee80000300800 */
[----:B------:R-:W3:Y:S04]  /*17bb0*/  LDL.LU R28, [R1+0x1184] ;  /* 0x00118400011c7983 */ /* 0x000ee80000300800 */
[----:B------:R-:W3:Y:S01]  /*17bc0*/  LDL.LU R29, [R1+0x1180] ;  /* 0x00118000011d7983 */ /* 0x000ee20000300800 */
[C---:B------:R-:W-:Y:S03]  /*17bd0*/  HMMA.1688.F32.TF32 R116, R212.reuse, R62, R116 ;  /* 0x0000003ed474723c */ /* 0x040fe60000081074 */
[----:B------:R-:W-:Y:S04]  /*17be0*/  LDS R113, [R241+0x4000] ;  /* 0x00400000f1717984 */ /* 0x000fe80000000800 */
[----:B------:R-:W3:Y:S01]  /*17bf0*/  LDS R115, [R241+0x5000] ;  /* 0x00500000f1737984 */ /* 0x000ee20000000800 */
[----:B------:R-:W-:Y:S03]  /*17c00*/  HMMA.1688.F32.TF32 R120, R212, R66, R120 ;  /* 0x00000042d478723c */ /* 0x000fe60000081078 */
[----:B------:R-:W-:Y:S04]  /*17c10*/  LDS R30, [R243+0x5180] ;  /* 0x00518000f31e7984 */ /* 0x000fe80000000800 */
[----:B------:R-:W-:Y:S04]  /*17c20*/  LDS R31, [R241+0x5180] ;  /* 0x00518000f11f7984 */ /* 0x000fe80000000800 */
[----:B------:R-:W-:Y:S04]  /*17c30*/  LDS R14, [R243+0x5300] ;  /* 0x00530000f30e7984 */ /* 0x000fe80000000800 */
[----:B------:R-:W-:Y:S04]  /*17c40*/  LDS R13, [R241+0x4300] ;  /* 0x00430000f10d7984 */ /* 0x000fe80000000800 */
[----:B------:R-:W-:Y:S01]  /*17c50*/  LDS R15, [R241+0x5300] ;  /* 0x00530000f10f7984 */ /* 0x000fe20000000800 */
[----:B----4-:R-:W-:-:S03]  /*17c60*/  IMAD.MOV.U32 R100, RZ, RZ, R17 ;  /* 0x000000ffff647224 */ /* 0x010fc600078e0011 */
[----:B------:R-:W4:Y:S01]  /*17c70*/  LDL.LU R17, [R1+0x117c] ;  /* 0x00117c0001117983 */ /* 0x000f220000300800 */
[----:B--2---:R-:W-:-:S03]  /*17c80*/  IMAD.MOV.U32 R101, RZ, RZ, R21 ;  /* 0x000000ffff657224 */ /* 0x004fc600078e0015 */
[----:B------:R-:W2:Y:S01]  /*17c90*/  LDL.LU R21, [R1+0x1178] ;  /* 0x0011780001157983 */ /* 0x000ea20000300800 */
[----:B---3--:R-:W-:Y:S02]  /*17ca0*/  IMAD.MOV.U32 R102, RZ, RZ, R24 ;  /* 0x000000ffff667224 */ /* 0x008fe400078e0018 */
[----:B------:R-:W-:Y:S01]  /*17cb0*/  IMAD.MOV.U32 R103, RZ, RZ, R25 ;  /* 0x000000ffff677224 */ /* 0x000fe200078e0019 */
[----:B------:R-:W3:Y:S01]  /*17cc0*/  LDL.LU R24, [R1+0x1174] ;  /* 0x0011740001187983 */ /* 0x000ee20000300800 */
[----:B------:R-:W-:-:S03]  /*17cd0*/  IMAD.MOV.U32 R95, RZ, RZ, R20 ;  /* 0x000000ffff5f7224 */ /* 0x000fc600078e0014 */
[----:B------:R-:W3:Y:S01]  /*17ce0*/  LDL.LU R25, [R1+0x1170] ;  /* 0x0011700001197983 */ /* 0x000ee20000300800 */
[----:B------:R-:W-:-:S03]  /*17cf0*/  IMAD.MOV.U32 R92, RZ, RZ, R28 ;  /* 0x000000ffff5c7224 */ /* 0x000fc600078e001c */
[----:B------:R-:W3:Y:S01]  /*17d00*/  LDL.LU R28, [R1+0x116c] ;  /* 0x00116c00011c7983 */ /* 0x000ee20000300800 */
[----:B------:R-:W-:Y:S02]  /*17d10*/  IMAD.MOV.U32 R94, RZ, RZ, R16 ;  /* 0x000000ffff5e7224 */ /* 0x000fe400078e0010 */
[----:B------:R-:W-:Y:S02]  /*17d20*/  IMAD.MOV.U32 R93, RZ, RZ, R29 ;  /* 0x000000ffff5d7224 */ /* 0x000fe400078e001d */
[----:B------:R-:W3:Y:S04]  /*17d30*/  LDL.LU R29, [R1+0x1168] ;  /* 0x00116800011d7983 */ /* 0x000ee80000300800 */
[----:B------:R-:W3:Y:S04]  /*17d40*/  LDL.LU R16, [R1+0x1164] ;  /* 0x0011640001107983 */ /* 0x000ee80000300800 */
[----:B------:R-:W3:Y:S01]  /*17d50*/  LDL.LU R20, [R1+0x1160] ;  /* 0x0011600001147983 */ /* 0x000ee20000300800 */
[----:B----4-:R-:W-:-:S02]  /*17d60*/  IMAD.MOV.U32 R149, RZ, RZ, R17 ;  /* 0x000000ffff957224 */ /* 0x010fc400078e0011 */
[----:B--2---:R-:W-:Y:S02]  /*17d70*/  IMAD.MOV.U32 R148, RZ, RZ, R21 ;  /* 0x000000ffff947224 */ /* 0x004fe400078e0015 */
[----:B------:R-:W2:Y:S04]  /*17d80*/  LDL.LU R21, [R1+0x115c] ;  /* 0x00115c0001157983 */ /* 0x000ea80000300800 */
[----:B------:R-:W4:Y:S04]  /*17d90*/  LDL.LU R17, [R1+0x1158] ;  /* 0x0011580001117983 */ /* 0x000f280000300800 */
[----:B------:R-:W4:Y:S04]  /*17da0*/  LDL.LU R150, [R1+0x468] ;  /* 0x0004680001967983 */ /* 0x000f280000300800 */
[----:B------:R-:W4:Y:S01]  /*17db0*/  LDL.LU R151, [R1+0x46c] ;  /* 0x00046c0001977983 */ /* 0x000f220000300800 */
[----:B------:R-:W-:Y:S03]  /*17dc0*/  HMMA.1688.F32.TF32 R92, R212, R46, R92 ;  /* 0x0000002ed45c723c */ /* 0x000fe6000008105c */
[----:B------:R-:W-:Y:S01]  /*17dd0*/  STL [R1+0xf50], R243 ;  /* 0x000f50f301007387 */ /* 0x000fe20000100800 */
[----:B---3--:R-:W-:-:S04]  /*17de0*/  IMAD.MOV.U32 R87, RZ, RZ, R16 ;  /* 0x000000ffff577224 */ /* 0x008fc800078e0010 */
[C---:B------:R-:W-:Y:S01]  /*17df0*/  HMMA.1688.F32.TF32 R100, R212.reuse, R50, R100 ;  /* 0x00000032d464723c */ /* 0x040fe20000081064 */
[----:B------:R-:W-:Y:S01]  /*17e00*/  IMAD.MOV.U32 R85, RZ, RZ, R20 ;  /* 0x000000ffff557224 */ /* 0x000fe200078e0014 */
[----:B------:R-:W-:Y:S06]  /*17e10*/  STL [R1+0xf40], R6 ;  /* 0x000f400601007387 */ /* 0x000fec0000100800 */
[C---:B------:R-:W-:Y:S01]  /*17e20*/  HMMA.1688.F32.TF32 R96, R212.reuse, R54, R96 ;  /* 0x00000036d460723c */ /* 0x040fe20000081060 */
[----:B------:R-:W-:Y:S04]  /*17e30*/  STL [R1+0xef8], R7 ;  /* 0x000ef80701007387 */ /* 0x000fe80000100800 */
[----:B------:R-:W-:Y:S03]  /*17e40*/  STL [R1+0xf4c], R241 ;  /* 0x000f4cf101007387 */ /* 0x000fe60000100800 */
[----:B------:R-:W-:Y:S01]  /*17e50*/  HMMA.1688.F32.TF32 R108, R212, R58, R108 ;  /* 0x0000003ad46c723c */ /* 0x000fe2000008106c */
[----:B------:R-:W-:Y:S04]  /*17e60*/  STL [R1+0xef4], R10 ;  /* 0x000ef40a01007387 */ /* 0x000fe80000100800 */
[----:B------:R-:W-:Y:S01]  /*17e70*/  STL [R1+0xef0], R11 ;  /* 0x000ef00b01007387 */ /* 0x000fe20000100800 */
[----:B------:R-:W-:-:S02]  /*17e80*/  IMAD.MOV.U32 R184, RZ, RZ, R29 ;  /* 0x000000ffffb87224 */ /* 0x000fc400078e001d */
[----:B------:R-:W-:Y:S01]  /*17e90*/  IMAD.MOV.U32 R185, RZ, RZ, R28 ;  /* 0x000000ffffb97224 */ /* 0x000fe200078e001c */
[----:B------:R-:W-:Y:S01]  /*17ea0*/  LDS R29, [R241+0x4180] ;  /* 0x00418000f11d7984 */ /* 0x000fe20000000800 */
[----:B------:R-:W-:Y:S02]  /*17eb0*/  IMAD.MOV.U32 R186, RZ, RZ, R25 ;  /* 0x000000ffffba7224 */ /* 0x000fe400078e0019 */
[----:B------:R-:W-:Y:S01]  /*17ec0*/  IMAD.MOV.U32 R187, RZ, RZ, R24 ;  /* 0x000000ffffbb7224 */ /* 0x000fe200078e0018 */
[----:B------:R-:W-:Y:S03]  /*17ed0*/  LDS R25, [R241+0x4100] ;  /* 0x00410000f1197984 */ /* 0x000fe60000000800 */
[----:B------:R-:W-:Y:S01]  /*17ee0*/  IMAD.MOV.U32 R2, RZ, RZ, R99 ;  /* 0x000000ffff027224 */ /* 0x000fe200078e0063 */
[----:B------:R-:W3:Y:S02]  /*17ef0*/  LDS R24, [R243+0x4100] ;  /* 0x00410000f3187984 */ /* 0x000ee40000000800 */
[----:B------:R-:W-:Y:S02]  /*17f00*/  HMMA.1688.F32.TF32 R184, R212, R38, R184 ;  /* 0x00000026d4b8723c */ /* 0x000fe400000810b8 */
[----:B------:R-:W3:Y:S04]  /*17f10*/  LDS R28, [R243+0x4180] ;  /* 0x00418000f31c7984 */ /* 0x000ee80000000800 */
[----:B------:R-:W-:Y:S04]  /*17f20*/  LDS R16, [R243+0x4280] ;  /* 0x00428000f3107984 */ /* 0x000fe80000000800 */
[----:B------:R3:W-:Y:S02]  /*17f30*/  LDS R20, [R243+0x4380] ;  /* 0x00438000f3147984 */ /* 0x0007e40000000800 */
[----:B---3--:R-:W-:-:S02]  /*17f40*/  IMAD.MOV.U32 R243, RZ, RZ, R108 ;  /* 0x000000fffff37224 */ /* 0x008fc400078e006c */
[----:B------:R-:W-:Y:S02]  /*17f50*/  IMAD.MOV.U32 R237, RZ, RZ, R240 ;  /* 0x000000ffffed7224 */ /* 0x000fe400078e00f0 */
[----:B--2---:R-:W-:Y:S02]  /*17f60*/  IMAD.MOV.U32 R84, RZ, RZ, R21 ;  /* 0x000000ffff547224 */ /* 0x004fe400078e0015 */
[----:B------:R-:W-:Y:S01]  /*17f70*/  LDS R21, [R241+0x4380] ;  /* 0x00438000f1157984 */ /* 0x000fe20000000800 */
[C---:B----4-:R-:W-:Y:S01]  /*17f80*/  HMMA.1688.F32.TF32 R148, R212.reuse, R42, R148 ;  /* 0x0000002ad494723c */ /* 0x050fe20000081094 */
[----:B------:R-:W-:Y:S02]  /*17f90*/  IMAD.MOV.U32 R86, RZ, RZ, R17 ;  /* 0x000000ffff567224 */ /* 0x000fe400078e0011 */
[----:B------:R-:W2:Y:S05]  /*17fa0*/  LDS R17, [R241+0x4280] ;  /* 0x00428000f1117984 */ /* 0x000eaa0000000800 */
[C---:B------:R-:W-:Y:S01]  /*17fb0*/  HMMA.1688.F32.TF32 R188, R212.reuse, R34, R84 ;  /* 0x00000022d4bc723c */ /* 0x040fe20000081054 */
[----:B------:R-:W3:Y:S04]  /*17fc0*/  LDL.LU R84, [R1+0x210] ;  /* 0x0002100001547983 */ /* 0x000ee80000300800 */
[----:B------:R-:W3:Y:S04]  /*17fd0*/  LDL.LU R85, [R1+0x214] ;  /* 0x0002140001557983 */ /* 0x000ee80000300800 */
[----:B------:R-:W3:Y:S04]  /*17fe0*/  LDL.LU R86, [R1+0x218] ;  /* 0x0002180001567983 */ /* 0x000ee80000300800 */
[----:B------:R-:W3:Y:S04]  /*17ff0*/  LDL.LU R87, [R1+0x21c] ;  /* 0x00021c0001577983 */ /* 0x000ee80000300800 */
[----:B------:R-:W3:Y:S04]  /*18000*/  LDL.LU R236, [R1] ;  /* 0x0000000001ec7983 */ /* 0x000ee80000300800 */
[----:B------:R-:W-:Y:S04]  /*18010*/  STL.64 [R1+0x320], R148 ;  /* 0x0003209401007387 */ /* 0x000fe80000100a00 */
[----:B------:R4:W-:Y:S04]  /*18020*/  STL.64 [R1+0x328], R150 ;  /* 0x0003289601007387 */ /* 0x0009e80000100a00 */
[----:B----4-:R-:W4:Y:S04]  /*18030*/  LDL.LU.64 R150, [R1+0x1150] ;  /* 0x0011500001967983 */ /* 0x010f280000300a00 */
[----:B------:R-:W4:Y:S04]  /*18040*/  LDL.LU.64 R148, [R1+0x1148] ;  /* 0x0011480001947983 */ /* 0x000f280000300a00 */
[----:B------:R-:W-:Y:S04]  /*18050*/  STL.64 [R1+0x370], R92 ;  /* 0x0003705c01007387 */ /* 0x000fe80000100a00 */
[----:B------:R2:W-:Y:S01]  /*18060*/  STL.64 [R1+0x378], R94 ;  /* 0x0003785e01007387 */ /* 0x0005e20000100a00 */
[----:B------:R-:W-:Y:S03]  /*18070*/  HMMA.1688.F32.TF32 R212, R212, R78, R88 ;  /* 0x0000004ed4d4723c */ /* 0x000fe60000081058 */
[----:B--2---:R-:W2:Y:S04]  /*18080*/  LDL.LU.64 R94, [R1+0x1140] ;  /* 0x00114000015e7983 */ /* 0x004ea80000300a00 */
[----:B------:R-:W2:Y:S04]  /*18090*/  LDL.LU.64 R92, [R1+0x1138] ;  /* 0x00113800015c7983 */ /* 0x000ea80000300a00 */
[----:B------:R-:W-:Y:S04]  /*180a0*/  STL.64 [R1+0x460], R100 ;  /* 0x0004606401007387 */ /* 0x000fe80000100a00 */
[----:B------:R1:W-:Y:S01]  /*180b0*/  STL.64 [R1+0x468], R102 ;  /* 0x0004686601007387 */ /* 0x0003e20000100a00 */
[----:B------:R-:W-:-:S03]  /*180c0*/  IMAD.MOV.U32 R241, RZ, RZ, R109 ;  /* 0x000000fffff17224 */ /* 0x000fc600078e006d */
[----:B-1----:R-:W2:Y:S04]  /*180d0*/  LDL.LU.64 R102, [R1+0x1130] ;  /* 0x0011300001667983 */ /* 0x002ea80000300a00 */
[----:B------:R-:W2:Y:S04]  /*180e0*/  LDL.LU.64 R100, [R1+0x1128] ;  /* 0x0011280001647983 */ /* 0x000ea80000300a00 */
[----:B------:R-:W-:Y:S04]  /*180f0*/  STL.64 [R1+0x450], R96 ;  /* 0x0004506001007387 */ /* 0x000fe80000100a00 */
[----:B------:R1:W-:Y:S04]  /*18100*/  STL [R1+0x458], R98 ;  /* 0x0004586201007387 */ /* 0x0003e80000100800 */
[----:B-1----:R-:W2:Y:S04]  /*18110*/  LDL.LU.64 R98, [R1+0x1120] ;  /* 0x0011200001627983 */ /* 0x002ea80000300a00 */
[----:B------:R-:W2:Y:S04]  /*18120*/  LDL.LU.64 R96, [R1+0x1118] ;  /* 0x0011180001607983 */ /* 0x000ea80000300a00 */
[----:B------:R1:W-:Y:S04]  /*18130*/  STL.64 [R1+0x438], R110 ;  /* 0x0004386e01007387 */ /* 0x0003e80000100a00 */
[----:B-1----:R-:W2:Y:S04]  /*18140*/  LDL.LU.64 R110, [R1+0x1110] ;  /* 0x00111000016e7983 */ /* 0x002ea80000300a00 */
[----:B------:R-:W2:Y:S04]  /*18150*/  LDL.LU.64 R108, [R1+0x1108] ;  /* 0x00110800016c7983 */ /* 0x000ea80000300a00 */
[----:B------:R-:W-:Y:S04]  /*18160*/  STL.64 [R1+0x420], R116 ;  /* 0x0004207401007387 */ /* 0x000fe80000100a00 */
        /* <DEDUP_REMOVED lines=8> */
[----:B------:R1:W-:Y:S01]  /*181f0*/  STL.64 [R1+0x3c8], R250 ;  /* 0x0003c8fa01007387 */ /* 0x0003e20000100a00 */
[----:B------:R-:W-:-:S03]  /*18200*/  IMAD.MOV.U32 R240, RZ, RZ, R214 ;  /* 0x000000fffff07224 */ /* 0x000fc600078e00d6 */
[----:B-1----:R-:W2:Y:S04]  /*18210*/  LDL.LU.64 R250, [R1+0x10e0] ;  /* 0x0010e00001fa7983 */ /* 0x002ea80000300a00 */
[----:B------:R-:W2:Y:S04]  /*18220*/  LDL.LU.64 R248, [R1+0x10d8] ;  /* 0x0010d80001f87983 */ /* 0x000ea80000300a00 */
[----:B------:R-:W-:Y:S04]  /*18230*/  STL.64 [R1+0x360], R244 ;  /* 0x000360f401007387 */ /* 0x000fe80000100a00 */
[----:B------:R1:W-:Y:S01]  /*18240*/  STL.64 [R1+0x368], R246 ;  /* 0x000368f601007387 */ /* 0x0003e20000100a00 */
[----:B------:R-:W-:-:S03]  /*18250*/  IMAD.MOV.U32 R214, RZ, RZ, R252 ;  /* 0x000000ffffd67224 */ /* 0x000fc600078e00fc */
[----:B-1----:R-:W2:Y:S04]  /*18260*/  LDL.LU.64 R246, [R1+0x10d0] ;  /* 0x0010d00001f67983 */ /* 0x002ea80000300a00 */
[----:B------:R-:W2:Y:S04]  /*18270*/  LDL.LU.64 R244, [R1+0x10c8] ;  /* 0x0010c80001f47983 */ /* 0x000ea80000300a00 */
[----:B------:R-:W2:Y:S04]  /*18280*/  LDL.LU.64 R90, [R1+0x10c0] ;  /* 0x0010c000015a7983 */ /* 0x000ea80000300a00 */
[----:B------:R-:W2:Y:S04]  /*18290*/  LDL.LU.64 R88, [R1+0x10b8] ;  /* 0x0010b80001587983 */ /* 0x000ea80000300a00 */
[----:B------:R1:W-:Y:S04]  /*182a0*/  STL.64 [R1+0x170], R212 ;  /* 0x000170d401007387 */ /* 0x0003e80000100a00 */
[----:B-1----:R-:W2:Y:S04]  /*182b0*/  LDL.LU R212, [R1+0x30] ;  /* 0x0000300001d47983 */ /* 0x002ea80000300800 */
[----:B------:R-:W2:Y:S04]  /*182c0*/  LDL.LU R213, [R1+0x34] ;  /* 0x0000340001d57983 */ /* 0x000ea80000300800 */
[----:B------:R-:W2:Y:S01]  /*182d0*/  LDL.LU R252, [R1+0x10b0] ;  /* 0x0010b00001fc7983 */ /* 0x000ea20000300800 */
[----:B------:R-:W-:-:S02]  /*182e0*/  IMAD.MOV.U32 R239, RZ, RZ, R0 ;  /* 0x000000ffffef7224 */ /* 0x000fc400078e0000 */
[----:B------:R-:W-:Y:S02]  /*182f0*/  IMAD.MOV.U32 R0, RZ, RZ, R215 ;  /* 0x000000ffff007224 */ /* 0x000fe400078e00d7 */
[----:B------:R-:W4:Y:S04]  /*18300*/  LDL.LU R215, [R1+0x3c] ;  /* 0x00003c0001d77983 */ /* 0x000f280000300800 */
[----:B------:R-:W-:Y:S04]  /*18310*/  STL.64 [R1+0xf60], R242 ;  /* 0x000f60f201007387 */ /* 0x000fe80000100a00 */
[----:B------:R1:W-:Y:S04]  /*18320*/  STL.64 [R1+0xf58], R240 ;  /* 0x000f58f001007387 */ /* 0x0003e80000100a00 */
[----:B-1----:R-:W4:Y:S04]  /*18330*/  LDL.LU R240, [R1+0x470] ;  /* 0x0004700001f07983 */ /* 0x002f280000300800 */
[----:B------:R-:W4:Y:S04]  /*18340*/  LDL.LU R241, [R1+0x474] ;  /* 0x0004740001f17983 */ /* 0x000f280000300800 */
[----:B------:R-:W4:Y:S01]  /*18350*/  LDL.LU R242, [R1+0x478] ;  /* 0x0004780001f27983 */ /* 0x000f220000300800 */
[-C--:B---3--:R-:W-:Y:S11]  /*18360*/  HMMA.1688.F32.TF32 R84, R112, R4.reuse, R84 ;  /* 0x000000047054723c */ /* 0x088ff60000081054 */
[----:B------:R-:W-:Y:S11]  /*18370*/  @!UPT UIADD3 URZ, URZ, URZ, URZ ;  /* 0x0000003f3f3ff290 */ /* 0x000ff6000fffe03f */
[----:B------:R-:W-:Y:S01]  /*18380*/  @!UPT UIADD3 URZ, URZ, URZ, URZ ;  /* 0x0000003f3f3ff290 */ /* 0x000fe2000fffe03f */
[----:B------:R1:W-:Y:S01]  /*18390*/  STL.64 [R1+0x350], R84 ;  /* 0x0003505401007387 */ /* 0x0003e20000100a00 */
[----:B------:R-:W-:Y:S02]  /*183a0*/  IMAD.MOV.U32 R6, RZ, RZ, R86 ;  /* 0x000000ffff067224 */ /* 0x000fe400078e0056 */
[----:B--2---:R-:W-:Y:S02]  /*183b0*/  IMAD.MOV.U32 R243, RZ, RZ, R252 ;  /* 0x000000fffff37224 */ /* 0x004fe400078e00fc */
[----:B------:R-:W-:Y:S02]  /*183c0*/  IMAD.MOV.U32 R252, RZ, RZ, R87 ;  /* 0x000000fffffc7224 */ /* 0x000fe400078e0057 */
[----:B------:R-:W2:Y:S04]  /*183d0*/  LDL.LU.64 R86, [R1+0x10a8] ;  /* 0x0010a80001567983 */ /* 0x000ea80000300a00 */
[----:B-1----:R-:W2:Y:S01]  /*183e0*/  LDL.LU.64 R84, [R1+0x10a0] ;  /* 0x0010a00001547983 */ /* 0x002ea20000300a00 */
[----:B------:R-:W-:Y:S03]  /*183f0*/  HMMA.1688.F32.TF32 R236, R140, R4, R236 ;  /* 0x000000048cec723c */ /* 0x000fe600000810ec */
[----:B------:R-:W-:Y:S04]  /*18400*/  STL [R1+0xf48], R6 ;  /* 0x000f480601007387 */ /* 0x000fe80000100800 */
[----:B------:R-:W-:Y:S11]  /*18410*/  STL [R1+0xf44], R252 ;  /* 0x000f44fc01007387 */ /* 0x000ff60000100800 */
[----:B------:R-:W-:Y:S05]  /*18420*/  @!UPT UIADD3 URZ, URZ, URZ, URZ ;  /* 0x0000003f3f3ff290 */ /* 0x000fea000fffe03f */
[----:B------:R-:W-:Y:S04]  /*18430*/  STL.64 [R1+0x3b0], R236 ;  /* 0x0003b0ec01007387 */ /* 0x000fe80000100a00 */
[----:B------:R2:W-:Y:S01]  /*18440*/  STL.64 [R1+0x3b8], R238 ;  /* 0x0003b8ee01007387 */ /* 0x0005e20000100a00 */
[C---:B------:R-:W-:Y:S08]  /*18450*/  HMMA.1688.F32.TF32 R88, R24.reuse, R8, R88 ;  /* 0x000000081858723c */ /* 0x040ff00000081058 */
[-C--:B--2---:R-:W-:Y:S08]  /*18460*/  HMMA.1688.F32.TF32 R236, R24, R4.reuse, R84 ;  /* 0x0000000418ec723c */ /* 0x084ff00000081054 */
[-C--:B------:R-:W-:Y:S08]  /*18470*/  HMMA.1688.F32.TF32 R84, R28, R4.reuse, R120 ;  /* 0x000000041c54723c */ /* 0x080ff00000081078 */
[-C--:B----4-:R-:W-:Y:S07]  /*18480*/  HMMA.1688.F32.TF32 R120, R80, R4.reuse, R148 ;  /* 0x000000045078723c */ /* 0x090fee0000081094 */
[----:B------:R1:W-:Y:S04]  /*18490*/  STL.64 [R1+0x410], R236 ;  /* 0x000410ec01007387 */ /* 0x0003e80000100a00 */
[----:B------:R2:W-:Y:S04]  /*184a0*/  STL.64 [R1+0x418], R238 ;  /* 0x000418ee01007387 */ /* 0x0005e80000100a00 */
[----:B-1----:R-:W3:Y:S04]  /*184b0*/  LDL.LU R236, [R1+0x550] ;  /* 0x0005500001ec7983 */ /* 0x002ee80000300800 */
[----:B------:R-:W-:Y:S04]  /*184c0*/  STL.64 [R1+0x4a0], R84 ;  /* 0x0004a05401007387 */ /* 0x000fe80000100a00 */
[----:B------:R1:W-:Y:S01]  /*184d0*/  STL.64 [R1+0x4a8], R86 ;  /* 0x0004a85601007387 */ /* 0x0003e20000100a00 */
[-C--:B------:R-:W-:Y:S03]  /*184e0*/  HMMA.1688.F32.TF32 R148, R12, R4.reuse, R204 ;  /* 0x000000040c94723c */ /* 0x080fe600000810cc */
[----:B------:R-:W3:Y:S04]  /*184f0*/  LDL.LU R237, [R1+0x554] ;  /* 0x0005540001ed7983 */ /* 0x000ee80000300800 */
[----:B--2---:R-:W3:Y:S01]  /*18500*/  LDL.LU R238, [R1+0x558] ;  /* 0x0005580001ee7983 */ /* 0x004ee20000300800 */
[-C--:B-1----:R-:W-:Y:S03]  /*18510*/  HMMA.1688.F32.TF32 R84, R16, R4.reuse, R200 ;  /* 0x000000041054723c */ /* 0x082fe600000810c8 */
[----:B------:R-:W3:Y:S04]  /*18520*/  LDL.LU R239, [R1+0x55c] ;  /* 0x00055c0001ef7983 */ /* 0x000ee80000300800 */
[----:B------:R-:W-:Y:S04]  /*18530*/  STL.64 [R1+0x500], R120 ;  /* 0x0005007801007387 */ /* 0x000fe80000100a00 */
[----:B------:R1:W-:Y:S04]  /*18540*/  STL.64 [R1+0x508], R122 ;  /* 0x0005087a01007387 */ /* 0x0003e80000100a00 */
[----:B------:R-:W-:Y:S04]  /*18550*/  LDSM.16.M88.4 R200, [R104+0x1e800] ;  /* 0x01e8000068c8783b */ /* 0x000fe80000000200 */
[----:B------:R-:W-:Y:S01]  /*18560*/  LDSM.16.M88.4 R204, [R104+0x1e000] ;  /* 0x01e0000068cc783b */ /* 0x000fe20000000200 */
[----:B-1----:R-:W-:Y:S03]  /*18570*/  HMMA.1688.F32.TF32 R120, R20, R4, R220 ;  /* 0x000000041478723c */ /* 0x002fe600000810dc */
[----:B------:R-:W-:Y:S04]  /*18580*/  LDSM.16.M88.4 R220, [R104+0x1c000] ;  /* 0x01c0000068dc783b */ /* 0x000fe80000000200 */
[----:B------:R-:W-:Y:S04]  /*18590*/  STL.64 [R1+0x520], R84 ;  /* 0x0005205401007387 */ /* 0x000fe80000100a00 */
[----:B------:R1:W-:Y:S02]  /*185a0*/  STL.64 [R1+0x528], R86 ;  /* 0x0005285601007387 */ /* 0x0003e40000100a00 */
[-C--:B-1----:R-:W-:Y:S02]  /*185b0*/  HMMA.1688.F32.TF32 R84, R112, R8.reuse, R240 ;  /* 0x000000087054723c */ /* 0x082fe400000810f0 */
[----:B------:R-:W-:Y:S04]  /*185c0*/  STL.64 [R1+0x560], R148 ;  /* 0x0005609401007387 */ /* 0x000fe80000100a00 */
[----:B------:R-:W-:Y:S04]  /*185d0*/  STL.64 [R1+0x568], R150 ;  /* 0x0005689601007387 */ /* 0x000fe80000100a00 */
[----:B------:R-:W-:Y:S04]  /*185e0*/  STL.64 [R1+0x5c0], R120 ;  /* 0x0005c07801007387 */ /* 0x000fe80000100a00 */
[----:B------:R1:W-:Y:S02]  /*185f0*/  STL.64 [R1+0x5c8], R122 ;  /* 0x0005c87a01007387 */ /* 0x0003e40000100a00 */
[----:B-1----:R-:W-:Y:S08]  /*18600*/  HMMA.1688.F32.TF32 R120, R140, R8, R212 ;  /* 0x000000088c78723c */ /* 0x002ff000000810d4 */
[----:B------:R-:W-:Y:S01]  /*18610*/  IMAD.MOV.U32 R6, RZ, RZ, R84 ;  /* 0x000000ffff067224 */ /* 0x000fe200078e0054 */
[----:B------:R1:W-:Y:S01]  /*18620*/  STL.64 [R1+0x138], R86 ;  /* 0x0001385601007387 */ /* 0x0003e20000100a00 */
[----:B------:R-:W-:-:S02]  /*18630*/  IMAD.MOV.U32 R252, RZ, RZ, R85 ;  /* 0x000000fffffc7224 */ /* 0x000fc400078e0055 */
[----:B-1----:R-:W-:Y:S11]  /*18640*/  HMMA.1688.F32.TF32 R84, R28, R8, R116 ;  /* 0x000000081c54723c */ /* 0x002ff60000081074 */
[----:B------:R1:W-:Y:S04]  /*18650*/  STL.64 [R1+0x160], R120 ;  /* 0x0001607801007387 */ /* 0x0003e80000100a00 */
[----:B------:R2:W-:Y:S04]  /*18660*/  STL.64 [R1+0x168], R122 ;  /* 0x0001687a01007387 */ /* 0x0005e80000100a00 */
[----:B------:R-:W-:Y:S01]  /*18670*/  STL.64 [R1+0x340], R88 ;  /* 0x0003405801007387 */ /* 0x000fe20000100a00 */
[----:B-1----:R-:W-:-:S03]  /*18680*/  IMAD.MOV.U32 R120, RZ, RZ, R45 ;  /* 0x000000ffff787224 */ /* 0x002fc600078e002d */
[----:B------:R-:W-:Y:S01]  /*18690*/  STL.64 [R1+0x348], R90 ;  /* 0x0003485a01007387 */ /* 0x000fe20000100a00 */
[----:B------:R-:W-:-:S03]  /*186a0*/  IMAD.MOV.U32 R121, RZ, RZ, R40 ;  /* 0x000000ffff797224 */ /* 0x000fc600078e0028 */
[----:B------:R-:W4:Y:S01]  /*186b0*/  LDL.LU R45, [R1+0x109c] ;  /* 0x00109c00012d7983 */ /* 0x000f220000300800 */
[----:B--2---:R-:W-:-:S03]  /*186c0*/  IMAD.MOV.U32 R122, RZ, RZ, R44 ;  /* 0x000000ffff7a7224 */ /* 0x004fc600078e002c */
[----:B------:R-:W-:Y:S04]  /*186d0*/  STL.64 [R1+0x400], R84 ;  /* 0x0004005401007387 */ /* 0x000fe80000100a00 */
[----:B------:R1:W-:Y:S04]  /*186e0*/  STL.64 [R1+0x408], R86 ;  /* 0x0004085601007387 */ /* 0x0003e80000100a00 */
[----:B------:R-:W2:Y:S04]  /*186f0*/  LDL.LU R40, [R1+0x1098] ;  /* 0x0010980001287983 */ /* 0x000ea80000300800 */
[----:B------:R-:W2:Y:S01]  /*18700*/  LDL.LU R44, [R1+0x1094] ;  /* 0x00109400012c7983 */ /* 0x000ea20000300800 */
[----:B------:R-:W-:-:S03]  /*18710*/  IMAD.MOV.U32 R123, RZ, RZ, R41 ;  /* 0x000000ffff7b7224 */ /* 0x000fc600078e0029 */
[----:B------:R-:W3:Y:S01]  /*18720*/  LDL.LU R41, [R1+0x1090] ;  /* 0x0010900001297983 */ /* 0x000ee20000300800 */
[-C--:B-1----:R-:W-:Y:S08]  /*18730*/  HMMA.1688.F32.TF32 R84, R80, R8.reuse, R144 ;  /* 0x000000085054723c */ /* 0x082ff00000081090 */
[-C--:B------:R-:W-:Y:S01]  /*18740*/  HMMA.1688.F32.TF32 R116, R16, R8.reuse, R216 ;  /* 0x000000081074723c */ /* 0x080fe200000810d8 */
[----:B------:R-:W-:Y:S01]  /*18750*/  IMAD.MOV.U32 R240, RZ, RZ, R37 ;  /* 0x000000fffff07224 */ /* 0x000fe200078e0025 */
[----:B------:R-:W-:Y:S11]  /*18760*/  LDSM.16.M88.4 R216, [R104+0x1c800] ;  /* 0x01c8000068d8783b */ /* 0x000ff60000000200 */
[----:B------:R-:W-:Y:S02]  /*18770*/  @!UPT UIADD3 URZ, URZ, URZ, URZ ;  /* 0x0000003f3f3ff290 */ /* 0x000fe4000fffe03f */
[----:B------:R4:W-:Y:S01]  /*18780*/  STL.64 [R1+0x490], R84 ;  /* 0x0004905401007387 */ /* 0x0009e20000100a00 */
[-C--:B------:R-:W-:Y:S03]  /*18790*/  HMMA.1688.F32.TF32 R88, R12, R8.reuse, R208 ;  /* 0x000000080c58723c */ /* 0x080fe600000810d0 */
[----:B------:R-:W-:Y:S04]  /*187a0*/  STL.64 [R1+0x498], R86 ;  /* 0x0004985601007387 */ /* 0x000fe80000100a00 */
[----:B------:R-:W-:Y:S01]  /*187b0*/  STL.64 [R1+0x4f0], R116 ;  /* 0x0004f07401007387 */ /* 0x000fe20000100a00 */
[----:B------:R-:W-:Y:S03]  /*187c0*/  HMMA.1688.F32.TF32 R8, R20, R8, R224 ;  /* 0x000000081408723c */ /* 0x000fe600000810e0 */
[----:B------:R-:W-:Y:S01]  /*187d0*/  STL.64 [R1+0x4f8], R118 ;  /* 0x0004f87601007387 */ /* 0x000fe20000100a00 */
[----:B------:R-:W-:-:S02]  /*187e0*/  IMAD.MOV.U32 R241, RZ, RZ, R36 ;  /* 0x000000fffff17224 */ /* 0x000fc400078e0024 */
[----:B------:R-:W-:Y:S01]  /*187f0*/  IMAD.MOV.U32 R242, RZ, RZ, R33 ;  /* 0x000000fffff27224 */ /* 0x000fe200078e0021 */
[----:B------:R-:W-:Y:S01]  /*18800*/  LDSM.16.M88.4 R36, [R104+0x1a800] ;  /* 0x01a800006824783b */ /* 0x000fe20000000200 */
[----:B------:R-:W-:-:S03]  /*18810*/  IMAD.MOV.U32 R243, RZ, RZ, R32 ;  /* 0x000000fffff37224 */ /* 0x000fc600078e0020 */
[----:B------:R-:W-:Y:S04]  /*18820*/  LDSM.16.M88.4 R32, [R104+0x1a000] ;  /* 0x01a000006820783b */ /* 0x000fe80000000200 */
[----:B------:R-:W-:Y:S04]  /*18830*/  STL.64 [R1+0x510], R88 ;  /* 0x0005105801007387 */ /* 0x000fe80000100a00 */
[----:B------:R-:W-:Y:S04]  /*18840*/  STL.64 [R1+0x518], R90 ;  /* 0x0005185a01007387 */ /* 0x000fe80000100a00 */
[----:B------:R-:W-:Y:S04]  /*18850*/  STL.64 [R1+0x580], R8 ;  /* 0x0005800801007387 */ /* 0x000fe80000100a00 */
[----:B------:R-:W-:Y:S01]  /*18860*/  STL.64 [R1+0x588], R10 ;  /* 0x0005880a01007387 */ /* 0x000fe20000100a00 */
[----:B------:R-:W-:-:S02]  /*18870*/  IMAD.MOV.U32 R148, RZ, RZ, R53 ;  /* 0x000000ffff947224 */ /* 0x000fc400078e0035 */
[----:B------:R-:W-:Y:S01]  /*18880*/  IMAD.MOV.U32 R149, RZ, RZ, R52 ;  /* 0x000000ffff957224 */ /* 0x000fe200078e0034 */
[----:B------:R-:W-:Y:S01]  /*18890*/  LDSM.16.M88.4 R208, [R104+0x1d800] ;  /* 0x01d8000068d0783b */ /* 0x000fe20000000200 */
[----:B----4-:R-:W-:Y:S02]  /*188a0*/  IMAD.MOV.U32 R84, RZ, RZ, R45 ;  /* 0x000000ffff547224 */ /* 0x010fe400078e002d */
[----:B--2---:R-:W-:Y:S02]  /*188b0*/  IMAD.MOV.U32 R85, RZ, RZ, R44 ;  /* 0x000000ffff557224 */ /* 0x004fe400078e002c */
[----:B------:R-:W3:Y:S02]  /*188c0*/  LDSM.16.M88.4 R44, [R104+0x19000] ;  /* 0x01900000682c783b */ /* 0x000ee40000000200 */
[----:B---3--:R-:W-:Y:S11]  /*188d0*/  HMMA.1688.F32.TF32 R88, R112, R44, R236 ;  /* 0x0000002c7058723c */ /* 0x008ff600000810ec */
[----:B------:R-:W-:Y:S11]  /*188e0*/  @!UPT UIADD3 URZ, URZ, URZ, URZ ;  /* 0x0000003f3f3ff290 */ /* 0x000ff6000fffe03f */
[----:B------:R-:W-:Y:S01]  /*188f0*/  @!UPT UIADD3 URZ, URZ, URZ, URZ ;  /* 0x0000003f3f3ff290 */ /* 0x000fe2000fffe03f */
[----:B------:R-:W-:Y:S04]  /*18900*/  STL [R1+0x11c], R91 ;  /* 0x00011c5b01007387 */ /* 0x000fe80000100800 */
[----:B------:R-:W2:Y:S04]  /*18910*/  LDL.LU R236, [R1+0x5e0] ;  /* 0x0005e00001ec7983 */ /* 0x000ea80000300800 */
[----:B------:R-:W2:Y:S04]  /*18920*/  LDL.LU R237, [R1+0x5e4] ;  /* 0x0005e40001ed7983 */ /* 0x000ea80000300800 */
[----:B------:R-:W2:Y:S04]  /*18930*/  LDL.LU R238, [R1+0x5e8] ;  /* 0x0005e80001ee7983 */ /* 0x000ea80000300800 */
[----:B------:R-:W2:Y:S01]  /*18940*/  LDL.LU R239, [R1+0x5ec] ;  /* 0x0005ec0001ef7983 */ /* 0x000ea20000300800 */
[----:B------:R-:W-:-:S02]  /*18950*/  IMAD.MOV.U32 R10, RZ, RZ, R89 ;  /* 0x000000ffff0a7224 */ /* 0x000fc400078e0059 */
[----:B------:R-:W-:Y:S01]  /*18960*/  IMAD.MOV.U32 R11, RZ, RZ, R90 ;  /* 0x000000ffff0b7224 */ /* 0x000fe200078e005a */
[----:B------:R-:W3:Y:S01]  /*18970*/  LDL.LU R212, [R1+0x60] ;  /* 0x0000600001d47983 */ /* 0x000ee20000300800 */
[----:B------:R-:W-:-:S03]  /*18980*/  IMAD.MOV.U32 R7, RZ, RZ, R88 ;  /* 0x000000ffff077224 */ /* 0x000fc600078e0058 */
[----:B------:R-:W3:Y:S04]  /*18990*/  LDL.LU R213, [R1+0x64] ;  /* 0x0000640001d57983 */ /* 0x000ee80000300800 */
[----:B------:R-:W3:Y:S04]  /*189a0*/  LDL.LU R214, [R1+0x68] ;  /* 0x0000680001d67983 */ /* 0x000ee80000300800 */
[----:B------:R-:W3:Y:S04]  /*189b0*/  LDL.LU R215, [R1+0x6c] ;  /* 0x00006c0001d77983 */ /* 0x000ee80000300800 */
[----:B------:R-:W-:Y:S04]  /*189c0*/  STL.64 [R1+0xf70], R10 ;  /* 0x000f700a01007387 */ /* 0x000fe80000100a00 */
[----:B------:R1:W-:Y:S02]  /*189d0*/  STL.64 [R1+0xf68], R6 ;  /* 0x000f680601007387 */ /* 0x0003e40000100a00 */
[-C--:B-1----:R-:W-:Y:S08]  /*189e0*/  HMMA.1688.F32.TF32 R4, R140, R44.reuse, R120 ;  /* 0x0000002c8c04723c */ /* 0x082ff00000081078 */
[-C--:B------:R-:W-:Y:S08]  /*189f0*/  HMMA.1688.F32.TF32 R88, R24, R44.reuse, R244 ;  /* 0x0000002c1858723c */ /* 0x080ff000000810f4 */
[----:B------:R-:W-:Y:S07]  /*18a00*/  HMMA.1688.F32.TF32 R8, R28, R44, R108 ;  /* 0x0000002c1c08723c */ /* 0x000fee000008106c */
[----:B------:R-:W-:Y:S04]  /*18a10*/  STL.64 [R1+0x150], R4 ;  /* 0x0001500401007387 */ /* 0x000fe80000100a00 */
[----:B------:R1:W-:Y:S01]  /*18a20*/  STL.64 [R1+0x158], R6 ;  /* 0x0001580601007387 */ /* 0x0003e20000100a00 */
[----:B------:R-:W-:-:S02]  /*18a30*/  IMAD.MOV.U32 R86, RZ, RZ, R41 ;  /* 0x000000ffff567224 */ /* 0x000fc400078e0029 */
[----:B------:R-:W-:Y:S02]  /*18a40*/  IMAD.MOV.U32 R87, RZ, RZ, R40 ;  /* 0x000000ffff577224 */ /* 0x000fe400078e0028 */
[----:B------:R-:W4:Y:S01]  /*18a50*/  LDSM.16.M88.4 R40, [R104+0x19800] ;  /* 0x019800006828783b */ /* 0x000f220000000200 */
[-C--:B-1----:R-:W-:Y:S03]  /*18a60*/  HMMA.1688.F32.TF32 R4, R80, R44.reuse, R136 ;  /* 0x0000002c5004723c */ /* 0x082fe60000081088 */
[----:B------:R-:W-:Y:S04]  /*18a70*/  STL.64 [R1+0x250], R88 ;  /* 0x0002505801007387 */ /* 0x000fe80000100a00 */
[----:B------:R1:W-:Y:S04]  /*18a80*/  STL.64 [R1+0x258], R90 ;  /* 0x0002585a01007387 */ /* 0x0003e80000100a00 */
[----:B------:R-:W-:Y:S04]  /*18a90*/  STL.64 [R1+0x330], R8 ;  /* 0x0003300801007387 */ /* 0x000fe80000100a00 */
[----:B------:R1:W-:Y:S02]  /*18aa0*/  STL.64 [R1+0x338], R10 ;  /* 0x0003380a01007387 */ /* 0x0003e40000100a00 */
[-C--:B-1----:R-:W-:Y:S06]  /*18ab0*/  HMMA.1688.F32.TF32 R88, R16, R44.reuse, R176 ;  /* 0x0000002c1058723c */ /* 0x082fec00000810b0 */
[----:B------:R-:W-:Y:S02]  /*18ac0*/  STL.64 [R1+0x440], R4 ;  /* 0x0004400401007387 */ /* 0x000fe40000100a00 */
[-C--:B------:R-:W-:Y:S02]  /*18ad0*/  HMMA.1688.F32.TF32 R8, R12, R44.reuse, R180 ;  /* 0x0000002c0c08723c */ /* 0x080fe400000810b4 */
[----:B------:R1:W-:Y:S06]  /*18ae0*/  STL.64 [R1+0x448], R6 ;  /* 0x0004480601007387 */ /* 0x0003ec0000100a00 */
[----:B-1----:R-:W-:Y:S07]  /*18af0*/  HMMA.1688.F32.TF32 R4, R20, R44, R192 ;  /* 0x0000002c1404723c */ /* 0x002fee00000810c0 */
[----:B------:R-:W-:Y:S04]  /*18b00*/  STL.64 [R1+0x480], R88 ;  /* 0x0004805801007387 */ /* 0x000fe80000100a00 */
[----:B------:R-:W-:Y:S01]  /*18b10*/  STL.64 [R1+0x488], R90 ;  /* 0x0004885a01007387 */ /* 0x000fe20000100a00 */
[-C--:B----4-:R-:W-:Y:S03]  /*18b20*/  HMMA.1688.F32.TF32 R244, R112, R40.reuse, R84 ;  /* 0x0000002870f4723c */ /* 0x090fe60000081054 */
[----:B------:R-:W-:Y:S04]  /*18b30*/  STL.64 [R1+0x4b0], R8 ;  /* 0x0004b00801007387 */ /* 0x000fe80000100a00 */
[----:B------:R-:W-:Y:S01]  /*18b40*/  STL.64 [R1+0x4b8], R10 ;  /* 0x0004b80a01007387 */ /* 0x000fe20000100a00 */
[----:B------:R-:W-:Y:S01]  /*18b50*/  HMMA.1688.F32.TF32 R248, R24, R40, R248 ;  /* 0x0000002818f8723c */ /* 0x000fe200000810f8 */
[----:B------:R-:W-:-:S02]  /*18b60*/  IMAD.MOV.U32 R150, RZ, RZ, R69 ;  /* 0x000000ffff967224 */ /* 0x000fc400078e0045 */
[----:B------:R-:W-:Y:S04]  /*18b70*/  LDSM.16.M88.4 R192, [R104+0x1f800] ;  /* 0x01f8000068c0783b */ /* 0x000fe80000000200 */
[----:B------:R-:W-:Y:S04]  /*18b80*/  STL.64 [R1+0x680], R4 ;  /* 0x0006800401007387 */ /* 0x000fe80000100a00 */
[----:B------:R1:W-:Y:S02]  /*18b90*/  STL.64 [R1+0x688], R6 ;  /* 0x0006880601007387 */ /* 0x0003e40000100a00 */
[----:B-1----:R-:W-:Y:S01]  /*18ba0*/  HMMA.1688.F32.TF32 R4, R140, R40, R240 ;  /* 0x000000288c04723c */ /* 0x002fe200000810f0 */
[----:B------:R-:W-:-:S02]  /*18bb0*/  IMAD.MOV.U32 R84, RZ, RZ, R60 ;  /* 0x000000ffff547224 */ /* 0x000fc400078e003c */
[----:B------:R-:W4:Y:S01]  /*18bc0*/  LDL.LU R60, [R1+0x108c] ;  /* 0x00108c00013c7983 */ /* 0x000f220000300800 */
[----:B------:R-:W-:Y:S02]  /*18bd0*/  IMAD.MOV.U32 R85, RZ, RZ, R61 ;  /* 0x000000ffff557224 */ /* 0x000fe400078e003d */
[----:B------:R-:W-:Y:S01]  /*18be0*/  IMAD.MOV.U32 R86, RZ, RZ, R49 ;  /* 0x000000ffff567224 */ /* 0x000fe200078e0031 */
[----:B------:R-:W4:Y:S01]  /*18bf0*/  LDL.LU R61, [R1+0x1088] ;  /* 0x00108800013d7983 */ /* 0x000f220000300800 */
[----:B------:R-:W-:-:S03]  /*18c00*/  IMAD.MOV.U32 R87, RZ, RZ, R48 ;  /* 0x000000ffff577224 */ /* 0x000fc600078e0030 */
[----:B------:R-:W4:Y:S01]  /*18c10*/  LDL.LU R49, [R1+0x1084] ;  /* 0x0010840001317983 */ /* 0x000f220000300800 */
[-C--:B------:R-:W-:Y:S03]  /*18c20*/  HMMA.1688.F32.TF32 R8, R28, R40.reuse, R96 ;  /* 0x000000281c08723c */ /* 0x080fe60000081060 */
[----:B------:R-:W4:Y:S04]  /*18c30*/  LDL.LU R48, [R1+0x1080] ;  /* 0x0010800001307983 */ /* 0x000f280000300800 */
[----:B------:R-:W-:Y:S04]  /*18c40*/  STL.64 [R1+0xed8], R246 ;  /* 0x000ed8f601007387 */ /* 0x000fe80000100a00 */
[----:B------:R-:W-:Y:S04]  /*18c50*/  STL.64 [R1+0xed0], R244 ;  /* 0x000ed0f401007387 */ /* 0x000fe80000100a00 */
[----:B------:R-:W-:Y:S04]  /*18c60*/  STL [R1+0xec8], R248 ;  /* 0x000ec8f801007387 */ /* 0x000fe80000100800 */
[----:B------:R-:W-:Y:S04]  /*18c70*/  STL.64 [R1], R4 ;  /* 0x0000000401007387 */ /* 0x000fe80000100a00 */
[----:B------:R1:W-:Y:S02]  /*18c80*/  STL.64 [R1+0x8], R6 ;  /* 0x0000080601007387 */ /* 0x0003e40000100a00 */
[-C--:B-1----:R-:W-:Y:S02]  /*18c90*/  HMMA.1688.F32.TF32 R4, R80, R40.reuse, R132 ;  /* 0x000000285004723c */ /* 0x082fe40000081084 */
[----:B------:R-:W-:Y:S04]  /*18ca0*/  STL [R1+0xec4], R249 ;  /* 0x000ec4f901007387 */ /* 0x000fe80000100800 */
[----:B------:R-:W-:Y:S02]  /*18cb0*/  STL [R1+0xec0], R250 ;  /* 0x000ec0fa01007387 */ /* 0x000fe40000100800 */
[-C--:B------:R-:W-:Y:S02]  /*18cc0*/  HMMA.1688.F32.TF32 R88, R16, R40.reuse, R168 ;  /* 0x000000281058723c */ /* 0x080fe400000810a8 */
[----:B------:R-:W-:Y:S04]  /*18cd0*/  STL [R1+0xebc], R251 ;  /* 0x000ebcfb01007387 */ /* 0x000fe80000100800 */
[----:B------:R-:W-:Y:S04]  /*18ce0*/  STL.64 [R1+0x2f0], R8 ;  /* 0x0002f00801007387 */ /* 0x000fe80000100a00 */
[----:B------:R1:W-:Y:S05]  /*18cf0*/  STL.64 [R1+0x2f8], R10 ;  /* 0x0002f80a01007387 */ /* 0x0003ea0000100a00 */
[----:B------:R-:W-:Y:S04]  /*18d00*/  STL.64 [R1+0x3a0], R4 ;  /* 0x0003a00401007387 */ /* 0x000fe80000100a00 */
[----:B------:R1:W-:Y:S02]  /*18d10*/  STL.64 [R1+0x3a8], R6 ;  /* 0x0003a80601007387 */ /* 0x0003e40000100a00 */
[-C--:B-1----:R-:W-:Y:S08]  /*18d20*/  HMMA.1688.F32.TF32 R8, R12, R40.reuse, R172 ;  /* 0x000000280c08723c */ /* 0x082ff000000810ac */
[----:B------:R-:W-:Y:S01]  /*18d30*/  HMMA.1688.F32.TF32 R4, R20, R40, R196 ;  /* 0x000000281404723c */ /* 0x000fe200000810c4 */
[----:B------:R-:W-:Y:S04]  /*18d40*/  STL.64 [R1+0x3f0], R88 ;  /* 0x0003f05801007387 */ /* 0x000fe80000100a00 */
[----:B------:R-:W-:Y:S01]  /*18d50*/  STL.64 [R1+0x3f8], R90 ;  /* 0x0003f85a01007387 */ /* 0x000fe20000100a00 */
[----:B------:R-:W-:-:S02]  /*18d60*/  IMAD.MOV.U32 R151, RZ, RZ, R68 ;  /* 0x000000ffff977224 */ /* 0x000fc400078e0044 */
[----:B------:R-:W-:Y:S01]  /*18d70*/  IMAD.MOV.U32 R224, RZ, RZ, R77 ;  /* 0x000000ffffe07224 */ /* 0x000fe200078e004d */
[----:B------:R-:W1:Y:S06]  /*18d80*/  LDSM.16.M88.4 R196, [R104+0x1f000] ;  /* 0x01f0000068c4783b */ /* 0x000e6c0000000200 */
[----:B------:R-:W-:Y:S04]  /*18d90*/  STL.64 [R1+0x470], R8 ;  /* 0x0004700801007387 */ /* 0x000fe80000100a00 */
[----:B------:R-:W-:Y:S01]  /*18da0*/  STL.64 [R1+0x478], R10 ;  /* 0x0004780a01007387 */ /* 0x000fe20000100a00 */
[-C--:B--2---:R-:W-:Y:S11]  /*18db0*/  HMMA.1688.F32.TF32 R236, R112, R32.reuse, R236 ;  /* 0x0000002070ec723c */ /* 0x084ff600000810ec */
[----:B------:R-:W-:Y:S11]  /*18dc0*/  @!UPT UIADD3 URZ, URZ, URZ, URZ ;  /* 0x0000003f3f3ff290 */ /* 0x000ff6000fffe03f */
[----:B------:R-:W-:Y:S01]  /*18dd0*/  @!UPT UIADD3 URZ, URZ, URZ, URZ ;  /* 0x0000003f3f3ff290 */ /* 0x000fe2000fffe03f */
[----:B------:R-:W-:Y:S04]  /*18de0*/  STL.64 [R1+0xee8], R238 ;  /* 0x000ee8ee01007387 */ /* 0x000fe80000100a00 */
[----:B------:R-:W-:Y:S04]  /*18df0*/  STL.64 [R1+0x5b0], R4 ;  /* 0x0005b00401007387 */ /* 0x000fe80000100a00 */
[----:B------:R2:W-:Y:S04]  /*18e00*/  STL.64 [R1+0x5b8], R6 ;  /* 0x0005b80601007387 */ /* 0x0005e80000100a00 */
[----:B------:R-:W-:Y:S04]  /*18e10*/  STL.64 [R1+0xee0], R236 ;  /* 0x000ee0ec01007387 */ /* 0x000fe80000100a00 */
[----:B------:R-:W4:Y:S04]  /*18e20*/  LDL.LU R50, [R1+0x698] ;  /* 0x0006980001327983 */ /* 0x000f280000300800 */
[----:B------:R-:W4:Y:S04]  /*18e30*/  LDL.LU R51, [R1+0x69c] ;  /* 0x00069c0001337983 */ /* 0x000f280000300800 */
[----:B------:R-:W4:Y:S04]  /*18e40*/  LDL.LU R240, [R1+0x70] ;  /* 0x0000700001f07983 */ /* 0x000f280000300800 */
[----:B------:R-:W4:Y:S04]  /*18e50*/  LDL.LU R241, [R1+0x74] ;  /* 0x0000740001f17983 */ /* 0x000f280000300800 */
[----:B------:R-:W4:Y:S04]  /*18e60*/  LDL.LU R242, [R1+0x78] ;  /* 0x0000780001f27983 */ /* 0x000f280000300800 */
[----:B------:R-:W4:Y:S01]  /*18e70*/  LDL.LU R243, [R1+0x7c] ;  /* 0x00007c0001f37983 */ /* 0x000f220000300800 */
[-C--:B--2---:R-:W-:Y:S08]  /*18e80*/  HMMA.1688.F32.TF32 R4, R24, R32.reuse, R84 ;  /* 0x000000201804723c */ /* 0x084ff00000081054 */
[-C--:B---3--:R-:W-:Y:S08]  /*18e90*/  HMMA.1688.F32.TF32 R96, R140, R32.reuse, R212 ;  /* 0x000000208c60723c */ /* 0x088ff000000810d4 */
[----:B------:R-:W-:Y:S08]  /*18ea0*/  HMMA.1688.F32.TF32 R8, R28, R32, R100 ;  /* 0x000000201c08723c */ /* 0x000ff00000081064 */
[----:B------:R-:W-:-:S02]  /*18eb0*/  IMAD.MOV.U32 R248, RZ, RZ, R4 ;  /* 0x000000fffff87224 */ /* 0x000fc400078e0004 */
[----:B------:R-:W-:Y:S02]  /*18ec0*/  IMAD.MOV.U32 R249, RZ, RZ, R5 ;  /* 0x000000fffff97224 */ /* 0x000fe400078e0005 */
[----:B------:R-:W-:Y:S02]  /*18ed0*/  IMAD.MOV.U32 R250, RZ, RZ, R6 ;  /* 0x000000fffffa7224 */ /* 0x000fe400078e0006 */
[----:B------:R-:W-:Y:S02]  /*18ee0*/  IMAD.MOV.U32 R251, RZ, RZ, R7 ;  /* 0x000000fffffb7224 */ /* 0x000fe400078e0007 */
[----:B------:R-:W-:Y:S01]  /*18ef0*/  HMMA.1688.F32.TF32 R4, R80, R32, R128 ;  /* 0x000000205004723c */ /* 0x000fe20000081080 */
[----:B------:R-:W-:Y:S02]  /*18f00*/  IMAD.MOV.U32 R212, RZ, RZ, R72 ;  /* 0x000000ffffd47224 */ /* 0x000fe400078e0048 */
[----:B------:R-:W2:Y:S01]  /*18f10*/  LDL.LU R72, [R1+0x107c] ;  /* 0x00107c0001487983 */ /* 0x000ea20000300800 */
[----:B------:R-:W-:-:S02]  /*18f20*/  IMAD.MOV.U32 R213, RZ, RZ, R73 ;  /* 0x000000ffffd57224 */ /* 0x000fc400078e0049 */
[----:B------:R-:W-:Y:S01]  /*18f30*/  IMAD.MOV.U32 R214, RZ, RZ, R56 ;  /* 0x000000ffffd67224 */ /* 0x000fe200078e0038 */
[----:B------:R-:W3:Y:S01]  /*18f40*/  LDL.LU R73, [R1+0x1078] ;  /* 0x0010780001497983 */ /* 0x000ee20000300800 */
[----:B------:R-:W-:-:S03]  /*18f50*/  IMAD.MOV.U32 R215, RZ, RZ, R57 ;  /* 0x000000ffffd77224 */ /* 0x000fc600078e0039 */
[----:B------:R-:W2:Y:S04]  /*18f60*/  LDL.LU R56, [R1+0x1074] ;  /* 0x0010740001387983 */ /* 0x000ea80000300800 */
[----:B------:R-:W2:Y:S04]  /*18f70*/  LDL.LU R57, [R1+0x1070] ;  /* 0x0010700001397983 */ /* 0x000ea80000300800 */
[----:B------:R-:W-:Y:S04]  /*18f80*/  STL.64 [R1+0xf08], R98 ;  /* 0x000f086201007387 */ /* 0x000fe80000100a00 */
[----:B------:R-:W-:Y:S04]  /*18f90*/  STL.64 [R1+0xf00], R96 ;  /* 0x000f006001007387 */ /* 0x000fe80000100a00 */
[----:B------:R-:W-:Y:S04]  /*18fa0*/  STL.64 [R1+0xf18], R250 ;  /* 0x000f18fa01007387 */ /* 0x000fe80000100a00 */
[----:B------:R-:W-:Y:S04]  /*18fb0*/  STL.64 [R1+0xf10], R248 ;  /* 0x000f10f801007387 */ /* 0x000fe80000100a00 */
[----:B------:R-:W-:Y:S04]  /*18fc0*/  STL.64 [R1+0x220], R8 ;  /* 0x0002200801007387 */ /* 0x000fe80000100a00 */
[----:B------:R-:W-:Y:S04]  /*18fd0*/  STL.64 [R1+0x228], R10 ;  /* 0x0002280a01007387 */ /* 0x000fe80000100a00 */
[----:B------:R-:W-:Y:S04]  /*18fe0*/  STL.64 [R1+0x310], R4 ;  /* 0x0003100401007387 */ /* 0x000fe80000100a00 */
[----:B------:R1:W-:Y:S01]  /*18ff0*/  STL.64 [R1+0x318], R6 ;  /* 0x0003180601007387 */ /* 0x0003e20000100a00 */
[-C--:B------:R-:W-:Y:S08]  /*19000*/  HMMA.1688.F32.TF32 R84, R16, R32.reuse, R160 ;  /* 0x000000201054723c */ /* 0x080ff000000810a0 */
[-C--:B-1----:R-:W-:Y:S01]  /*19010*/  HMMA.1688.F32.TF32 R4, R20, R32.reuse, R188 ;  /* 0x000000201404723c */ /* 0x082fe200000810bc */
[----:B------:R-:W-:Y:S01]  /*19020*/  IMAD.MOV.U32 R225, RZ, RZ, R76 ;  /* 0x000000ffffe17224 */ /* 0x000fe200078e004c */
[----:B------:R-:W1:Y:S06]  /*19030*/  LDSM.16.M88.4 R188, [R104+0x1b000] ;  /* 0x01b0000068bc783b */ /* 0x000e6c0000000200 */
[----:B------:R-:W-:Y:S08]  /*19040*/  HMMA.1688.F32.TF32 R8, R12, R32, R164 ;  /* 0x000000200c08723c */ /* 0x000ff000000810a4 */
[----:B------:R-:W-:Y:S01]  /*19050*/  HMMA.1688.F32.TF32 R144, R24, R36, R212 ;  /* 0x000000241890723c */ /* 0x000fe200000810d4 */
[----:B------:R-:W-:Y:S07]  /*19060*/  STL.64 [R1+0x390], R84 ;  /* 0x0003905401007387 */ /* 0x000fee0000100a00 */
[----:B------:R-:W-:-:S02]  /*19070*/  IMAD.MOV.U32 R45, RZ, RZ, R4 ;  /* 0x000000ffff2d7224 */ /* 0x000fc400078e0004 */
[----:B------:R-:W-:Y:S02]  /*19080*/  IMAD.MOV.U32 R44, RZ, RZ, R5 ;  /* 0x000000ffff2c7224 */ /* 0x000fe400078e0005 */
[----:B------:R-:W-:Y:S02]  /*19090*/  IMAD.MOV.U32 R41, RZ, RZ, R6 ;  /* 0x000000ffff297224 */ /* 0x000fe400078e0006 */
[----:B------:R-:W-:Y:S01]  /*190a0*/  IMAD.MOV.U32 R40, RZ, RZ, R7 ;  /* 0x000000ffff287224 */ /* 0x000fe200078e0007 */
[----:B------:R-:W-:Y:S01]  /*190b0*/  LDSM.16.M88.4 R212, [R104+0x1d000] ;  /* 0x01d0000068d4783b */ /* 0x000fe20000000200 */
[-C--:B------:R-:W-:Y:S03]  /*190c0*/  HMMA.1688.F32.TF32 R4, R28, R36.reuse, R92 ;  /* 0x000000241c04723c */ /* 0x080fe6000008105c */
[----:B------:R-:W-:Y:S04]  /*190d0*/  STL.64 [R1+0x398], R86 ;  /* 0x0003985601007387 */ /* 0x000fe80000100a00 */
[----:B------:R-:W-:Y:S04]  /*190e0*/  STL.64 [R1+0x3e0], R8 ;  /* 0x0003e00801007387 */ /* 0x000fe80000100a00 */
[----:B------:R-:W-:Y:S04]  /*190f0*/  STL.64 [R1+0x3e8], R10 ;  /* 0x0003e80a01007387 */ /* 0x000fe80000100a00 */
[----:B------:R1:W-:Y:S04]  /*19100*/  STL.64 [R1+0xf78], R34 ;  /* 0x000f782201007387 */ /* 0x0003e80000100a00 */
[----:B------:R-:W-:Y:S04]  /*19110*/  STL [R1+0xe50], R40 ;  /* 0x000e502801007387 */ /* 0x000fe80000100800 */
[----:B------:R-:W-:Y:S04]  /*19120*/  STL [R1+0xe4c], R41 ;  /* 0x000e4c2901007387 */ /* 0x000fe80000100800 */
[----:B------:R-:W-:Y:S04]  /*19130*/  STL.64 [R1+0xf80], R42 ;  /* 0x000f802a01007387 */ /* 0x000fe80000100a00 */
[----:B------:R-:W-:Y:S04]  /*19140*/  STL [R1+0xe48], R44 ;  /* 0x000e482c01007387 */ /* 0x000fe80000100800 */
[----:B------:R-:W-:Y:S01]  /*19150*/  STL [R1+0xe44], R45 ;  /* 0x000e442d01007387 */ /* 0x000fe20000100800 */
[-C--:B-1----:R-:W-:Y:S03]  /*19160*/  HMMA.1688.F32.TF32 R32, R80, R36.reuse, R124 ;  /* 0x000000245020723c */ /* 0x082fe6000008107c */
[----:B------:R-:W-:Y:S05]  /*19170*/  STL.64 [R1+0xf88], R46 ;  /* 0x000f882e01007387 */ /* 0x000fea0000100a00 */
[-C--:B------:R-:W-:Y:S08]  /*19180*/  HMMA.1688.F32.TF32 R8, R16, R36.reuse, R152 ;  /* 0x000000241008723c */ /* 0x080ff00000081098 */
[-C--:B----4-:R-:W-:Y:S08]  /*19190*/  HMMA.1688.F32.TF32 R48, R112, R36.reuse, R48 ;  /* 0x000000247030723c */ /* 0x090ff00000081030 */
[-C--:B------:R-:W-:Y:S11]  /*191a0*/  HMMA.1688.F32.TF32 R100, R140, R36.reuse, R240 ;  /* 0x000000248c64723c */ /* 0x080ff600000810f0 */
[----:B------:R-:W-:Y:S04]  /*191b0*/  @!UPT UIADD3 URZ, URZ, URZ, URZ ;  /* 0x0000003f3f3ff290 */ /* 0x000fe8000fffe03f */
[----:B------:R-:W-:Y:S04]  /*191c0*/  STL.64 [R1+0xf28], R50 ;  /* 0x000f283201007387 */ /* 0x000fe80000100a00 */
[----:B------:R-:W-:Y:S04]  /*191d0*/  STL.64 [R1+0xf20], R48 ;  /* 0x000f203001007387 */ /* 0x000fe80000100a00 */
[----:B------:R-:W-:Y:S04]  /*191e0*/  STL.64 [R1+0xf38], R102 ;  /* 0x000f386601007387 */ /* 0x000fe80000100a00 */
[----:B------:R-:W-:Y:S04]  /*191f0*/  STL.64 [R1+0xf30], R100 ;  /* 0x000f306401007387 */ /* 0x000fe80000100a00 */
[----:B------:R-:W-:Y:S04]  /*19200*/  STL.64 [R1+0xf98], R146 ;  /* 0x000f989201007387 */ /* 0x000fe80000100a00 */
[----:B------:R-:W-:Y:S04]  /*19210*/  STL.64 [R1+0xf90], R144 ;  /* 0x000f909001007387 */ /* 0x000fe80000100a00 */
[----:B------:R-:W-:Y:S04]  /*19220*/  STL.64 [R1+0x140], R4 ;  /* 0x0001400401007387 */ /* 0x000fe80000100a00 */
[----:B------:R1:W-:Y:S02]  /*19230*/  STL.64 [R1+0x148], R6 ;  /* 0x0001480601007387 */ /* 0x0003e40000100a00 */
[-C--:B-1----:R-:W-:Y:S02]  /*19240*/  HMMA.1688.F32.TF32 R4, R12, R36.reuse, R156 ;  /* 0x000000240c04723c */ /* 0x082fe4000008109c */
        /* <DEDUP_REMOVED lines=8> */
[----:B------:R-:W4:Y:S01]  /*192d0*/  LDL.LU R53, [R1+0x106c] ;  /* 0x00106c0001357983 */ /* 0x000f220000300800 */
[----:B-1----:R-:W-:Y:S01]  /*192e0*/  HMMA.1688.F32.TF32 R4, R20, R36, R184 ;  /* 0x000000241404723c */ /* 0x002fe200000810b8 */
[----:B------:R-:W-:-:S02]  /*192f0*/  IMAD.MOV.U32 R226, RZ, RZ, R65 ;  /* 0x000000ffffe27224 */ /* 0x000fc400078e0041 */
[----:B------:R-:W1:Y:S11]  /*19300*/  LDSM.16.M88.4 R184, [R104+0x1b800] ;  /* 0x01b8000068b8783b */ /* 0x000e760000000200 */
[----:B------:R-:W-:Y:S09]  /*19310*/  @!UPT UIADD3 URZ, URZ, URZ, URZ ;  /* 0x0000003f3f3ff290 */ /* 0x000ff2000fffe03f */
[----:B------:R1:W-:Y:S04]  /*19320*/  STL.64 [R1+0x550], R4 ;  /* 0x0005500401007387 */ /* 0x0003e80000100a00 */
[----:B------:R1:W-:Y:S04]  /*19330*/  STL.64 [R1+0x558], R6 ;  /* 0x0005580601007387 */ /* 0x0003e80000100a00 */
[----:B------:R-:W4:Y:S04]  /*19340*/  LDL.LU R52, [R1+0x1068] ;  /* 0x0010680001347983 */ /* 0x000f280000300800 */
[----:B------:R-:W4:Y:S01]  /*19350*/  LDL.LU R69, [R1+0x1064] ;  /* 0x0010640001457983 */ /* 0x000f220000300800 */
[----:B------:R-:W-:-:S03]  /*19360*/  IMAD.MOV.U32 R227, RZ, RZ, R64 ;  /* 0x000000ffffe37224 */ /* 0x000fc600078e0040 */
[----:B------:R-:W4:Y:S01]  /*19370*/  LDL.LU R68, [R1+0x1060] ;  /* 0x0010600001447983 */ /* 0x000f220000300800 */
[----:B---3--:R-:W-:-:S03]  /*19380*/  IMAD.MOV.U32 R8, RZ, RZ, R73 ;  /* 0x000000ffff087224 */ /* 0x008fc600078e0049 */
[----:B------:R-:W3:Y:S01]  /*19390*/  LDL.LU R77, [R1+0x105c] ;  /* 0x00105c00014d7983 */ /* 0x000ee20000300800 */
[----:B--2---:R-:W-:-:S03]  /*193a0*/  IMAD.MOV.U32 R9, RZ, RZ, R72 ;  /* 0x000000ffff097224 */ /* 0x004fc600078e0048 */
[----:B------:R-:W2:Y:S01]  /*193b0*/  LDL.LU R76, [R1+0x1058] ;  /* 0x00105800014c7983 */ /* 0x000ea20000300800 */
[----:B------:R-:W-:-:S03]  /*193c0*/  IMAD.MOV.U32 R10, RZ, RZ, R61 ;  /* 0x000000ffff0a7224 */ /* 0x000fc600078e003d */
[----:B------:R-:W2:Y:S01]  /*193d0*/  LDL.LU R65, [R1+0x1054] ;  /* 0x0010540001417983 */ /* 0x000ea20000300800 */
[----:B------:R-:W-:-:S03]  /*193e0*/  IMAD.MOV.U32 R11, RZ, RZ, R60 ;  /* 0x000000ffff0b7224 */ /* 0x000fc600078e003c */
[----:B------:R-:W2:Y:S04]  /*193f0*/  LDL.LU R64, [R1+0x1050] ;  /* 0x0010500001407983 */ /* 0x000ea80000300800 */
[----:B------:R-:W2:Y:S04]  /*19400*/  LDL.LU R73, [R1+0x104c] ;  /* 0x00104c0001497983 */ /* 0x000ea80000300800 */
[----:B------:R-:W2:Y:S04]  /*19410*/  LDL.LU R72, [R1+0x1048] ;  /* 0x0010480001487983 */ /* 0x000ea80000300800 */
[----:B------:R-:W2:Y:S04]  /*19420*/  LDL.LU R61, [R1+0x1044] ;  /* 0x00104400013d7983 */ /* 0x000ea80000300800 */
[----:B------:R-:W2:Y:S01]  /*19430*/  LDL.LU R60, [R1+0x1040] ;  /* 0x00104000013c7983 */ /* 0x000ea20000300800 */
[----:B----4-:R-:W-:-:S02]  /*19440*/  IMAD.MOV.U32 R137, RZ, RZ, R53 ;  /* 0x000000ffff897224 */ /* 0x010fc400078e0035 */
[----:B------:R-:W-:Y:S02]  /*19450*/  IMAD.MOV.U32 R136, RZ, RZ, R52 ;  /* 0x000000ffff887224 */ /* 0x000fe400078e0034 */
[----:B------:R-:W4:Y:S04]  /*19460*/  LDL.LU R52, [R1+0x103c] ;  /* 0x00103c0001347983 */ /* 0x000f280000300800 */
[----:B------:R-:W4:Y:S01]  /*19470*/  LDL.LU R53, [R1+0x1038] ;  /* 0x0010380001357983 */ /* 0x000f220000300800 */
[----:B------:R-:W-:Y:S02]  /*19480*/  IMAD.MOV.U32 R138, RZ, RZ, R57 ;  /* 0x000000ffff8a7224 */ /* 0x000fe400078e0039 */
[----:B------:R-:W-:Y:S01]  /*19490*/  IMAD.MOV.U32 R139, RZ, RZ, R56 ;  /* 0x000000ffff8b7224 */ /* 0x000fe200078e0038 */
[----:B------:R-:W4:Y:S01]  /*194a0*/  LDL.LU R57, [R1+0x1034] ;  /* 0x0010340001397983 */ /* 0x000f220000300800 */
[----:B------:R-:W-:-:S02]  /*194b0*/  IMAD.MOV.U32 R122, RZ, RZ, R68 ;  /* 0x000000ffff7a7224 */ /* 0x000fc400078e0044 */
[----:B---3--:R-:W-:Y:S01]  /*194c0*/  IMAD.MOV.U32 R121, RZ, RZ, R77 ;  /* 0x000000ffff797224 */ /* 0x008fe200078e004d */
[----:B------:R-:W3:Y:S01]  /*194d0*/  LDL.LU R56, [R1+0x1030] ;  /* 0x0010300001387983 */ /* 0x000ee20000300800 */
[----:B--2---:R-:W-:-:S03]  /*194e0*/  IMAD.MOV.U32 R120, RZ, RZ, R76 ;  /* 0x000000ffff787224 */ /* 0x004fc600078e004c */
[----:B------:R-:W2:Y:S01]  /*194f0*/  LDL.LU R76, [R1+0x102c] ;  /* 0x00102c00014c7983 */ /* 0x000ea20000300800 */
[----:B------:R-:W-:-:S03]  /*19500*/  IMAD.MOV.U32 R123, RZ, RZ, R69 ;  /* 0x000000ffff7b7224 */ /* 0x000fc600078e0045 */
[----:B------:R-:W2:Y:S04]  /*19510*/  LDL.LU R77, [R1+0x1028] ;  /* 0x00102800014d7983 */ /* 0x000ea80000300800 */
[----:B------:R-:W2:Y:S01]  /*19520*/  LDL.LU R68, [R1+0x1024] ;  /* 0x0010240001447983 */ /* 0x000ea20000300800 */
[----:B------:R-:W-:Y:S02]  /*19530*/  IMAD.MOV.U32 R118, RZ, RZ, R64 ;  /* 0x000000ffff767224 */ /* 0x000fe400078e0040 */
[----:B------:R-:W-:Y:S01]  /*19540*/  IMAD.MOV.U32 R117, RZ, RZ, R73 ;  /* 0x000000ffff757224 */ /* 0x000fe200078e0049 */
[----:B------:R-:W2:Y:S01]  /*19550*/  LDL.LU R69, [R1+0x1020] ;  /* 0x0010200001457983 */ /* 0x000ea20000300800 */
[----:B------:R-:W-:-:S03]  /*19560*/  IMAD.MOV.U32 R116, RZ, RZ, R72 ;  /* 0x000000ffff747224 */ /* 0x000fc600078e0048 */
[----:B------:R-:W2:Y:S01]  /*19570*/  LDL.LU R72, [R1+0x101c] ;  /* 0x00101c0001487983 */ /* 0x000ea20000300800 */
[----:B------:R-:W-:-:S03]  /*19580*/  IMAD.MOV.U32 R119, RZ, RZ, R65 ;  /* 0x000000ffff777224 */ /* 0x000fc600078e0041 */
[----:B------:R-:W2:Y:S04]  /*19590*/  LDL.LU R73, [R1+0x1018] ;  /* 0x0010180001497983 */ /* 0x000ea80000300800 */
[----:B------:R-:W2:Y:S04]  /*195a0*/  LDL.LU R64, [R1+0x1014] ;  /* 0x0010140001407983 */ /* 0x000ea80000300800 */
[----:B------:R-:W2:Y:S01]  /*195b0*/  LDL.LU R65, [R1+0x1010] ;  /* 0x0010100001417983 */ /* 0x000ea20000300800 */
[----:B----4-:R-:W-:Y:S02]  /*195c0*/  IMAD.MOV.U32 R109, RZ, RZ, R52 ;  /* 0x000000ffff6d7224 */ /* 0x010fe400078e0034 */
[----:B------:R-:W-:-:S02]  /*195d0*/  IMAD.MOV.U32 R108, RZ, RZ, R53 ;  /* 0x000000ffff6c7224 */ /* 0x000fc400078e0035 */
[----:B------:R-:W4:Y:S04]  /*195e0*/  LDL.LU R53, [R1+0x100c] ;  /* 0x00100c0001357983 */ /* 0x000f280000300800 */
[----:B------:R-:W4:Y:S01]  /*195f0*/  LDL.LU R52, [R1+0x1008] ;  /* 0x0010080001347983 */ /* 0x000f220000300800 */
[----:B------:R-:W-:Y:S02]  /*19600*/  IMAD.MOV.U32 R110, RZ, RZ, R60 ;  /* 0x000000ffff6e7224 */ /* 0x000fe400078e003c */
[----:B------:R-:W-:Y:S01]  /*19610*/  IMAD.MOV.U32 R111, RZ, RZ, R61 ;  /* 0x000000ffff6f7224 */ /* 0x000fe200078e003d */
[----:B------:R-:W4:Y:S01]  /*19620*/  LDL.LU R60, [R1+0x1004] ;  /* 0x00100400013c7983 */ /* 0x000f220000300800 */
[----:B---3--:R-:W-:Y:S02]  /*19630*/  IMAD.MOV.U32 R182, RZ, RZ, R56 ;  /* 0x000000ffffb67224 */ /* 0x008fe400078e0038 */
[----:B--2---:R-:W-:Y:S01]  /*19640*/  IMAD.MOV.U32 R181, RZ, RZ, R76 ;  /* 0x000000ffffb57224 */ /* 0x004fe200078e004c */
[----:B------:R-:W2:Y:S01]  /*19650*/  LDL.LU R61, [R1+0x1000] ;  /* 0x00100000013d7983 */ /* 0x000ea20000300800 */
[----:B------:R-:W-:-:S03]  /*19660*/  IMAD.MOV.U32 R180, RZ, RZ, R77 ;  /* 0x000000ffffb47224 */ /* 0x000fc600078e004d */
[----:B------:R-:W3:Y:S01]  /*19670*/  LDL.LU R77, [R1+0xffc] ;  /* 0x000ffc00014d7983 */ /* 0x000ee20000300800 */
[----:B------:R-:W-:-:S03]  /*19680*/  IMAD.MOV.U32 R183, RZ, RZ, R57 ;  /* 0x000000ffffb77224 */ /* 0x000fc600078e0039 */
[----:B------:R-:W3:Y:S04]  /*19690*/  LDL.LU R76, [R1+0xff8] ;  /* 0x000ff800014c7983 */ /* 0x000ee80000300800 */
[----:B------:R-:W3:Y:S01]  /*196a0*/  LDL.LU R56, [R1+0xff4] ;  /* 0x000ff40001387983 */ /* 0x000ee20000300800 */
[----:B------:R-:W-:Y:S02]  /*196b0*/  IMAD.MOV.U32 R246, RZ, RZ, R69 ;  /* 0x000000fffff67224 */ /* 0x000fe400078e0045 */
[----:B------:R-:W-:Y:S01]  /*196c0*/  IMAD.MOV.U32 R245, RZ, RZ, R72 ;  /* 0x000000fffff57224 */ /* 0x000fe200078e0048 */
[----:B------:R-:W3:Y:S01]  /*196d0*/  LDL.LU R57, [R1+0xff0] ;  /* 0x000ff00001397983 */ /* 0x000ee20000300800 */
[----:B------:R-:W-:-:S03]  /*196e0*/  IMAD.MOV.U32 R244, RZ, RZ, R73 ;  /* 0x000000fffff47224 */ /* 0x000fc600078e0049 */
[----:B------:R-:W3:Y:S01]  /*196f0*/  LDL.LU R73, [R1+0xfec] ;  /* 0x000fec0001497983 */ /* 0x000ee20000300800 */
[----:B------:R-:W-:-:S03]  /*19700*/  IMAD.MOV.U32 R247, RZ, RZ, R68 ;  /* 0x000000fffff77224 */ /* 0x000fc600078e0044 */
[----:B------:R-:W3:Y:S04]  /*19710*/  LDL.LU R72, [R1+0xfe8] ;  /* 0x000fe80001487983 */ /* 0x000ee80000300800 */
[----:B------:R-:W3:Y:S04]  /*19720*/  LDL.LU R69, [R1+0xfe4] ;  /* 0x000fe40001457983 */ /* 0x000ee80000300800 */
[----:B------:R-:W3:Y:S01]  /*19730*/  LDL.LU R68, [R1+0xfe0] ;  /* 0x000fe00001447983 */ /* 0x000ee20000300800 */
[----:B----4-:R-:W-:Y:S02]  /*19740*/  IMAD.MOV.U32 R85, RZ, RZ, R53 ;  /* 0x000000ffff557224 */ /* 0x010fe400078e0035 */
[----:B------:R-:W-:-:S02]  /*19750*/  IMAD.MOV.U32 R84, RZ, RZ, R52 ;  /* 0x000000ffff547224 */ /* 0x000fc400078e0034 */
[----:B------:R-:W4:Y:S04]  /*19760*/  LDL.LU R52, [R1+0xfdc] ;  /* 0x000fdc0001347983 */ /* 0x000f280000300800 */
[----:B------:R-:W4:Y:S01]  /*19770*/  LDL.LU R53, [R1+0xfd8] ;  /* 0x000fd80001357983 */ /* 0x000f220000300800 */
[----:B------:R-:W-:Y:S02]  /*19780*/  IMAD.MOV.U32 R86, RZ, RZ, R65 ;  /* 0x000000ffff567224 */ /* 0x000fe400078e0041 */
[----:B------:R-:W-:Y:S01]  /*19790*/  IMAD.MOV.U32 R87, RZ, RZ, R64 ;  /* 0x000000ffff577224 */ /* 0x000fe200078e0040 */
[----:B------:R-:W4:Y:S01]  /*197a0*/  LDL.LU R65, [R1+0xfd4] ;  /* 0x000fd40001417983 */ /* 0x000f220000300800 */
[----:B--2---:R-:W-:Y:S02]  /*197b0*/  IMAD.MOV.U32 R78, RZ, RZ, R61 ;  /* 0x000000ffff4e7224 */ /* 0x004fe400078e003d */
[----:B------:R-:W-:Y:S01]  /*197c0*/  IMAD.MOV.U32 R79, RZ, RZ, R60 ;  /* 0x000000ffff4f7224 */ /* 0x000fe200078e003c */
[----:B------:R-:W2:Y:S04]  /*197d0*/  LDL.LU R64, [R1+0xfd0] ;  /* 0x000fd00001407983 */ /* 0x000ea80000300800 */
[----:B------:R-:W2:Y:S01]  /*197e0*/  LDL.LU R61, [R1+0xfcc] ;  /* 0x000fcc00013d7983 */ /* 0x000ea20000300800 */
[----:B---3--:R-:W-:-:S03]  /*197f0*/  IMAD.MOV.U32 R75, RZ, RZ, R56 ;  /* 0x000000ffff4b7224 */ /* 0x008fc600078e0038 */
[----:B------:R-:W3:Y:S01]  /*19800*/  LDL.LU R60, [R1+0xfc8] ;  /* 0x000fc800013c7983 */ /* 0x000ee20000300800 */
[----:B------:R-:W-:-:S03]  /*19810*/  IMAD.MOV.U32 R74, RZ, RZ, R57 ;  /* 0x000000ffff4a7224 */ /* 0x000fc600078e0039 */
[----:B------:R-:W2:Y:S04]  /*19820*/  LDL.LU R57, [R1+0xfc4] ;  /* 0x000fc40001397983 */ /* 0x000ea80000300800 */
[----:B------:R-:W2:Y:S01]  /*19830*/  LDL.LU R56, [R1+0xfc0] ;  /* 0x000fc00001387983 */ /* 0x000ea20000300800 */
[----:B----4-:R-:W-:Y:S02]  /*19840*/  IMAD.MOV.U32 R67, RZ, RZ, R52 ;  /* 0x000000ffff437224 */ /* 0x010fe400078e0034 */
[----:B------:R-:W-:Y:S02]  /*19850*/  IMAD.MOV.U32 R66, RZ, RZ, R53 ;  /* 0x000000ffff427224 */ /* 0x000fe400078e0035 */
[----:B------:R-:W4:Y:S04]  /*19860*/  LDL.LU R53, [R1+0xfbc] ;  /* 0x000fbc0001357983 */ /* 0x000f280000300800 */
[----:B------:R-:W4:Y:S04]  /*19870*/  LDL.LU R52, [R1+0xfb8] ;  /* 0x000fb80001347983 */ /* 0x000f280000300800 */
[----:B------:R-:W3:Y:S04]  /*19880*/  LDL.LU R62, [R1+0x858] ;  /* 0x00085800013e7983 */ /* 0x000ee80000300800 */
[----:B------:R-:W3:Y:S04]  /*19890*/  LDL.LU R63, [R1+0x85c] ;  /* 0x00085c00013f7983 */ /* 0x000ee80000300800 */
        /* <DEDUP_REMOVED lines=16> */
[----:B------:R-:W4:Y:S04]  /*199a0*/  LDL.LU R6, [R1+0x778] ;  /* 0x0007780001067983 */ /* 0x000f280000300800 */
[----:B------:R-:W4:Y:S04]  /*199b0*/  LDL.LU R7, [R1+0x77c] ;  /* 0x00077c0001077983 */ /* 0x000f280000300800 */
[----:B------:R-:W4:Y:S01]  /*199c0*/  LDL.LU R240, [R1+0x730] ;  /* 0x0007300001f07983 */ /* 0x000f220000300800 */
[C---:B------:R-:W-:Y:S08]  /*199d0*/  HMMA.1688.F32.TF32 R124, R140.reuse, R208, R136 ;  /* 0x000000d08c7c723c */ /* 0x040ff00000081088 */
[C---:B------:R-:W-:Y:S01]  /*199e0*/  HMMA.1688.F32.TF32 R136, R140.reuse, R196, R224 ;  /* 0x000000c48c88723c */ /* 0x040fe200000810e0 */
[----:B------:R-:W4:Y:S04]  /*199f0*/  LDL.LU R224, [R1+0x670] ;  /* 0x0006700001e07983 */ /* 0x000f280000300800 */
[----:B------:R-:W4:Y:S03]  /*19a00*/  LDL.LU R225, [R1+0x674] ;  /* 0x0006740001e17983 */ /* 0x000f260000300800 */
[----:B------:R-:W-:Y:S01]  /*19a10*/  HMMA.1688.F32.TF32 R132, R140, R200, R8 ;  /* 0x000000c88c84723c */ /* 0x000fe20000081008 */
        /* <DEDUP_REMOVED lines=14> */
[----:B------:R-:W-:Y:S01]  /*19b00*/  HMMA.1688.F32.TF32 R92, R112, R192, R244 ;  /* 0x000000c0705c723c */ /* 0x000fe200000810f4 */
[----:B------:R-:W-:-:S02]  /*19b10*/  IMAD.MOV.U32 R241, RZ, RZ, R107 ;  /* 0x000000fffff17224 */ /* 0x000fc400078e006b */
[----:B------:R-:W-:Y:S02]  /*19b20*/  IMAD.MOV.U32 R242, RZ, RZ, R106 ;  /* 0x000000fffff27224 */ /* 0x000fe400078e006a */
[----:B------:R-:W-:-:S03]  /*19b30*/  IMAD.MOV.U32 R243, RZ, RZ, R105 ;  /* 0x000000fffff37224 */ /* 0x000fc600078e0069 */
[----:B------:R-:W-:Y:S08]  /*19b40*/  HMMA.1688.F32.TF32 R104, R140, R188, R180 ;  /* 0x000000bc8c68723c */ /* 0x000ff000000810b4 */
[C---:B--2---:R-:W-:Y:S08]  /*19b50*/  HMMA.1688.F32.TF32 R64, R112.reuse, R216, R64 ;  /* 0x000000d87040723c */ /* 0x044ff00000081040 */
[C---:B------:R-:W-:Y:S08]  /*19b60*/  HMMA.1688.F32.TF32 R72, R112.reuse, R208, R72 ;  /* 0x000000d07048723c */ /* 0x040ff00000081048 */
[C---:B------:R-:W-:Y:S08]  /*19b70*/  HMMA.1688.F32.TF32 R76, R112.reuse, R204, R76 ;  /* 0x000000cc704c723c */ /* 0x040ff0000008104c */
[----:B------:R-:W-:Y:S08]  /*19b80*/  HMMA.1688.F32.TF32 R84, R112, R200, R84 ;  /* 0x000000c87054723c */ /* 0x000ff00000081054 */
[C---:B------:R-:W-:Y:S08]  /*19b90*/  HMMA.1688.F32.TF32 R108, R140.reuse, R184, R108 ;  /* 0x000000b88c6c723c */ /* 0x040ff0000008106c */
[C---:B------:R-:W-:Y:S08]  /*19ba0*/  HMMA.1688.F32.TF32 R116, R140.reuse, R216, R116 ;  /* 0x000000d88c74723c */ /* 0x040ff00000081074 */
[----:B------:R-:W-:Y:S08]  /*19bb0*/  HMMA.1688.F32.TF32 R120, R140, R212, R120 ;  /* 0x000000d48c78723c */ /* 0x000ff00000081078 */
[C---:B---3--:R-:W-:Y:S08]  /*19bc0*/  HMMA.1688.F32.TF32 R60, R112.reuse, R220, R60 ;  /* 0x000000dc703c723c */ /* 0x048ff0000008103c */
[C---:B----4-:R-:W-:Y:S08]  /*19bd0*/  HMMA.1688.F32.TF32 R56, R112.reuse, R184, R56 ;  /* 0x000000b87038723c */ /* 0x050ff00000081038 */
[C---:B------:R-:W-:Y:S08]  /*19be0*/  HMMA.1688.F32.TF32 R52, R112.reuse, R188, R52 ;  /* 0x000000bc7034723c */ /* 0x040ff00000081034 */
[C---:B------:R-:W-:Y:S08]  /*19bf0*/  HMMA.1688.F32.TF32 R68, R112.reuse, R212, R68 ;  /* 0x000000d47044723c */ /* 0x040ff00000081044 */
[----:B------:R-:W-:Y:S08]  /*19c00*/  HMMA.1688.F32.TF32 R88, R112, R196, R88 ;  /* 0x000000c47058723c */ /* 0x000ff00000081058 */
[C---:B------:R-:W-:Y:S01]  /*19c10*/  HMMA.1688.F32.TF32 R128, R140.reuse, R204, R4 ;  /* 0x000000cc8c80723c */ /* 0x040fe20000081004 */
        /* <DEDUP_REMOVED lines=24> */
[----:B------:R-:W2:Y:S01]  /*19da0*/  LDL.LU R179, [R1+0x6cc] ;  /* 0x0006cc0001b37983 */ /* 0x000ea20000300800 */
[----:B------:R-:W-:Y:S08]  /*19db0*/  HMMA.1688.F32.TF32 R140, R140, R192, R148 ;  /* 0x000000c08c8c723c */ /* 0x000ff00000081094 */
[C---:B------:R-:W-:Y:S01]  /*19dc0*/  HMMA.1688.F32.TF32 R148, R24.reuse, R188, R240 ;  /* 0x000000bc1894723c */ /* 0x040fe200000810f0 */
[----:B------:R-:W2:Y:S04]  /*19dd0*/  LDL.LU R240, [R1+0x660] ;  /* 0x0006600001f07983 */ /* 0x000ea80000300800 */
[----:B------:R-:W2:Y:S04]  /*19de0*/  LDL.LU R241, [R1+0x664] ;  /* 0x0006640001f17983 */ /* 0x000ea80000300800 */
[----:B------:R-:W2:Y:S04]  /*19df0*/  LDL.LU R242, [R1+0x668] ;  /* 0x0006680001f27983 */ /* 0x000ea80000300800 */
[----:B------:R-:W2:Y:S01]  /*19e00*/  LDL.LU R243, [R1+0x66c] ;  /* 0x00066c0001f37983 */ /* 0x000ea20000300800 */
[C---:B------:R-:W-:Y:S08]  /*19e10*/  HMMA.1688.F32.TF32 R152, R24.reuse, R184, R96 ;  /* 0x000000b81898723c */ /* 0x040ff00000081060 */
[C---:B------:R-:W-:Y:S11]  /*19e20*/  HMMA.1688.F32.TF32 R156, R24.reuse, R220, R236 ;  /* 0x000000dc189c723c */ /* 0x040ff600000810ec */
[----:B------:R-:W-:Y:S04]  /*19e30*/  @!UPT UIADD3 URZ, URZ, URZ, URZ ;  /* 0x0000003f3f3ff290 */ /* 0x000fe8000fffe03f */
[----:B------:R-:W-:Y:S04]  /*19e40*/  STL [R1+0xe8c], R152 ;  /* 0x000e8c9801007387 */ /* 0x000fe80000100800 */
[----:B------:R-:W-:Y:S04]  /*19e50*/  STL [R1+0xe88], R153 ;  /* 0x000e889901007387 */ /* 0x000fe80000100800 */
[----:B------:R-:W-:Y:S04]  /*19e60*/  STL [R1+0xe84], R154 ;  /* 0x000e849a01007387 */ /* 0x000fe80000100800 */
[----:B------:R-:W-:Y:S04]  /*19e70*/  STL [R1+0xe80], R155 ;  /* 0x000e809b01007387 */ /* 0x000fe80000100800 */
[----:B------:R1:W-:Y:S04]  /*19e80*/  STL [R1+0xe9c], R156 ;  /* 0x000e9c9c01007387 */ /* 0x0003e80000100800 */
[----:B------:R1:W-:Y:S04]  /*19e90*/  STL [R1+0xe98], R157 ;  /* 0x000e989d01007387 */ /* 0x0003e80000100800 */
[----:B------:R1:W-:Y:S04]  /*19ea0*/  STL [R1+0xe94], R158 ;  /* 0x000e949e01007387 */ /* 0x0003e80000100800 */
[----:B------:R1:W-:Y:S01]  /*19eb0*/  STL [R1+0xe90], R159 ;  /* 0x000e909f01007387 */ /* 0x0003e20000100800 */
[C---:B---3--:R-:W-:Y:S08]  /*19ec0*/  HMMA.1688.F32.TF32 R160, R24.reuse, R216, R172 ;  /* 0x000000d818a0723c */ /* 0x048ff000000810ac */
[C---:B----4-:R-:W-:Y:S08]  /*19ed0*/  HMMA.1688.F32.TF32 R164, R24.reuse, R212, R168 ;  /* 0x000000d418a4723c */ /* 0x050ff000000810a8 */
[C---:B--2---:R-:W-:Y:S07]  /*19ee0*/  HMMA.1688.F32.TF32 R168, R24.reuse, R208, R244 ;  /* 0x000000d018a8723c */ /* 0x044fee00000810f4 */
[----:B------:R-:W-:Y:S01]  /*19ef0*/  STL [R1+0xea8], R160 ;  /* 0x000ea8a001007387 */ /* 0x000fe20000100800 */
[C---:B------:R-:W-:Y:S08]  /*19f00*/  HMMA.1688.F32.TF32 R172, R24.reuse, R204, R180 ;  /* 0x000000cc18ac723c */ /* 0x040ff000000810b4 */
[C---:B------:R-:W-:Y:S08]  /*19f10*/  HMMA.1688.F32.TF32 R180, R24.reuse, R196, R4 ;  /* 0x000000c418b4723c */ /* 0x040ff00000081004 */
[C---:B------:R-:W-:Y:S08]  /*19f20*/  HMMA.1688.F32.TF32 R176, R24.reuse, R200, R176 ;  /* 0x000000c818b0723c */ /* 0x040ff000000810b0 */
[----:B------:R-:W-:Y:S08]  /*19f30*/  HMMA.1688.F32.TF32 R24, R24, R192, R8 ;  /* 0x000000c01818723c */ /* 0x000ff00000081008 */
[C---:B------:R-:W-:Y:S01]  /*19f40*/  HMMA.1688.F32.TF32 R8, R28.reuse, R188, R224 ;  /* 0x000000bc1c08723c */ /* 0x040fe200000810e0 */
[----:B------:R-:W-:Y:S04]  /*19f50*/  STL [R1+0xea4], R161 ;  /* 0x000ea4a101007387 */ /* 0x000fe80000100800 */
[----:B------:R-:W-:Y:S04]  /*19f60*/  STL [R1+0xea0], R162 ;  /* 0x000ea0a201007387 */ /* 0x000fe80000100800 */
[----:B------:R2:W-:Y:S04]  /*19f70*/  STL [R1+0xe7c], R163 ;  /* 0x000e7ca301007387 */ /* 0x0005e80000100800 */
[----:B------:R-:W-:Y:S04]  /*19f80*/  STL [R1+0xeb4], R164 ;  /* 0x000eb4a401007387 */ /* 0x000fe80000100800 */
[----:B------:R-:W-:Y:S04]  /*19f90*/  STL [R1+0xeb0], R165 ;  /* 0x000eb0a501007387 */ /* 0x000fe80000100800 */
[----:B------:R-:W-:Y:S04]  /*19fa0*/  STL [R1+0xeac], R166 ;  /* 0x000eaca601007387 */ /* 0x000fe80000100800 */
[----:B------:R-:W-:Y:S04]  /*19fb0*/  STL [R1+0xe78], R167 ;  /* 0x000e78a701007387 */ /* 0x000fe80000100800 */
[----:B------:R-:W-:Y:S01]  /*19fc0*/  STL [R1+0xeb8], R169 ;  /* 0x000eb8a901007387 */ /* 0x000fe20000100800 */
[----:B------:R-:W-:Y:S03]  /*19fd0*/  HMMA.1688.F32.TF32 R4, R28, R184, R240 ;  /* 0x000000b81c04723c */ /* 0x000fe600000810f0 */
[----:B------:R-:W-:Y:S04]  /*19fe0*/  STL [R1+0xe74], R170 ;  /* 0x000e74aa01007387 */ /* 0x000fe80000100800 */
[----:B------:R-:W-:Y:S01]  /*19ff0*/  STL [R1+0xe70], R171 ;  /* 0x000e70ab01007387 */ /* 0x000fe20000100800 */
[----:B------:R-:W-:-:S03]  /*1a000*/  IMAD.MOV.U32 R240, RZ, RZ, R231 ;  /* 0x000000fffff07224 */ /* 0x000fc600078e00e7 */
[----:B------:R-:W-:Y:S01]  /*1a010*/  STL [R1+0xe6c], R175 ;  /* 0x000e6caf01007387 */ /* 0x000fe20000100800 */
[----:B------:R-:W-:-:S03]  /*1a020*/  IMAD.MOV.U32 R241, RZ, RZ, R229 ;  /* 0x000000fffff17224 */ /* 0x000fc600078e00e5 */
[----:B------:R-:W-:Y:S04]  /*1a030*/  STL.64 [R1+0x60], R8 ;  /* 0x0000600801007387 */ /* 0x000fe80000100a00 */
[----:B------:R3:W-:Y:S04]  /*1a040*/  STL.64 [R1+0x68], R10 ;  /* 0x0000680a01007387 */ /* 0x0007e80000100a00 */
        /* <DEDUP_REMOVED lines=35> */
[----:B------:R-:W4:Y:S01]  /*1a280*/  LDL.LU R15, [R1+0x64c] ;  /* 0x00064c00010f7983 */ /* 0x000f220000300800 */
[----:B--2---:R-:W-:-:S02]  /*1a290*/  IMAD.MOV.U32 R163, RZ, RZ, R7 ;  /* 0x000000ffffa37224 */ /* 0x004fc400078e0007 */
[----:B------:R-:W-:Y:S02]  /*1a2a0*/  IMAD.MOV.U32 R155, RZ, RZ, R6 ;  /* 0x000000ffff9b7224 */ /* 0x000fe400078e0006 */
[----:B------:R-:W-:Y:S02]  /*1a2b0*/  IMAD.MOV.U32 R7, RZ, RZ, R228 ;  /* 0x000000ffff077224 */ /* 0x000fe400078e00e4 */
[----:B------:R-:W-:Y:S01]  /*1a2c0*/  IMAD.MOV.U32 R154, RZ, RZ, R5 ;  /* 0x000000ffff9a7224 */ /* 0x000fe200078e0005 */
[----:B------:R-:W2:Y:S01]  /*1a2d0*/  LDL.LU R228, [R1+0x600] ;  /* 0x0006000001e47983 */ /* 0x000ea20000300800 */
[----:B------:R-:W-:Y:S02]  /*1a2e0*/  IMAD.MOV.U32 R153, RZ, RZ, R4 ;  /* 0x000000ffff997224 */ /* 0x000fe400078e0004 */
[----:B------:R-:W-:Y:S02]  /*1a2f0*/  IMAD.MOV.U32 R5, RZ, RZ, R230 ;  /* 0x000000ffff057224 */ /* 0x000fe400078e00e6 */
[----:B---3--:R-:W-:-:S02]  /*1a300*/  IMAD.MOV.U32 R11, RZ, RZ, R232 ;  /* 0x000000ffff0b7224 */ /* 0x008fc400078e00e8 */
[----:B------:R-:W-:Y:S02]  /*1a310*/  IMAD.MOV.U32 R10, RZ, RZ, R233 ;  /* 0x000000ffff0a7224 */ /* 0x000fe400078e00e9 */
[----:B------:R-:W-:Y:S02]  /*1a320*/  IMAD.MOV.U32 R9, RZ, RZ, R234 ;  /* 0x000000ffff097224 */ /* 0x000fe400078e00ea */
[----:B------:R-:W-:Y:S02]  /*1a330*/  IMAD.MOV.U32 R8, RZ, RZ, R235 ;  /* 0x000000ffff087224 */ /* 0x000fe400078e00eb */
[----:B----4-:R-:W-:Y:S02]  /*1a340*/  IMAD.MOV.U32 R4, RZ, RZ, R231 ;  /* 0x000000ffff047224 */ /* 0x010fe400078e00e7 */
[----:B------:R-:W-:Y:S02]  /*1a350*/  IMAD.MOV.U32 R6, RZ, RZ, R229 ;  /* 0x000000ffff067224 */ /* 0x000fe400078e00e5 */
        /* <DEDUP_REMOVED lines=27> */
[C---:B------:R-:W-:Y:S08]  /*1a510*/  HMMA.1688.F32.TF32 R12, R28.reuse, R216, R12 ;  /* 0x000000d81c0c723c */ /* 0x040ff0000008100c */
[----:B------:R-:W-:Y:S11]  /*1a520*/  HMMA.1688.F32.TF32 R164, R28, R220, R156 ;  /* 0x000000dc1ca4723c */ /* 0x000ff6000008109c */
[----:B------:R-:W-:Y:S05]  /*1a530*/  @!UPT UIADD3 URZ, URZ, URZ, URZ ;  /* 0x0000003f3f3ff290 */ /* 0x000fea000fffe03f */
[----:B------:R-:W-:Y:S02]  /*1a540*/  IMAD.MOV.U32 R160, RZ, RZ, R12 ;  /* 0x000000ffffa07224 */ /* 0x000fe400078e000c */
[----:B------:R-:W-:Y:S02]  /*1a550*/  IMAD.MOV.U32 R161, RZ, RZ, R13 ;  /* 0x000000ffffa17224 */ /* 0x000fe400078e000d */
[----:B------:R-:W-:Y:S02]  /*1a560*/  IMAD.MOV.U32 R162, RZ, RZ, R14 ;  /* 0x000000ffffa27224 */ /* 0x000fe400078e000e */
[----:B------:R-:W-:Y:S02]  /*1a570*/  IMAD.MOV.U32 R156, RZ, RZ, R15 ;  /* 0x000000ffff9c7224 */ /* 0x000fe400078e000f */
[----:B------:R-:W-:Y:S02]  /*1a580*/  IMAD.MOV.U32 R157, RZ, RZ, R164 ;  /* 0x000000ffff9d7224 */ /* 0x000fe400078e00a4 */
[----:B------:R-:W-:-:S02]  /*1a590*/  IMAD.MOV.U32 R158, RZ, RZ, R165 ;  /* 0x000000ffff9e7224 */ /* 0x000fc400078e00a5 */
[----:B------:R-:W-:Y:S01]  /*1a5a0*/  IMAD.MOV.U32 R159, RZ, RZ, R166 ;  /* 0x000000ffff9f7224 */ /* 0x000fe200078e00a6 */
[C---:B------:R-:W-:Y:S01]  /*1a5b0*/  HMMA.1688.F32.TF32 R44, R80.reuse, R188, R44 ;  /* 0x000000bc502c723c */ /* 0x040fe2000008102c */
[----:B------:R-:W-:Y:S11]  /*1a5c0*/  IMAD.MOV.U32 R152, RZ, RZ, R167 ;  /* 0x000000ffff987224 */ /* 0x000ff600078e00a7 */
[----:B------:R-:W-:Y:S11]  /*1a5d0*/  @!UPT UIADD3 URZ, URZ, URZ, URZ ;  /* 0x0000003f3f3ff290 */ /* 0x000ff6000fffe03f */
[----:B------:R-:W-:Y:S04]  /*1a5e0*/  STL.64 [R1+0x100], R44 ;  /* 0x0001002c01007387 */ /* 0x000fe80000100a00 */
[----:B------:R-:W-:Y:S01]  /*1a5f0*/  STL.64 [R1+0x108], R46 ;  /* 0x0001082e01007387 */ /* 0x000fe20000100a00 */
[----:B------:R-:W-:Y:S08]  /*1a600*/  HMMA.1688.F32.TF32 R8, R80, R196, R8 ;  /* 0x000000c45008723c */ /* 0x000ff00000081008 */
[C---:B---3--:R-:W-:Y:S11]  /*1a610*/  HMMA.1688.F32.TF32 R12, R28.reuse, R212, R144 ;  /* 0x000000d41c0c723c */ /* 0x048ff60000081090 */
[----:B------:R-:W-:Y:S11]  /*1a620*/  @!UPT UIADD3 URZ, URZ, URZ, URZ ;  /* 0x0000003f3f3ff290 */ /* 0x000ff6000fffe03f */
[----:B------:R-:W-:Y:S02]  /*1a630*/  @!UPT UIADD3 URZ, URZ, URZ, URZ ;  /* 0x0000003f3f3ff290 */ /* 0x000fe4000fffe03f */
[----:B------:R-:W-:Y:S02]  /*1a640*/  IMAD.MOV.U32 R169, RZ, RZ, R12 ;  /* 0x000000ffffa97224 */ /* 0x000fe400078e000c */
[----:B------:R-:W-:Y:S02]  /*1a650*/  IMAD.MOV.U32 R164, RZ, RZ, R13 ;  /* 0x000000ffffa47224 */ /* 0x000fe400078e000d */
[----:B------:R-:W-:Y:S02]  /*1a660*/  IMAD.MOV.U32 R165, RZ, RZ, R14 ;  /* 0x000000ffffa57224 */ /* 0x000fe400078e000e */
[----:B------:R-:W-:Y:S02]  /*1a670*/  IMAD.MOV.U32 R166, RZ, RZ, R15 ;  /* 0x000000ffffa67224 */ /* 0x000fe400078e000f */
[----:B----4-:R-:W-:Y:S11]  /*1a680*/  HMMA.1688.F32.TF32 R12, R28, R208, R100 ;  /* 0x000000d01c0c723c */ /* 0x010ff60000081064 */
[----:B------:R-:W-:Y:S11]  /*1a690*/  @!UPT UIADD3 URZ, URZ, URZ, URZ ;  /* 0x0000003f3f3ff290 */ /* 0x000ff6000fffe03f */
[----:B------:R-:W-:Y:S02]  /*1a6a0*/  @!UPT UIADD3 URZ, URZ, URZ, URZ ;  /* 0x0000003f3f3ff290 */ /* 0x000fe4000fffe03f */
[----:B------:R-:W-:Y:S02]  /*1a6b0*/  IMAD.MOV.U32 R167, RZ, RZ, R12 ;  /* 0x000000ffffa77224 */ /* 0x000fe400078e000c */
[----:B------:R-:W-:Y:S02]  /*1a6c0*/  IMAD.MOV.U32 R170, RZ, RZ, R13 ;  /* 0x000000ffffaa7224 */ /* 0x000fe400078e000d */
[----:B------:R-:W-:Y:S02]  /*1a6d0*/  IMAD.MOV.U32 R171, RZ, RZ, R14 ;  /* 0x000000ffffab7224 */ /* 0x000fe400078e000e */
[----:B------:R-:W-:Y:S02]  /*1a6e0*/  IMAD.MOV.U32 R175, RZ, RZ, R15 ;  /* 0x000000ffffaf7224 */ /* 0x000fe400078e000f */
[C---:B------:R-:W-:Y:S08]  /*1a6f0*/  HMMA.1688.F32.TF32 R12, R80.reuse, R184, R40 ;  /* 0x000000b8500c723c */ /* 0x040ff00000081028 */
[C---:B--2---:R-:W-:Y:S08]  /*1a700*/  HMMA.1688.F32.TF32 R40, R80.reuse, R220, R32 ;  /* 0x000000dc5028723c */ /* 0x044ff00000081020 */
        /* <DEDUP_REMOVED lines=13> */
[----:B------:R-:W-:Y:S02]  /*1a7e0*/  STL.64 [R1+0xb0], R40 ;  /* 0x0000b02801007387 */ /* 0x000fe40000100a00 */
[----:B------:R-:W-:Y:S02]  /*1a7f0*/  HMMA.1688.F32.TF32 R4, R80, R192, R240 ;  /* 0x000000c05004723c */ /* 0x000fe400000810f0 */
[----:B------:R-:W-:Y:S05]  /*1a800*/  STL.64 [R1+0xb8], R42 ;  /* 0x0000b82a01007387 */ /* 0x000fea0000100a00 */
[----:B------:R-:W-:Y:S04]  /*1a810*/  STL.64 [R1+0xa0], R32 ;  /* 0x0000a02001007387 */ /* 0x000fe80000100a00 */
[----:B------:R-:W-:Y:S04]  /*1a820*/  STL.64 [R1+0xa8], R34 ;  /* 0x0000a82201007387 */ /* 0x000fe80000100a00 */
[----:B------:R-:W-:Y:S04]  /*1a830*/  STL.64 [R1+0x90], R12 ;  /* 0x0000900c01007387 */ /* 0x000fe80000100a00 */
[----:B------:R-:W-:Y:S04]  /*1a840*/  STL.64 [R1+0x98], R14 ;  /* 0x0000980e01007387 */ /* 0x000fe80000100a00 */
[----:B------:R1:W-:Y:S01]  /*1a850*/  STL.64 [R1+0x80], R8 ;  /* 0x0000800801007387 */ /* 0x0003e20000100a00 */
[C---:B------:R-:W-:Y:S03]  /*1a860*/  HMMA.1688.F32.TF32 R224, R28.reuse, R204, R224 ;  /* 0x000000cc1ce0723c */ /* 0x040fe600000810e0 */
[----:B------:R2:W-:Y:S04]  /*1a870*/  STL.64 [R1+0x88], R10 ;  /* 0x0000880a01007387 */ /* 0x0005e80000100a00 */
[----:B------:R-:W3:Y:S01]  /*1a880*/  LDL.LU R244, [R1+0x2a0] ;  /* 0x0002a00001f47983 */ /* 0x000ee20000300800 */
[C---:B------:R-:W-:Y:S03]  /*1a890*/  HMMA.1688.F32.TF32 R228, R28.reuse, R200, R228 ;  /* 0x000000c81ce4723c */ /* 0x040fe600000810e4 */
[----:B------:R-:W3:Y:S04]  /*1a8a0*/  LDL.LU R245, [R1+0x2a4] ;  /* 0x0002a40001f57983 */ /* 0x000ee80000300800 */
[----:B------:R-:W3:Y:S01]  /*1a8b0*/  LDL.LU R246, [R1+0x2a8] ;  /* 0x0002a80001f67983 */ /* 0x000ee20000300800 */
[C---:B------:R-:W-:Y:S03]  /*1a8c0*/  HMMA.1688.F32.TF32 R232, R28.reuse, R196, R232 ;  /* 0x000000c41ce8723c */ /* 0x040fe600000810e8 */
[----:B------:R-:W3:Y:S05]  /*1a8d0*/  LDL.LU R247, [R1+0x2ac] ;  /* 0x0002ac0001f77983 */ /* 0x000eea0000300800 */
[----:B------:R-:W-:Y:S01]  /*1a8e0*/  HMMA.1688.F32.TF32 R28, R28, R192, R48 ;  /* 0x000000c01c1c723c */ /* 0x000fe20000081030 */
[----:B------:R-:W4:Y:S04]  /*1a8f0*/  LDL.LU R48, [R1+0x2b0] ;  /* 0x0002b00001307983 */ /* 0x000f280000300800 */
[----:B------:R-:W4:Y:S04]  /*1a900*/  LDL.LU R49, [R1+0x2b4] ;  /* 0x0002b40001317983 */ /* 0x000f280000300800 */
[----:B------:R-:W4:Y:S04]  /*1a910*/  LDL.LU R50, [R1+0x2b8] ;  /* 0x0002b80001327983 */ /* 0x000f280000300800 */
[----:B------:R-:W4:Y:S01]  /*1a920*/  LDL.LU R51, [R1+0x2bc] ;  /* 0x0002bc0001337983 */ /* 0x000f220000300800 */
        /* <DEDUP_REMOVED lines=12> */
[----:B-1----:R-:W3:Y:S04]  /*1a9f0*/  LDL.LU R8, [R1+0x190] ;  /* 0x0001900001087983 */ /* 0x002ee80000300800 */
[----:B------:R-:W3:Y:S04]  /*1aa00*/  LDL.LU R9, [R1+0x194] ;  /* 0x0001940001097983 */ /* 0x000ee80000300800 */
[----:B--2---:R-:W3:Y:S04]  /*1aa10*/  LDL.LU R10, [R1+0x198] ;  /* 0x00019800010a7983 */ /* 0x004ee80000300800 */
[----:B------:R-:W3:Y:S04]  /*1aa20*/  LDL.LU R11, [R1+0x19c] ;  /* 0x00019c00010b7983 */ /* 0x000ee80000300800 */
        /* <DEDUP_REMOVED lines=36> */
[----:B------:R-:W-:Y:S04]  /*1ac70*/  STL [R1+0xe68], R80 ;  /* 0x000e685001007387 */ /* 0x000fe80000100800 */
[----:B------:R-:W-:Y:S04]  /*1ac80*/  STL [R1+0xe64], R81 ;  /* 0x000e645101007387 */ /* 0x000fe80000100800 */
[----:B------:R-:W-:Y:S04]  /*1ac90*/  STL [R1+0xe60], R82 ;  /* 0x000e605201007387 */ /* 0x000fe80000100800 */
[----:B------:R2:W-:Y:S02]  /*1aca0*/  STL [R1+0xe5c], R83 ;  /* 0x000e5c5301007387 */ /* 0x0005e40000100800 */
[C---:B--2---:R-:W-:Y:S02]  /*1acb0*/  HMMA.1688.F32.TF32 R80, R16.reuse, R188, R248 ;  /* 0x000000bc1050723c */ /* 0x044fe400000810f8 */
[----:B------:R-:W2:Y:S06]  /*1acc0*/  LDL.LU R248, [R1+0x4c0] ;  /* 0x0004c00001f87983 */ /* 0x000eac0000300800 */
[----:B---3--:R-:W-:Y:S11]  /*1acd0*/  HMMA.1688.F32.TF32 R96, R16, R184, R96 ;  /* 0x000000b81060723c */ /* 0x008ff60000081060 */
[----:B------:R-:W-:Y:S04]  /*1ace0*/  @!UPT UIADD3 URZ, URZ, URZ, URZ ;  /* 0x0000003f3f3ff290 */ /* 0x000fe8000fffe03f */
[----:B------:R1:W-:Y:S04]  /*1acf0*/  STL.64 [R1+0x210], R80 ;  /* 0x0002105001007387 */ /* 0x0003e80000100a00 */
[----:B------:R3:W-:Y:S04]  /*1ad00*/  STL.64 [R1+0x218], R82 ;  /* 0x0002185201007387 */ /* 0x0007e80000100a00 */
[----:B------:R-:W2:Y:S04]  /*1ad10*/  LDL.LU R249, [R1+0x4c4] ;  /* 0x0004c40001f97983 */ /* 0x000ea80000300800 */
[----:B------:R-:W2:Y:S04]  /*1ad20*/  LDL.LU R250, [R1+0x4c8] ;  /* 0x0004c80001fa7983 */ /* 0x000ea80000300800 */
[----:B------:R-:W2:Y:S01]  /*1ad30*/  LDL.LU R251, [R1+0x4cc] ;  /* 0x0004cc0001fb7983 */ /* 0x000ea20000300800 */
[----:B-1----:R-:W-:-:S02]  /*1ad40*/  IMAD.MOV.U32 R80, RZ, RZ, R96 ;  /* 0x000000ffff507224 */ /* 0x002fc400078e0060 */
[----:B------:R-:W-:Y:S01]  /*1ad50*/  IMAD.MOV.U32 R81, RZ, RZ, R97 ;  /* 0x000000ffff517224 */ /* 0x000fe200078e0061 */
[----:B------:R-:W2:Y:S01]  /*1ad60*/  LDL.LU R96, [R1+0x280] ;  /* 0x0002800001607983 */ /* 0x000ea20000300800 */
[----:B---3--:R-:W-:Y:S01]  /*1ad70*/  IMAD.MOV.U32 R82, RZ, RZ, R98 ;  /* 0x000000ffff527224 */ /* 0x008fe200078e0062 */
[C---:B----4-:R-:W-:Y:S02]  /*1ad80*/  HMMA.1688.F32.TF32 R236, R16.reuse, R220, R236 ;  /* 0x000000dc10ec723c */ /* 0x050fe400000810ec */
[----:B------:R-:W3:Y:S06]  /*1ad90*/  LDL.LU R97, [R1+0x284] ;  /* 0x0002840001617983 */ /* 0x000eec0000300800 */
[C---:B------:R-:W-:Y:S01]  /*1ada0*/  HMMA.1688.F32.TF32 R12, R16.reuse, R216, R12 ;  /* 0x000000d8100c723c */ /* 0x040fe2000008100c */
[----:B------:R-:W-:Y:S01]  /*1adb0*/  IMAD.MOV.U32 R83, RZ, RZ, R99 ;  /* 0x000000ffff537224 */ /* 0x000fe200078e0063 */
[----:B------:R-:W3:Y:S04]  /*1adc0*/  LDL.LU R98, [R1+0x288] ;  /* 0x0002880001627983 */ /* 0x000ee80000300800 */
[----:B------:R-:W3:Y:S09]  /*1add0*/  LDL.LU R99, [R1+0x28c] ;  /* 0x00028c0001637983 */ /* 0x000ef20000300800 */
[----:B------:R1:W-:Y:S04]  /*1ade0*/  STL.64 [R1+0x1f0], R236 ;  /* 0x0001f0ec01007387 */ /* 0x0003e80000100a00 */
[----:B------:R4:W-:Y:S04]  /*1adf0*/  STL.64 [R1+0x1f8], R238 ;  /* 0x0001f8ee01007387 */ /* 0x0009e80000100a00 */
[----:B-1----:R-:W2:Y:S04]  /*1ae00*/  LDL.LU R236, [R1+0x270] ;  /* 0x0002700001ec7983 */ /* 0x002ea80000300800 */
[----:B------:R-:W2:Y:S04]  /*1ae10*/  LDL.LU R237, [R1+0x274] ;  /* 0x0002740001ed7983 */ /* 0x000ea80000300800 */
[----:B----4-:R-:W4:Y:S04]  /*1ae20*/  LDL.LU R238, [R1+0x278] ;  /* 0x0002780001ee7983 */ /* 0x010f280000300800 */
[----:B------:R-:W4:Y:S04]  /*1ae30*/  LDL.LU R239, [R1+0x27c] ;  /* 0x00027c0001ef7983 */ /* 0x000f280000300800 */
[----:B------:R-:W-:Y:S04]  /*1ae40*/  STL.64 [R1+0x1e0], R12 ;  /* 0x0001e00c01007387 */ /* 0x000fe80000100a00 */
[----:B------:R1:W-:Y:S04]  /*1ae50*/  STL.64 [R1+0x1e8], R14 ;  /* 0x0001e80e01007387 */ /* 0x0003e80000100a00 */
[----:B-1----:R-:W2:Y:S04]  /*1ae60*/  LDL.LU.64 R14, [R1+0xfa8] ;  /* 0x000fa800010e7983 */ /* 0x002ea80000300a00 */
[----:B------:R-:W2:Y:S01]  /*1ae70*/  LDL.LU.64 R12, [R1+0xfa0] ;  /* 0x000fa000010c7983 */ /* 0x000ea20000300a00 */
[C---:B------:R-:W-:Y:S08]  /*1ae80*/  HMMA.1688.F32.TF32 R144, R16.reuse, R212, R144 ;  /* 0x000000d41090723c */ /* 0x040ff00000081090 */
[C---:B------:R-:W-:Y:S08]  /*1ae90*/  HMMA.1688.F32.TF32 R44, R16.reuse, R208, R44 ;  /* 0x000000d0102c723c */ /* 0x040ff0000008102c */
[C---:B------:R-:W-:Y:S08]  /*1aea0*/  HMMA.1688.F32.TF32 R40, R16.reuse, R204, R40 ;  /* 0x000000cc1028723c */ /* 0x040ff00000081028 */
[C---:B------:R-:W-:Y:S08]  /*1aeb0*/  HMMA.1688.F32.TF32 R32, R16.reuse, R200, R32 ;  /* 0x000000c81020723c */ /* 0x040ff00000081020 */
[C---:B------:R-:W-:Y:S01]  /*1aec0*/  HMMA.1688.F32.TF32 R8, R16.reuse, R196, R8 ;  /* 0x000000c41008723c */ /* 0x040fe20000081008 */
[----:B------:R-:W-:Y:S07]  /*1aed0*/  STL.64 [R1+0x1d0], R144 ;  /* 0x0001d09001007387 */ /* 0x000fee0000100a00 */
[----:B------:R-:W-:Y:S01]  /*1aee0*/  HMMA.1688.F32.TF32 R16, R16, R192, R4 ;  /* 0x000000c01010723c */ /* 0x000fe20000081004 */
[----:B------:R1:W-:Y:S04]  /*1aef0*/  STL.64 [R1+0x1d8], R146 ;  /* 0x0001d89201007387 */ /* 0x0003e80000100a00 */
[----:B-1----:R-:W3:Y:S04]  /*1af00*/  LDL.LU.64 R146, [R1+0xf98] ;  /* 0x000f980001927983 */ /* 0x002ee80000300a00 */
[----:B------:R-:W3:Y:S04]  /*1af10*/  LDL.LU.64 R144, [R1+0xf90] ;  /* 0x000f900001907983 */ /* 0x000ee80000300a00 */
[----:B------:R-:W-:Y:S04]  /*1af20*/  STL.64 [R1+0x1c0], R44 ;  /* 0x0001c02c01007387 */ /* 0x000fe80000100a00 */
[----:B------:R1:W-:Y:S04]  /*1af30*/  STL.64 [R1+0x1c8], R46 ;  /* 0x0001c82e01007387 */ /* 0x0003e80000100a00 */
[----:B-1----:R-:W3:Y:S04]  /*1af40*/  LDL.LU.64 R46, [R1+0xf88] ;  /* 0x000f8800012e7983 */ /* 0x002ee80000300a00 */
        /* <DEDUP_REMOVED lines=9> */
[----:B------:R-:W3:Y:S04]  /*1afe0*/  LDL.LU.64 R6, [R1+0xf68] ;  /* 0x000f680001067983 */ /* 0x000ee80000300a00 */
[----:B------:R1:W-:Y:S04]  /*1aff0*/  STL.64 [R1+0x180], R16 ;  /* 0x0001801001007387 */ /* 0x0003e80000100a00 */
[----:B------:R1:W-:Y:S04]  /*1b000*/  STL.64 [R1+0x188], R18 ;  /* 0x0001881201007387 */ /* 0x0003e80000100a00 */
[----:B-1----:R-:W3:Y:S04]  /*1b010*/  LDL.LU R16, [R1+0x4d0] ;  /* 0x0004d00001107983 */ /* 0x002ee80000300800 */
[----:B------:R-:W3:Y:S04]  /*1b020*/  LDL.LU R17, [R1+0x4d4] ;  /* 0x0004d40001117983 */ /* 0x000ee80000300800 */
[----:B------:R-:W3:Y:S04]  /*1b030*/  LDL.LU R18, [R1+0x4d8] ;  /* 0x0004d80001127983 */ /* 0x000ee80000300800 */
[----:B------:R-:W3:Y:S01]  /*1b040*/  LDL.LU R19, [R1+0x4dc] ;  /* 0x0004dc0001137983 */ /* 0x000ee20000300800 */
[C---:B--2---:R-:W-:Y:S11]  /*1b050*/  HMMA.1688.F32.TF32 R240, R12.reuse, R188, R240 ;  /* 0x000000bc0cf0723c */ /* 0x044ff600000810f0 */
[----:B------:R-:W-:Y:S11]  /*1b060*/  @!UPT UIADD3 URZ, URZ, URZ, URZ ;  /* 0x0000003f3f3ff290 */ /* 0x000ff6000fffe03f */
[----:B------:R-:W-:Y:S01]  /*1b070*/  @!UPT UIADD3 URZ, URZ, URZ, URZ ;  /* 0x0000003f3f3ff290 */ /* 0x000fe2000fffe03f */
[----:B------:R-:W-:Y:S04]  /*1b080*/  STL.64 [R1+0x2e0], R240 ;  /* 0x0002e0f001007387 */ /* 0x000fe80000100a00 */
[----:B------:R1:W-:Y:S04]  /*1b090*/  STL.64 [R1+0x2e8], R242 ;  /* 0x0002e8f201007387 */ /* 0x0003e80000100a00 */
[----:B-1----:R-:W2:Y:S01]  /*1b0a0*/  LDL.LU.64 R242, [R1+0xf60] ;  /* 0x000f600001f27983 */ /* 0x002ea20000300a00 */
[C---:B------:R-:W-:Y:S03]  /*1b0b0*/  HMMA.1688.F32.TF32 R100, R12.reuse, R220, R100 ;  /* 0x000000dc0c64723c */ /* 0x040fe60000081064 */
[----:B------:R-:W4:Y:S05]  /*1b0c0*/  LDL.LU.64 R240, [R1+0xf58] ;  /* 0x000f580001f07983 */ /* 0x000f2a0000300a00 */
[C---:B------:R-:W-:Y:S08]  /*1b0d0*/  HMMA.1688.F32.TF32 R48, R12.reuse, R216, R48 ;  /* 0x000000d80c30723c */ /* 0x040ff00000081030 */
[C---:B---3--:R-:W-:Y:S11]  /*1b0e0*/  HMMA.1688.F32.TF32 R16, R12.reuse, R184, R16 ;  /* 0x000000b80c10723c */ /* 0x048ff60000081010 */
[----:B------:R-:W-:Y:S11]  /*1b0f0*/  @!UPT UIADD3 URZ, URZ, URZ, URZ ;  /* 0x0000003f3f3ff290 */ /* 0x000ff6000fffe03f */
[----:B------:R-:W-:Y:S01]  /*1b100*/  @!UPT UIADD3 URZ, URZ, URZ, URZ ;  /* 0x0000003f3f3ff290 */ /* 0x000fe2000fffe03f */
[----:B------:R-:W-:Y:S04]  /*1b110*/  STL.64 [R1+0x2d0], R16 ;  /* 0x0002d01001007387 */ /* 0x000fe80000100a00 */
[----:B------:R1:W-:Y:S02]  /*1b120*/  STL.64 [R1+0x2d8], R18 ;  /* 0x0002d81201007387 */ /* 0x0003e40000100a00 */
[----:B-1----:R-:W-:Y:S02]  /*1b130*/  HMMA.1688.F32.TF32 R16, R12, R212, R244 ;  /* 0x000000d40c10723c */ /* 0x002fe400000810f4 */
[----:B------:R-:W-:Y:S04]  /*1b140*/  STL.64 [R1+0x2c0], R100 ;  /* 0x0002c06401007387 */ /* 0x000fe80000100a00 */
[----:B------:R-:W-:Y:S04]  /*1b150*/  STL.64 [R1+0x2c8], R102 ;  /* 0x0002c86601007387 */ /* 0x000fe80000100a00 */
[----:B------:R-:W-:Y:S04]  /*1b160*/  STL.64 [R1+0x2b0], R48 ;  /* 0x0002b03001007387 */ /* 0x000fe80000100a00 */
[----:B------:R-:W-:Y:S09]  /*1b170*/  STL.64 [R1+0x2b8], R50 ;  /* 0x0002b83201007387 */ /* 0x000ff20000100a00 */
[----:B------:R1:W-:Y:S04]  /*1b180*/  STL.64 [R1+0x2a0], R16 ;  /* 0x0002a01001007387 */ /* 0x0003e80000100a00 */
[----:B------:R-:W3:Y:S04]  /*1b190*/  LDL.LU R244, [R1+0x260] ;  /* 0x0002600001f47983 */ /* 0x000ee80000300800 */
[----:B------:R-:W3:Y:S04]  /*1b1a0*/  LDL.LU R245, [R1+0x264] ;  /* 0x0002640001f57983 */ /* 0x000ee80000300800 */
[----:B------:R-:W3:Y:S04]  /*1b1b0*/  LDL.LU R246, [R1+0x268] ;  /* 0x0002680001f67983 */ /* 0x000ee80000300800 */
[----:B------:R-:W3:Y:S01]  /*1b1c0*/  LDL.LU R247, [R1+0x26c] ;  /* 0x00026c0001f77983 */ /* 0x000ee20000300800 */
[----:B------:R-:W-:-:S02]  /*1b1d0*/  IMAD.MOV.U32 R40, RZ, RZ, R18 ;  /* 0x000000ffff287224 */ /* 0x000fc400078e0012 */
[----:B------:R-:W-:Y:S02]  /*1b1e0*/  IMAD.MOV.U32 R41, RZ, RZ, R19 ;  /* 0x000000ffff297224 */ /* 0x000fe400078e0013 */
[----:B-1----:R-:W-:Y:S03]  /*1b1f0*/  HMMA.1688.F32.TF32 R16, R12, R208, R248 ;  /* 0x000000d00c10723c */ /* 0x002fe600000810f8 */
[----:B------:R-:W-:Y:S04]  /*1b200*/  STL [R1+0xe58], R41 ;  /* 0x000e582901007387 */ /* 0x000fe80000100800 */
[----:B------:R-:W-:Y:S04]  /*1b210*/  STL [R1+0xe54], R40 ;  /* 0x000e542801007387 */ /* 0x000fe80000100800 */
[----:B------:R-:W3:Y:S11]  /*1b220*/  LDL.LU R100, [R1+0x240] ;  /* 0x0002400001647983 */ /* 0x000ef60000300800 */
[----:B------:R-:W-:Y:S01]  /*1b230*/  @!UPT UIADD3 URZ, URZ, URZ, URZ ;  /* 0x0000003f3f3ff290 */ /* 0x000fe2000fffe03f */
[----:B------:R-:W-:Y:S04]  /*1b240*/  STL.64 [R1+0x290], R16 ;  /* 0x0002901001007387 */ /* 0x000fe80000100a00 */
[----:B------:R1:W-:Y:S01]  /*1b250*/  STL.64 [R1+0x298], R18 ;  /* 0x0002981201007387 */ /* 0x0003e20000100a00 */
[----:B------:R-:W-:-:S03]  /*1b260*/  IMAD.MOV.U32 R103, RZ, RZ, R3 ;  /* 0x000000ffff677224 */ /* 0x000fc600078e0003 */
[----:B------:R-:W3:Y:S01]  /*1b270*/  LDL.LU R101, [R1+0x244] ;  /* 0x0002440001657983 */ /* 0x000ee20000300800 */
[C---:B-1----:R-:W-:Y:S11]  /*1b280*/  HMMA.1688.F32.TF32 R16, R12.reuse, R204, R96 ;  /* 0x000000cc0c10723c */ /* 0x042ff60000081060 */
[----:B------:R-:W-:Y:S11]  /*1b290*/  @!UPT UIADD3 URZ, URZ, URZ, URZ ;  /* 0x0000003f3f3ff290 */ /* 0x000ff6000fffe03f */
[----:B------:R-:W-:Y:S02]  /*1b2a0*/  @!UPT UIADD3 URZ, URZ, URZ, URZ ;  /* 0x0000003f3f3ff290 */ /* 0x000fe4000fffe03f */
[----:B------:R-:W-:Y:S02]  /*1b2b0*/  IMAD.MOV.U32 R44, RZ, RZ, R16 ;  /* 0x000000ffff2c7224 */ /* 0x000fe400078e0010 */
[----:B------:R-:W-:Y:S02]  /*1b2c0*/  IMAD.MOV.U32 R45, RZ, RZ, R17 ;  /* 0x000000ffff2d7224 */ /* 0x000fe400078e0011 */
[----:B------:R-:W-:Y:S02]  /*1b2d0*/  IMAD.MOV.U32 R3, RZ, RZ, R19 ;  /* 0x000000ffff037224 */ /* 0x000fe400078e0013 */
[----:B--2---:R-:W-:Y:S02]  /*1b2e0*/  IMAD.MOV.U32 R102, RZ, RZ, R242 ;  /* 0x000000ffff667224 */ /* 0x004fe400078e00f2 */
[----:B------:R-:W-:Y:S02]  /*1b2f0*/  IMAD.MOV.U32 R242, RZ, RZ, R18 ;  /* 0x000000fffff27224 */ /* 0x000fe400078e0012 */
[----:B----4-:R-:W-:Y:S11]  /*1b300*/  HMMA.1688.F32.TF32 R16, R12, R200, R236 ;  /* 0x000000c80c10723c */ /* 0x010ff600000810ec */
[----:B------:R-:W-:Y:S11]  /*1b310*/  @!UPT UIADD3 URZ, URZ, URZ, URZ ;  /* 0x0000003f3f3ff290 */ /* 0x000ff6000fffe03f */
[----:B------:R-:W-:Y:S01]  /*1b320*/  @!UPT UIADD3 URZ, URZ, URZ, URZ ;  /* 0x0000003f3f3ff290 */ /* 0x000fe2000fffe03f */
[----:B------:R3:W-:Y:S04]  /*1b330*/  STL.64 [R1+0x270], R16 ;  /* 0x0002701001007387 */ /* 0x0007e80000100a00 */
        /* <DEDUP_REMOVED lines=16> */
[----:B------:R-:W-:Y:S02]  /*1b440*/  IMAD.MOV.U32 R40, RZ, RZ, R19 ;  /* 0x000000ffff287224 */ /* 0x000fe400078e0013 */
[----:B---3--:R-:W-:Y:S07]  /*1b450*/  HMMA.1688.F32.TF32 R16, R12, R196, R244 ;  /* 0x000000c40c10723c */ /* 0x008fee00000810f4 */
[----:B------:R-:W-:Y:S02]  /*1b460*/  IMAD.MOV.U32 R244, RZ, RZ, R243 ;  /* 0x000000fffff47224 */ /* 0x000fe400078e00f3 */
[----:B------:R-:W3:Y:S01]  /*1b470*/  LDL.LU R243, [R1+0xf50] ;  /* 0x000f500001f37983 */ /* 0x000ee20000300800 */
[----:B------:R-:W-:-:S03]  /*1b480*/  IMAD.MOV.U32 R245, RZ, RZ, R241 ;  /* 0x000000fffff57224 */ /* 0x000fc600078e00f1 */
[----:B------:R-:W3:Y:S04]  /*1b490*/  LDL.LU R241, [R1+0xf4c] ;  /* 0x000f4c0001f17983 */ /* 0x000ee80000300800 */
[----:B------:R-:W3:Y:S04]  /*1b4a0*/  LDL.LU R246, [R1+0x438] ;  /* 0x0004380001f67983 */ /* 0x000ee80000300800 */
[----:B------:R-:W3:Y:S01]  /*1b4b0*/  LDL.LU R247, [R1+0x43c] ;  /* 0x00043c0001f77983 */ /* 0x000ee20000300800 */
[----:B------:R-:W-:Y:S02]  /*1b4c0*/  IMAD.MOV.U32 R239, RZ, RZ, R2 ;  /* 0x000000ffffef7224 */ /* 0x000fe400078e0002 */
[----:B------:R-:W-:-:S02]  /*1b4d0*/  IMAD.MOV.U32 R2, RZ, RZ, R16 ;  /* 0x000000ffff027224 */ /* 0x000fc400078e0010 */
[----:B------:R-:W-:Y:S02]  /*1b4e0*/  IMAD.MOV.U32 R37, RZ, RZ, R17 ;  /* 0x000000ffff257224 */ /* 0x000fe400078e0011 */
[----:B------:R-:W-:Y:S02]  /*1b4f0*/  IMAD.MOV.U32 R36, RZ, RZ, R18 ;  /* 0x000000ffff247224 */ /* 0x000fe400078e0012 */
[----:B------:R-:W-:Y:S01]  /*1b500*/  IMAD.MOV.U32 R33, RZ, RZ, R19 ;  /* 0x000000ffff217224 */ /* 0x000fe200078e0013 */
[----:B------:R-:W-:Y:S01]  /*1b510*/  HMMA.1688.F32.TF32 R12, R12, R192, R100 ;  /* 0x000000c00c0c723c */ /* 0x000fe20000081064 */
[----:B------:R-:W3:Y:S07]  /*1b520*/  LDL.LU R100, [R1+0x420] ;  /* 0x0004200001647983 */ /* 0x000eee0000300800 */
[C---:B--2---:R-:W-:Y:S11]  /*1b530*/  HMMA.1688.F32.TF32 R16, R20.reuse, R188, R48 ;  /* 0x000000bc1410723c */ /* 0x044ff60000081030 */
[----:B------:R-:W-:Y:S11]  /*1b540*/  @!UPT UIADD3 URZ, URZ, URZ, URZ ;  /* 0x0000003f3f3ff290 */ /* 0x000ff6000fffe03f */
[----:B------:R-:W-:Y:S01]  /*1b550*/  @!UPT UIADD3 URZ, URZ, URZ, URZ ;  /* 0x0000003f3f3ff290 */ /* 0x000fe2000fffe03f */
[----:B------:R-:W-:Y:S04]  /*1b560*/  STL.64 [R1+0x320], R16 ;  /* 0x0003201001007387 */ /* 0x000fe80000100a00 */
[----:B------:R4:W-:Y:S04]  /*1b570*/  STL.64 [R1+0x328], R18 ;  /* 0x0003281201007387 */ /* 0x0009e80000100a00 */
[----:B------:R-:W2:Y:S04]  /*1b580*/  LDL.LU R101, [R1+0x424] ;  /* 0x0004240001657983 */ /* 0x000ea80000300800 */
[----:B------:R-:W2:Y:S01]  /*1b590*/  LDL.LU R102, [R1+0x428] ;  /* 0x0004280001667983 */ /* 0x000ea20000300800 */
[C---:B----4-:R-:W-:Y:S03]  /*1b5a0*/  HMMA.1688.F32.TF32 R16, R20.reuse, R184, R248 ;  /* 0x000000b81410723c */ /* 0x050fe600000810f8 */
[----:B------:R-:W2:Y:S04]  /*1b5b0*/  LDL.LU R103, [R1+0x42c] ;  /* 0x00042c0001677983 */ /* 0x000ea80000300800 */
[----:B------:R-:W4:Y:S11]  /*1b5c0*/  LDL.LU R48, [R1+0x3d0] ;  /* 0x0003d00001307983 */ /* 0x000f360000300800 */
[----:B------:R-:W-:Y:S05]  /*1b5d0*/  @!UPT UIADD3 URZ, URZ, URZ, URZ ;  /* 0x0000003f3f3ff290 */ /* 0x000fea000fffe03f */
[----:B------:R-:W-:Y:S04]  /*1b5e0*/  STL.64 [R1+0x370], R16 ;  /* 0x0003701001007387 */ /* 0x000fe80000100a00 */
[----:B------:R1:W-:Y:S04]  /*1b5f0*/  STL.64 [R1+0x378], R18 ;  /* 0x0003781201007387 */ /* 0x0003e80000100a00 */
[----:B------:R-:W4:Y:S04]  /*1b600*/  LDL.LU R49, [R1+0x3d4] ;  /* 0x0003d40001317983 */ /* 0x000f280000300800 */
[----:B------:R-:W4:Y:S01]  /*1b610*/  LDL.LU R50, [R1+0x3d8] ;  /* 0x0003d80001327983 */ /* 0x000f220000300800 */
[C---:B-1----:R-:W-:Y:S03]  /*1b620*/  HMMA.1688.F32.TF32 R16, R20.reuse, R220, R96 ;  /* 0x000000dc1410723c */ /* 0x042fe60000081060 */
[----:B------:R-:W4:Y:S04]  /*1b630*/  LDL.LU R51, [R1+0x3dc] ;  /* 0x0003dc0001337983 */ /* 0x000f280000300800 */
        /* <DEDUP_REMOVED lines=10> */
[----:B------:R1:W-:Y:S04]  /*1b6e0*/  STL.64 [R1+0x450], R16 ;  /* 0x0004501001007387 */ /* 0x0003e80000100a00 */
[----:B------:R1:W-:Y:S04]  /*1b6f0*/  STL.64 [R1+0x458], R18 ;  /* 0x0004581201007387 */ /* 0x0003e80000100a00 */
[----:B------:R-:W4:Y:S04]  /*1b700*/  LDL.LU R97, [R1+0x364] ;  /* 0x0003640001617983 */ /* 0x000f280000300800 */
[----:B------:R-:W4:Y:S04]  /*1b710*/  LDL.LU R98, [R1+0x368] ;  /* 0x0003680001627983 */ /* 0x000f280000300800 */
[----:B------:R-:W4:Y:S04]  /*1b720*/  LDL.LU R99, [R1+0x36c] ;  /* 0x00036c0001637983 */ /* 0x000f280000300800 */
[----:B-1----:R-:W4:Y:S04]  /*1b730*/  LDL.LU R16, [R1+0x170] ;  /* 0x0001700001107983 */ /* 0x002f280000300800 */
[----:B------:R-:W4:Y:S01]  /*1b740*/  LDL.LU R17, [R1+0x174] ;  /* 0x0001740001117983 */ /* 0x000f220000300800 */
[----:B---3--:R-:W-:Y:S07]  /*1b750*/  HMMA.1688.F32.TF32 R236, R20, R212, R244 ;  /* 0x000000d414ec723c */ /* 0x008fee00000810f4 */
[----:B------:R-:W-:-:S02]  /*1b760*/  IMAD.MOV.U32 R244, RZ, RZ, R6 ;  /* 0x000000fffff47224 */ /* 0x000fc400078e0006 */
[----:B------:R-:W-:Y:S11]  /*1b770*/  IMAD.MOV.U32 R245, RZ, RZ, R252 ;  /* 0x000000fffff57224 */ /* 0x000ff600078e00fc */
[----:B------:R-:W-:Y:S03]  /*1b780*/  @!UPT UIADD3 URZ, URZ, URZ, URZ ;  /* 0x0000003f3f3ff290 */ /* 0x000fe6000fffe03f */
[----:B------:R1:W-:Y:S04]  /*1b790*/  STL.64 [R1+0x430], R236 ;  /* 0x000430ec01007387 */ /* 0x0003e80000100a00 */
[----:B------:R-:W3:Y:S04]  /*1b7a0*/  LDL.LU R6, [R1+0xf48] ;  /* 0x000f480001067983 */ /* 0x000ee80000300800 */
[----:B------:R-:W3:Y:S01]  /*1b7b0*/  LDL.LU R252, [R1+0xf44] ;  /* 0x000f440001fc7983 */ /* 0x000ee20000300800 */
[----:B------:R-:W-:-:S03]  /*1b7c0*/  IMAD.MOV.U32 R18, RZ, RZ, R240 ;  /* 0x000000ffff127224 */ /* 0x000fc600078e00f0 */
[----:B------:R-:W3:Y:S01]  /*1b7d0*/  LDL.LU R246, [R1+0x138] ;  /* 0x0001380001f67983 */ /* 0x000ee20000300800 */
[----:B------:R-:W-:Y:S02]  /*1b7e0*/  IMAD.MOV.U32 R19, RZ, RZ, R0 ;  /* 0x000000ffff137224 */ /* 0x000fe400078e0000 */
[----:B------:R-:W-:Y:S01]  /*1b7f0*/  IMAD.MOV.U32 R240, RZ, RZ, R238 ;  /* 0x000000fffff07224 */ /* 0x000fe200078e00ee */
[----:B------:R-:W3:Y:S01]  /*1b800*/  LDL.LU R247, [R1+0x13c] ;  /* 0x00013c0001f77983 */ /* 0x000ee20000300800 */
[----:B------:R-:W-:-:S03]  /*1b810*/  IMAD.MOV.U32 R0, RZ, RZ, R239 ;  /* 0x000000ffff007224 */ /* 0x000fc600078e00ef */
[----:B-1----:R-:W3:Y:S04]  /*1b820*/  LDL.LU R236, [R1+0x350] ;  /* 0x0003500001ec7983 */ /* 0x002ee80000300800 */
[----:B------:R-:W3:Y:S01]  /*1b830*/  LDL.LU R237, [R1+0x354] ;  /* 0x0003540001ed7983 */ /* 0x000ee20000300800 */
[C---:B--2---:R-:W-:Y:S08]  /*1b840*/  HMMA.1688.F32.TF32 R100, R20.reuse, R208, R100 ;  /* 0x000000d01464723c */ /* 0x044ff00000081064 */
[C---:B----4-:R-:W-:Y:S11]  /*1b850*/  HMMA.1688.F32.TF32 R48, R20.reuse, R204, R48 ;  /* 0x000000cc1430723c */ /* 0x050ff60000081030 */
[----:B------:R-:W-:Y:S05]  /*1b860*/  @!UPT UIADD3 URZ, URZ, URZ, URZ ;  /* 0x0000003f3f3ff290 */ /* 0x000fea000fffe03f */
[----:B------:R-:W-:Y:S02]  /*1b870*/  IMAD.MOV.U32 R220, RZ, RZ, R102 ;  /* 0x000000ffffdc7224 */ /* 0x000fe400078e0066 */
[----:B------:R-:W-:Y:S02]  /*1b880*/  IMAD.MOV.U32 R217, RZ, RZ, R103 ;  /* 0x000000ffffd97224 */ /* 0x000fe400078e0067 */
[----:B------:R-:W-:Y:S01]  /*1b890*/  IMAD.MOV.U32 R221, RZ, RZ, R101 ;  /* 0x000000ffffdd7224 */ /* 0x000fe200078e0065 */
[----:B------:R-:W-:Y:S03]  /*1b8a0*/  HMMA.1688.F32.TF32 R248, R20, R200, R248 ;  /* 0x000000c814f8723c */ /* 0x000fe600000810f8 */
[----:B------:R-:W-:Y:S02]  /*1b8b0*/  IMAD.MOV.U32 R212, RZ, RZ, R50 ;  /* 0x000000ffffd47224 */ /* 0x000fe400078e0032 */
[----:B------:R-:W-:-:S02]  /*1b8c0*/  IMAD.MOV.U32 R209, RZ, RZ, R51 ;  /* 0x000000ffffd17224 */ /* 0x000fc400078e0033 */
[----:B------:R-:W-:Y:S02]  /*1b8d0*/  IMAD.MOV.U32 R216, RZ, RZ, R48 ;  /* 0x000000ffffd87224 */ /* 0x000fe400078e0030 */
[----:B------:R-:W-:Y:S01]  /*1b8e0*/  IMAD.MOV.U32 R213, RZ, RZ, R49 ;  /* 0x000000ffffd57224 */ /* 0x000fe200078e0031 */
[C---:B------:R-:W-:Y:S11]  /*1b8f0*/  HMMA.1688.F32.TF32 R96, R20.reuse, R196, R96 ;  /* 0x000000c41460723c */ /* 0x040ff60000081060 */
[----:B------:R-:W-:Y:S03]  /*1b900*/  @!UPT UIADD3 URZ, URZ, URZ, URZ ;  /* 0x0000003f3f3ff290 */ /* 0x000fe6000fffe03f */
[----:B------:R-:W-:Y:S02]  /*1b910*/  IMAD.MOV.U32 R204, RZ, RZ, R250 ;  /* 0x000000ffffcc7224 */ /* 0x000fe400078e00fa */
[----:B------:R-:W-:Y:S02]  /*1b920*/  IMAD.MOV.U32 R201, RZ, RZ, R251 ;  /* 0x000000ffffc97224 */ /* 0x000fe400078e00fb */
[----:B------:R-:W-:Y:S02]  /*1b930*/  IMAD.MOV.U32 R208, RZ, RZ, R248 ;  /* 0x000000ffffd07224 */ /* 0x000fe400078e00f8 */
[----:B------:R-:W-:Y:S01]  /*1b940*/  IMAD.MOV.U32 R205, RZ, RZ, R249 ;  /* 0x000000ffffcd7224 */ /* 0x000fe200078e00f9 */
[----:B------:R-:W-:Y:S07]  /*1b950*/  HMMA.1688.F32.TF32 R16, R20, R192, R16 ;  /* 0x000000c01410723c */ /* 0x000fee0000081010 */
[----:B------:R-:W-:-:S02]  /*1b960*/  IMAD.MOV.U32 R20, RZ, RZ, R7 ;  /* 0x000000ffff147224 */ /* 0x000fc400078e0007 */
[----:B------:R-:W-:Y:S02]  /*1b970*/  IMAD.MOV.U32 R21, RZ, RZ, R10 ;  /* 0x000000ffff157224 */ /* 0x000fe400078e000a */
[----:B------:R-:W-:Y:S02]  /*1b980*/  IMAD.MOV.U32 R196, RZ, RZ, R98 ;  /* 0x000000ffffc47224 */ /* 0x000fe400078e0062 */
[----:B------:R-:W-:Y:S02]  /*1b990*/  IMAD.MOV.U32 R189, RZ, RZ, R99 ;  /* 0x000000ffffbd7224 */ /* 0x000fe400078e0063 */
[----:B------:R-:W-:Y:S02]  /*1b9a0*/  IMAD.MOV.U32 R200, RZ, RZ, R96 ;  /* 0x000000ffffc87224 */ /* 0x000fe400078e0060 */
[----:B------:R-:W-:Y:S02]  /*1b9b0*/  IMAD.MOV.U32 R197, RZ, RZ, R97 ;  /* 0x000000ffffc57224 */ /* 0x000fe400078e0061 */
[----:B------:R-:W-:-:S02]  /*1b9c0*/  IMAD.MOV.U32 R22, RZ, RZ, R11 ;  /* 0x000000ffff167224 */ /* 0x000fc400078e000b */
[----:B---3--:R-:W-:Y:S02]  /*1b9d0*/  IMAD.MOV.U32 R238, RZ, RZ, R6 ;  /* 0x000000ffffee7224 */ /* 0x008fe400078e0006 */
[----:B------:R-:W2:Y:S01]  /*1b9e0*/  LDL.LU R6, [R1+0xf40] ;  /* 0x000f400001067983 */ /* 0x000ea20000300800 */
[----:B------:R-:W-:Y:S02]  /*1b9f0*/  IMAD.MOV.U32 R239, RZ, RZ, R252 ;  /* 0x000000ffffef7224 */ /* 0x000fe400078e00fc */
[----:B------:R-:W-:Y:S01]  /*1ba00*/  IMAD.MOV.U32 R252, RZ, RZ, R100 ;  /* 0x000000fffffc7224 */ /* 0x000fe200078e0064 */
[----:B------:R-:W3:Y:S04]  /*1ba10*/  LDL.LU.64 R102, [R1+0xf38] ;  /* 0x000f380001667983 */ /* 0x000ee80000300a00 */
[----:B------:R-:W3:Y:S04]  /*1ba20*/  LDL.LU.64 R100, [R1+0xf30] ;  /* 0x000f300001647983 */ /* 0x000ee80000300a00 */
[----:B------:R-:W4:Y:S04]  /*1ba30*/  LDL.LU.64 R50, [R1+0xf28] ;  /* 0x000f280001327983 */ /* 0x000f280000300a00 */
[----:B------:R-:W4:Y:S04]  /*1ba40*/  LDL.LU.64 R48, [R1+0xf20] ;  /* 0x000f200001307983 */ /* 0x000f280000300a00 */
[----:B------:R-:W2:Y:S04]  /*1ba50*/  LDL.LU.64 R250, [R1+0xf18] ;  /* 0x000f180001fa7983 */ /* 0x000ea80000300a00 */
[----:B------:R-:W2:Y:S04]  /*1ba60*/  LDL.LU.64 R248, [R1+0xf10] ;  /* 0x000f100001f87983 */ /* 0x000ea80000300a00 */
[----:B------:R-:W2:Y:S04]  /*1ba70*/  LDL.LU.64 R98, [R1+0xf08] ;  /* 0x000f080001627983 */ /* 0x000ea80000300a00 */
[----:B------:R-:W2:Y:S04]  /*1ba80*/  LDL.LU.64 R96, [R1+0xf00] ;  /* 0x000f000001607983 */ /* 0x000ea80000300a00 */
[----:B------:R-:W2:Y:S04]  /*1ba90*/  LDL.LU R7, [R1+0xef8] ;  /* 0x000ef80001077983 */ /* 0x000ea80000300800 */
[----:B------:R-:W3:Y:S04]  /*1baa0*/  LDL.LU R10, [R1+0xef4] ;  /* 0x000ef400010a7983 */ /* 0x000ee80000300800 */
[----:B------:R-:W3:Y:S01]  /*1bab0*/  LDL.LU R11, [R1+0xef0] ;  /* 0x000ef000010b7983 */ /* 0x000ee20000300800 */
[----:B------:R-:W-:-:S02]  /*1bac0*/  IMAD.MOV.U32 R9, RZ, RZ, R12 ;  /* 0x000000ffff097224 */ /* 0x000fc400078e000c */
[----:B------:R-:W-:Y:S01]  /*1bad0*/  IMAD.MOV.U32 R8, RZ, RZ, R13 ;  /* 0x000000ffff087224 */ /* 0x000fe200078e000d */
[----:B------:R-:W-:Y:S01]  /*1bae0*/  LDS R12, [R243+0x6000] ;  /* 0x00600000f30c7984 */ /* 0x000fe20000000800 */
[----:B------:R-:W-:Y:S02]  /*1baf0*/  IMAD.MOV.U32 R5, RZ, RZ, R14 ;  /* 0x000000ffff057224 */ /* 0x000fe400078e000e */
[----:B------:R-:W-:Y:S01]  /*1bb00*/  IMAD.MOV.U32 R4, RZ, RZ, R15 ;  /* 0x000000ffff047224 */ /* 0x000fe200078e000f */
[----:B------:R-:W-:Y:S04]  /*1bb10*/  LDS R14, [R243+0x7000] ;  /* 0x00700000f30e7984 */ /* 0x000fe80000000800 */
[----:B------:R-:W-:Y:S04]  /*1bb20*/  LDS R13, [R241+0x6000] ;  /* 0x00600000f10d7984 */ /* 0x000fe80000000800 */
[----:B------:R-:W2:Y:S04]  /*1bb30*/  LDS R15, [R241+0x7000] ;  /* 0x00700000f10f7984 */ /* 0x000ea80000000800 */
[----:B------:R-:W4:Y:S01]  /*1bb40*/  LDL.LU R23, [R1+0x11c] ;  /* 0x00011c0001177983 */ /* 0x000f220000300800 */
[C---:B--2---:R-:W-:Y:S08]  /*1bb50*/  HMMA.1688.F32.TF32 R236, R12.reuse, R6, R236 ;  /* 0x000000060cec723c */ /* 0x044ff000000810ec */
[C---:B---3--:R-:W-:Y:S11]  /*1bb60*/  HMMA.1688.F32.TF32 R244, R12.reuse, R10, R244 ;  /* 0x0000000a0cf4723c */ /* 0x048ff600000810f4 */
[----:B------:R-:W-:Y:S04]  /*1bb70*/  @!UPT UIADD3 URZ, URZ, URZ, URZ ;  /* 0x0000003f3f3ff290 */ /* 0x000fe8000fffe03f */
[----:B------:R-:W-:Y:S04]  /*1bb80*/  STL.64 [R1+0x360], R236 ;  /* 0x000360ec01007387 */ /* 0x000fe80000100a00 */
[----:B------:R1:W-:Y:S04]  /*1bb90*/  STL.64 [R1+0x368], R238 ;  /* 0x000368ee01007387 */ /* 0x0003e80000100a00 */
[----:B-1----:R-:W2:Y:S04]  /*1bba0*/  LDL.LU.64 R238, [R1+0xee8] ;  /* 0x000ee80001ee7983 */ /* 0x002ea80000300a00 */
[----:B------:R-:W2:Y:S04]  /*1bbb0*/  LDL.LU.64 R236, [R1+0xee0] ;  /* 0x000ee00001ec7983 */ /* 0x000ea80000300a00 */
[----:B------:R-:W-:Y:S04]  /*1bbc0*/  STL.64 [R1+0x350], R244 ;  /* 0x000350f401007387 */ /* 0x000fe80000100a00 */
[----:B------:R1:W-:Y:S04]  /*1bbd0*/  STL.64 [R1+0x358], R246 ;  /* 0x000358f601007387 */ /* 0x0003e80000100a00 */
[----:B-1----:R-:W3:Y:S04]  /*1bbe0*/  LDL.LU.64 R246, [R1+0xed8] ;  /* 0x000ed80001f67983 */ /* 0x002ee80000300a00 */
[----:B------:R-:W3:Y:S01]  /*1bbf0*/  LDL.LU.64 R244, [R1+0xed0] ;  /* 0x000ed00001f47983 */ /* 0x000ee20000300a00 */
[C---:B----4-:R-:W-:Y:S11]  /*1bc00*/  HMMA.1688.F32.TF32 R20, R12.reuse, R46, R20 ;  /* 0x0000002e0c14723c */ /* 0x050ff60000081014 */
[----:B------:R-:W-:Y:S11]  /*1bc10*/  @!UPT UIADD3 URZ, URZ, URZ, URZ ;  /* 0x0000003f3f3ff290 */ /* 0x000ff6000fffe03f */
[----:B------:R-:W-:Y:S01]  /*1bc20*/  @!UPT UIADD3 URZ, URZ, URZ, URZ ;  /* 0x0000003f3f3ff290 */ /* 0x000fe2000fffe03f */
[----:B------:R-:W-:Y:S04]  /*1bc30*/  STL.64 [R1+0x5a0], R20 ;  /* 0x0005a01401007387 */ /* 0x000fe80000100a00 */
[----:B------:R1:W-:Y:S02]  /*1bc40*/  STL.64 [R1+0x5a8], R22 ;  /* 0x0005a81601007387 */ /* 0x0003e40000100a00 */
[C---:B-1----:R-:W-:Y:S08]  /*1bc50*/  HMMA.1688.F32.TF32 R20, R12.reuse, R38, R48 ;  /* 0x000000260c14723c */ /* 0x042ff00000081030 */
[C---:B------:R-:W-:Y:S08]  /*1bc60*/  HMMA.1688.F32.TF32 R52, R12.reuse, R190, R52 ;  /* 0x000000be0c34723c */ /* 0x040ff00000081034 */
[C---:B------:R-:W-:Y:S08]  /*1bc70*/  HMMA.1688.F32.TF32 R48, R12.reuse, R186, R56 ;  /* 0x000000ba0c30723c */ /* 0x040ff00000081038 */
[C---:B--2---:R-:W-:Y:S08]  /*1bc80*/  HMMA.1688.F32.TF32 R236, R12.reuse, R34, R236 ;  /* 0x000000220cec723c */ /* 0x044ff000000810ec */
[C---:B---3--:R-:W-:Y:S11]  /*1bc90*/  HMMA.1688.F32.TF32 R244, R12.reuse, R42, R244 ;  /* 0x0000002a0cf4723c */ /* 0x048ff600000810f4 */
[----:B------:R-:W-:Y:S11]  /*1bca0*/  @!UPT UIADD3 URZ, URZ, URZ, URZ ;  /* 0x0000003f3f3ff290 */ /* 0x000ff6000fffe03f */
[----:B------:R-:W-:Y:S01]  /*1bcb0*/  @!UPT UIADD3 URZ, URZ, URZ, URZ ;  /* 0x0000003f3f3ff290 */ /* 0x000fe2000fffe03f */
[----:B------:R-:W-:Y:S04]  /*1bcc0*/  STL.64 [R1+0x640], R244 ;  /* 0x000640f401007387 */ /* 0x000fe80000100a00 */
[----:B------:R-:W-:Y:S04]  /*1bcd0*/  STL.64 [R1+0x648], R246 ;  /* 0x000648f601007387 */ /* 0x000fe80000100a00 */
[----:B------:R-:W-:Y:S04]  /*1bce0*/  STL.64 [R1+0x6d0], R236 ;  /* 0x0006d0ec01007387 */ /* 0x000fe80000100a00 */
[----:B------:R-:W-:Y:S04]  /*1bcf0*/  STL.64 [R1+0x6d8], R238 ;  /* 0x0006d8ee01007387 */ /* 0x000fe80000100a00 */
[----:B------:R-:W-:Y:S04]  /*1bd00*/  STL.64 [R1+0x760], R20 ;  /* 0x0007601401007387 */ /* 0x000fe80000100a00 */
[----:B------:R1:W-:Y:S02]  /*1bd10*/  STL.64 [R1+0x768], R22 ;  /* 0x0007681601007387 */ /* 0x0003e40000100a00 */
[C---:B-1----:R-:W-:Y:S02]  /*1bd20*/  HMMA.1688.F32.TF32 R20, R12.reuse, R222, R60 ;  /* 0x000000de0c14723c */ /* 0x042fe4000008103c */
[----:B------:R-:W-:Y:S04]  /*1bd30*/  STL.64 [R1+0x940], R52 ;  /* 0x0009403401007387 */ /* 0x000fe80000100a00 */
[----:B------:R-:W-:Y:S04]  /*1bd40*/  STL.64 [R1+0x948], R54 ;  /* 0x0009483601007387 */ /* 0x000fe80000100a00 */
[----:B------:R-:W2:Y:S04]  /*1bd50*/  LDL.LU R56, [R1+0x150] ;  /* 0x0001500001387983 */ /* 0x000ea80000300800 */
[----:B------:R-:W-:Y:S04]  /*1bd60*/  STL.64 [R1+0x930], R48 ;  /* 0x0009303001007387 */ /* 0x000fe80000100a00 */
[----:B------:R-:W-:Y:S05]  /*1bd70*/  STL.64 [R1+0x938], R50 ;  /* 0x0009383201007387 */ /* 0x000fea0000100a00 */
[----:B------:R-:W-:Y:S04]  /*1bd80*/  STL.64 [R1+0x920], R20 ;  /* 0x0009201401007387 */ /* 0x000fe80000100a00 */
[----:B------:R1:W-:Y:S04]  /*1bd90*/  STL.64 [R1+0x928], R22 ;  /* 0x0009281601007387 */ /* 0x0003e80000100a00 */
[----:B------:R-:W2:Y:S04]  /*1bda0*/  LDL.LU R57, [R1+0x154] ;  /* 0x0001540001397983 */ /* 0x000ea80000300800 */
[----:B------:R-:W2:Y:S01]  /*1bdb0*/  LDL.LU R58, [R1+0x158] ;  /* 0x00015800013a7983 */ /* 0x000ea20000300800 */
[C---:B-1----:R-:W-:Y:S03]  /*1bdc0*/  HMMA.1688.F32.TF32 R20, R12.reuse, R218, R64 ;  /* 0x000000da0c14723c */ /* 0x042fe60000081040 */
[----:B------:R-:W2:Y:S04]  /*1bdd0*/  LDL.LU R59, [R1+0x15c] ;  /* 0x00015c00013b7983 */ /* 0x000ea80000300800 */
[----:B------:R-:W3:Y:S04]  /*1bde0*/  LDL.LU R60, [R1+0x160] ;  /* 0x00016000013c7983 */ /* 0x000ee80000300800 */
[----:B------:R-:W3:Y:S04]  /*1bdf0*/  LDL.LU R61, [R1+0x164] ;  /* 0x00016400013d7983 */ /* 0x000ee80000300800 */
[----:B------:R-:W3:Y:S04]  /*1be00*/  LDL.LU R62, [R1+0x168] ;  /* 0x00016800013e7983 */ /* 0x000ee80000300800 */
[----:B------:R-:W3:Y:S04]  /*1be10*/  LDL.LU R63, [R1+0x16c] ;  /* 0x00016c00013f7983 */ /* 0x000ee80000300800 */
[----:B------:R-:W4:Y:S04]  /*1be20*/  LDL.LU R52, [R1] ;  /* 0x0000000001347983 */ /* 0x000f280000300800 */
[----:B------:R-:W4:Y:S04]  /*1be30*/  LDL.LU R53, [R1+0x4] ;  /* 0x0000040001357983 */ /* 0x000f280000300800 */
[----:B------:R-:W4:Y:S04]  /*1be40*/  LDL.LU R54, [R1+0x8] ;  /* 0x0000080001367983 */ /* 0x000f280000300800 */
[----:B------:R-:W4:Y:S04]  /*1be50*/  LDL.LU R55, [R1+0xc] ;  /* 0x00000c0001377983 */ /* 0x000f280000300800 */
[----:B------:R-:W4:Y:S04]  /*1be60*/  LDL.LU R64, [R1+0x3b0] ;  /* 0x0003b00001407983 */ /* 0x000f280000300800 */
[----:B------:R-:W-:Y:S04]  /*1be70*/  STL.64 [R1+0x910], R20 ;  /* 0x0009101401007387 */ /* 0x000fe80000100a00 */
[----:B------:R1:W-:Y:S04]  /*1be80*/  STL.64 [R1+0x918], R22 ;  /* 0x0009181601007387 */ /* 0x0003e80000100a00 */
[----:B------:R-:W4:Y:S04]  /*1be90*/  LDL.LU R65, [R1+0x3b4] ;  /* 0x0003b40001417983 */ /* 0x000f280000300800 */
[----:B------:R-:W4:Y:S04]  /*1bea0*/  LDL.LU R66, [R1+0x3b8] ;  /* 0x0003b80001427983 */ /* 0x000f280000300800 */
[----:B------:R-:W4:Y:S01]  /*1beb0*/  LDL.LU R67, [R1+0x3bc] ;  /* 0x0003bc0001437983 */ /* 0x000f220000300800 */
[C---:B-1----:R-:W-:Y:S08]  /*1bec0*/  HMMA.1688.F32.TF32 R20, R12.reuse, R214, R68 ;  /* 0x000000d60c14723c */ /* 0x042ff00000081044 */
[C---:B------:R-:W-:Y:S08]  /*1bed0*/  HMMA.1688.F32.TF32 R48, R12.reuse, R210, R72 ;  /* 0x000000d20c30723c */ /* 0x040ff00000081048 */
[C---:B------:R-:W-:Y:S07]  /*1bee0*/  HMMA.1688.F32.TF32 R68, R12.reuse, R206, R76 ;  /* 0x000000ce0c44723c */ /* 0x040fee000008104c */
[----:B------:R-:W-:Y:S04]  /*1bef0*/  STL.64 [R1+0x900], R20 ;  /* 0x0009001401007387 */ /* 0x000fe80000100a00 */
[----:B------:R1:W-:Y:S04]  /*1bf00*/  STL.64 [R1+0x908], R22 ;  /* 0x0009081601007387 */ /* 0x0003e80000100a00 */
[----:B------:R-:W-:Y:S04]  /*1bf10*/  STL.64 [R1+0x8f0], R48 ;  /* 0x0008f03001007387 */ /* 0x000fe80000100a00 */
[----:B------:R1:W-:Y:S02]  /*1bf20*/  STL.64 [R1+0x8f8], R50 ;  /* 0x0008f83201007387 */ /* 0x0003e40000100a00 */
[C---:B-1----:R-:W-:Y:S08]  /*1bf30*/  HMMA.1688.F32.TF32 R20, R12.reuse, R202, R84 ;  /* 0x000000ca0c14723c */ /* 0x042ff00000081054 */
[C---:B------:R-:W-:Y:S08]  /*1bf40*/  HMMA.1688.F32.TF32 R48, R12.reuse, R198, R88 ;  /* 0x000000c60c30723c */ /* 0x040ff00000081058 */
[----:B------:R-:W-:Y:S01]  /*1bf50*/  HMMA.1688.F32.TF32 R12, R12, R194, R92 ;  /* 0x000000c20c0c723c */ /* 0x000fe2000008105c */
[----:B------:R-:W-:Y:S04]  /*1bf60*/  STL.64 [R1+0x8e0], R68 ;  /* 0x0008e04401007387 */ /* 0x000fe80000100a00 */
[----:B------:R-:W-:Y:S04]  /*1bf70*/  STL.64 [R1+0x8e8], R70 ;  /* 0x0008e84601007387 */ /* 0x000fe80000100a00 */
[----:B------:R1:W-:Y:S04]  /*1bf80*/  STL.64 [R1+0x8d0], R20 ;  /* 0x0008d01401007387 */ /* 0x0003e80000100a00 */
[----:B------:R1:W-:Y:S04]  /*1bf90*/  STL.64 [R1+0x8d8], R22 ;  /* 0x0008d81601007387 */ /* 0x0003e80000100a00 */
[----:B------:R1:W-:Y:S02]  /*1bfa0*/  STL.64 [R1+0x8c0], R48 ;  /* 0x0008c03001007387 */ /* 0x0003e40000100a00 */
[----:B-1----:R-:W-:-:S02]  /*1bfb0*/  IMAD.MOV.U32 R20, RZ, RZ, R248 ;  /* 0x000000ffff147224 */ /* 0x002fc400078e00f8 */
[----:B------:R1:W-:Y:S01]  /*1bfc0*/  STL.64 [R1+0x8c8], R50 ;  /* 0x0008c83201007387 */ /* 0x0003e20000100a00 */
[----:B------:R-:W-:-:S03]  /*1bfd0*/  IMAD.MOV.U32 R21, RZ, RZ, R249 ;  /* 0x000000ffff157224 */ /* 0x000fc600078e00f9 */
[----:B------:R-:W4:Y:S01]  /*1bfe0*/  LDL.LU R248, [R1+0xec8] ;  /* 0x000ec80001f87983 */ /* 0x000f220000300800 */
[----:B------:R-:W-:-:S03]  /*1bff0*/  IMAD.MOV.U32 R22, RZ, RZ, R250 ;  /* 0x000000ffff167224 */ /* 0x000fc600078e00fa */
[----:B------:R-:W-:Y:S01]  /*1c000*/  STL.64 [R1+0x8b0], R12 ;  /* 0x0008b00c01007387 */ /* 0x000fe20000100a00 */
[----:B------:R-:W-:-:S03]  /*1c010*/  IMAD.MOV.U32 R23, RZ, RZ, R251 ;  /* 0x000000ffff177224 */ /* 0x000fc600078e00fb */
[----:B------:R-:W-:Y:S04]  /*1c020*/  STL.64 [R1+0x8b8], R14 ;  /* 0x0008b80e01007387 */ /* 0x000fe80000100a00 */
        /* <DEDUP_REMOVED lines=23> */
[----:B------:R-:W-:Y:S04]  /*1c1a0*/  LDS R12, [R243+0x6100] ;  /* 0x00610000f30c7984 */ /* 0x000fe80000000800 */
[----:B------:R-:W-:Y:S04]  /*1c1b0*/  LDS R14, [R243+0x7100] ;  /* 0x00710000f30e7984 */ /* 0x000fe80000000800 */
[----:B------:R-:W-:Y:S04]  /*1c1c0*/  LDS R13, [R241+0x6100] ;  /* 0x00610000f10d7984 */ /* 0x000fe80000000800 */
[----:B------:R-:W1:Y:S01]  /*1c1d0*/  LDS R15, [R241+0x7100] ;  /* 0x00710000f10f7984 */ /* 0x000e620000000800 */
[C---:B--2---:R-:W-:Y:S08]  /*1c1e0*/  HMMA.1688.F32.TF32 R56, R16.reuse, R46, R56 ;  /* 0x0000002e1038723c */ /* 0x044ff00000081038 */
[C---:B---3--:R-:W-:Y:S08]  /*1c1f0*/  HMMA.1688.F32.TF32 R60, R16.reuse, R10, R60 ;  /* 0x0000000a103c723c */ /* 0x048ff0000008103c */
[C---:B----4-:R-:W-:Y:S08]  /*1c200*/  HMMA.1688.F32.TF32 R52, R16.reuse, R42, R52 ;  /* 0x0000002a1034723c */ /* 0x050ff00000081034 */
[C---:B------:R-:W-:Y:S11]  /*1c210*/  HMMA.1688.F32.TF32 R64, R16.reuse, R6, R64 ;  /* 0x000000061040723c */ /* 0x040ff60000081040 */
[----:B------:R-:W-:Y:S11]  /*1c220*/  @!UPT UIADD3 URZ, URZ, URZ, URZ ;  /* 0x0000003f3f3ff290 */ /* 0x000ff6000fffe03f */
[----:B------:R-:W-:Y:S01]  /*1c230*/  @!UPT UIADD3 URZ, URZ, URZ, URZ ;  /* 0x0000003f3f3ff290 */ /* 0x000fe2000fffe03f */
[----:B------:R-:W-:Y:S04]  /*1c240*/  STL.64 [R1+0x130], R64 ;  /* 0x0001304001007387 */ /* 0x000fe80000100a00 */
[----:B------:R-:W-:Y:S04]  /*1c250*/  STL.64 [R1+0x138], R66 ;  /* 0x0001384201007387 */ /* 0x000fe80000100a00 */
[----:B------:R-:W-:Y:S04]  /*1c260*/  STL.64 [R1+0x110], R60 ;  /* 0x0001103c01007387 */ /* 0x000fe80000100a00 */
[----:B------:R2:W-:Y:S04]  /*1c270*/  STL.64 [R1+0x118], R62 ;  /* 0x0001183e01007387 */ /* 0x0005e80000100a00 */
[----:B------:R-:W-:Y:S04]  /*1c280*/  STL.64 [R1+0x160], R56 ;  /* 0x0001603801007387 */ /* 0x000fe80000100a00 */
[----:B------:R3:W-:Y:S01]  /*1c290*/  STL.64 [R1+0x168], R58 ;  /* 0x0001683a01007387 */ /* 0x0007e20000100a00 */
[C---:B--2---:R-:W-:Y:S03]  /*1c2a0*/  HMMA.1688.F32.TF32 R60, R16.reuse, R34, R96 ;  /* 0x00000022103c723c */ /* 0x044fe60000081060 */
[----:B------:R-:W-:Y:S04]  /*1c2b0*/  STL.64 [R1+0x150], R52 ;  /* 0x0001503401007387 */ /* 0x000fe80000100a00 */
[----:B------:R2:W-:Y:S01]  /*1c2c0*/  STL.64 [R1+0x158], R54 ;  /* 0x0001583601007387 */ /* 0x0005e20000100a00 */
[C---:B---3--:R-:W-:Y:S08]  /*1c2d0*/  HMMA.1688.F32.TF32 R56, R16.reuse, R38, R100 ;  /* 0x000000261038723c */ /* 0x048ff00000081064 */
[C---:B--2---:R-:W-:Y:S07]  /*1c2e0*/  HMMA.1688.F32.TF32 R52, R16.reuse, R190, R104 ;  /* 0x000000be1034723c */ /* 0x044fee0000081068 */
        /* <DEDUP_REMOVED lines=26> */
[----:B--2---:R-:W-:Y:S01]  /*1c490*/  HMMA.1688.F32.TF32 R52, R16, R194, R140 ;  /* 0x000000c21034723c */ /* 0x004fe2000008108c */
[----:B------:R-:W-:Y:S01]  /*1c4a0*/  IMAD.MOV.U32 R84, RZ, RZ, R160 ;  /* 0x000000ffff547224 */ /* 0x000fe200078e00a0 */
[----:B------:R-:W-:Y:S05]  /*1c4b0*/  LDS R16, [R243+0x6180] ;  /* 0x00618000f3107984 */ /* 0x000fea0000000800 */
[----:B------:R-:W-:Y:S04]  /*1c4c0*/  STL.64 [R1+0x830], R60 ;  /* 0x0008303c01007387 */ /* 0x000fe80000100a00 */
[----:B------:R-:W-:Y:S04]  /*1c4d0*/  STL.64 [R1+0x838], R62 ;  /* 0x0008383e01007387 */ /* 0x000fe80000100a00 */
[----:B------:R-:W-:Y:S04]  /*1c4e0*/  STL.64 [R1+0x820], R56 ;  /* 0x0008203801007387 */ /* 0x000fe80000100a00 */
[----:B------:R2:W-:Y:S01]  /*1c4f0*/  STL.64 [R1+0x828], R58 ;  /* 0x0008283a01007387 */ /* 0x0005e20000100a00 */
[----:B-1----:R-:W-:Y:S01]  /*1c500*/  HMMA.1688.F32.TF32 R248, R12, R42, R248 ;  /* 0x0000002a0cf8723c */ /* 0x002fe200000810f8 */
[----:B------:R-:W-:-:S02]  /*1c510*/  IMAD.MOV.U32 R85, RZ, RZ, R161 ;  /* 0x000000ffff557224 */ /* 0x000fc400078e00a1 */
[----:B------:R-:W-:Y:S01]  /*1c520*/  IMAD.MOV.U32 R86, RZ, RZ, R162 ;  /* 0x000000ffff567224 */ /* 0x000fe200078e00a2 */
[----:B------:R-:W-:Y:S04]  /*1c530*/  STL.64 [R1+0x810], R52 ;  /* 0x0008103401007387 */ /* 0x000fe80000100a00 */
[----:B------:R1:W-:Y:S01]  /*1c540*/  STL.64 [R1+0x818], R54 ;  /* 0x0008183601007387 */ /* 0x0003e20000100a00 */
[----:B--2---:R-:W-:Y:S01]  /*1c550*/  HMMA.1688.F32.TF32 R56, R12, R6, R48 ;  /* 0x000000060c38723c */ /* 0x004fe20000081030 */
[----:B------:R-:W-:Y:S02]  /*1c560*/  IMAD.MOV.U32 R87, RZ, RZ, R156 ;  /* 0x000000ffff577224 */ /* 0x000fe400078e009c */
[----:B------:R-:W-:Y:S01]  /*1c570*/  LDS R18, [R243+0x7180] ;  /* 0x00718000f3127984 */ /* 0x000fe20000000800 */
[----:B------:R-:W-:-:S02]  /*1c580*/  IMAD.MOV.U32 R88, RZ, RZ, R157 ;  /* 0x000000ffff587224 */ /* 0x000fc400078e009d */
[----:B------:R-:W-:Y:S01]  /*1c590*/  IMAD.MOV.U32 R89, RZ, RZ, R158 ;  /* 0x000000ffff597224 */ /* 0x000fe200078e009e */
[----:B------:R-:W-:Y:S01]  /*1c5a0*/  LDS R17, [R241+0x6180] ;  /* 0x00618000f1117984 */ /* 0x000fe20000000800 */
[C---:B-1----:R-:W-:Y:S01]  /*1c5b0*/  HMMA.1688.F32.TF32 R52, R12.reuse, R10, R236 ;  /* 0x0000000a0c34723c */ /* 0x042fe200000810ec */
[----:B------:R-:W-:Y:S02]  /*1c5c0*/  IMAD.MOV.U32 R90, RZ, RZ, R159 ;  /* 0x000000ffff5a7224 */ /* 0x000fe400078e009f */
[----:B------:R-:W1:Y:S05]  /*1c5d0*/  LDS R19, [R241+0x7180] ;  /* 0x00718000f1137984 */ /* 0x000e6a0000000800 */
[C---:B------:R-:W-:Y:S07]  /*1c5e0*/  HMMA.1688.F32.TF32 R48, R12.reuse, R46, R244 ;  /* 0x0000002e0c30723c */ /* 0x040fee00000810f4 */
[----:B------:R-:W-:Y:S04]  /*1c5f0*/  STL.64 [R1+0xdc0], R58 ;  /* 0x000dc03a01007387 */ /* 0x000fe80000100a00 */
[----:B------:R-:W-:Y:S04]  /*1c600*/  STL.64 [R1+0xdb8], R56 ;  /* 0x000db83801007387 */ /* 0x000fe80000100a00 */
[----:B------:R-:W-:Y:S04]  /*1c610*/  STL.64 [R1+0xdd0], R54 ;  /* 0x000dd03601007387 */ /* 0x000fe80000100a00 */
[----:B------:R-:W-:Y:S04]  /*1c620*/  STL.64 [R1+0xdc8], R52 ;  /* 0x000dc83401007387 */ /* 0x000fe80000100a00 */
[----:B------:R-:W-:Y:S04]  /*1c630*/  STL.64 [R1+0xde0], R250 ;  /* 0x000de0fa01007387 */ /* 0x000fe80000100a00 */
[----:B------:R-:W-:Y:S01]  /*1c640*/  STL.64 [R1], R48 ;  /* 0x0000003001007387 */ /* 0x000fe20000100a00 */
[C---:B------:R-:W-:Y:S03]  /*1c650*/  HMMA.1688.F32.TF32 R144, R12.reuse, R38, R144 ;  /* 0x000000260c90723c */ /* 0x040fe60000081090 */
[----:B------:R2:W-:Y:S05]  /*1c660*/  STL.64 [R1+0x8], R50 ;  /* 0x0000083201007387 */ /* 0x0005ea0000100a00 */
[C---:B--2---:R-:W-:Y:S08]  /*1c670*/  HMMA.1688.F32.TF32 R48, R12.reuse, R34, R20 ;  /* 0x000000220c30723c */ /* 0x044ff00000081014 */
[----:B------:R-:W-:Y:S01]  /*1c680*/  HMMA.1688.F32.TF32 R20, R12, R190, R148 ;  /* 0x000000be0c14723c */ /* 0x000fe20000081094 */
[----:B------:R-:W-:Y:S01]  /*1c690*/  STL.64 [R1+0xdd8], R248 ;  /* 0x000dd8f801007387 */ /* 0x000fe20000100a00 */
[----:B------:R-:W-:-:S02]  /*1c6a0*/  IMAD.MOV.U32 R236, RZ, RZ, R169 ;  /* 0x000000ffffec7224 */ /* 0x000fc400078e00a9 */
[----:B------:R-:W-:Y:S02]  /*1c6b0*/  IMAD.MOV.U32 R237, RZ, RZ, R164 ;  /* 0x000000ffffed7224 */ /* 0x000fe400078e00a4 */
[----:B------:R-:W-:-:S09]  /*1c6c0*/  IMAD.MOV.U32 R238, RZ, RZ, R165 ;  /* 0x000000ffffee7224 */ /* 0x000fd200078e00a5 */
[----:B------:R-:W-:Y:S04]  /*1c6d0*/  STL.64 [R1+0xdf0], R50 ;  /* 0x000df03201007387 */ /* 0x000fe80000100a00 */
[----:B------:R2:W-:Y:S04]  /*1c6e0*/  STL.64 [R1+0xde8], R48 ;  /* 0x000de83001007387 */ /* 0x0005e80000100a00 */
[----:B------:R-:W-:Y:S04]  /*1c6f0*/  STL.64 [R1+0xe00], R146 ;  /* 0x000e009201007387 */ /* 0x000fe80000100a00 */
[----:B------:R-:W-:Y:S04]  /*1c700*/  STL.64 [R1+0xdf8], R144 ;  /* 0x000df89001007387 */ /* 0x000fe80000100a00 */
[----:B------:R-:W3:Y:S01]  /*1c710*/  LDL.LU R169, [R1+0xeb8] ;  /* 0x000eb80001a97983 */ /* 0x000ee20000300800 */
[----:B------:R-:W-:-:S03]  /*1c720*/  IMAD.MOV.U32 R239, RZ, RZ, R166 ;  /* 0x000000ffffef7224 */ /* 0x000fc600078e00a6 */
[----:B------:R-:W-:Y:S04]  /*1c730*/  STL.64 [R1+0x800], R20 ;  /* 0x0008001401007387 */ /* 0x000fe80000100a00 */
[----:B------:R4:W-:Y:S04]  /*1c740*/  STL.64 [R1+0x808], R22 ;  /* 0x0008081601007387 */ /* 0x0009e80000100a00 */
[----:B------:R-:W2:Y:S04]  /*1c750*/  LDL.LU R164, [R1+0xeb4] ;  /* 0x000eb40001a47983 */ /* 0x000ea80000300800 */
[----:B------:R-:W2:Y:S04]  /*1c760*/  LDL.LU R165, [R1+0xeb0] ;  /* 0x000eb00001a57983 */ /* 0x000ea80000300800 */
[----:B------:R-:W2:Y:S04]  /*1c770*/  LDL.LU R166, [R1+0xeac] ;  /* 0x000eac0001a67983 */ /* 0x000ea80000300800 */
[----:B------:R-:W2:Y:S04]  /*1c780*/  LDL.LU R160, [R1+0xea8] ;  /* 0x000ea80001a07983 */ /* 0x000ea80000300800 */
[----:B------:R-:W2:Y:S04]  /*1c790*/  LDL.LU R161, [R1+0xea4] ;  /* 0x000ea40001a17983 */ /* 0x000ea80000300800 */
[----:B------:R-:W2:Y:S01]  /*1c7a0*/  LDL.LU R162, [R1+0xea0] ;  /* 0x000ea00001a27983 */ /* 0x000ea20000300800 */
[----:B------:R-:W-:-:S03]  /*1c7b0*/  IMAD.MOV.U32 R91, RZ, RZ, R152 ;  /* 0x000000ffff5b7224 */ /* 0x000fc600078e0098 */
[----:B------:R-:W2:Y:S04]  /*1c7c0*/  LDL.LU R156, [R1+0xe9c] ;  /* 0x000e9c00019c7983 */ /* 0x000ea80000300800 */
[----:B------:R-:W2:Y:S04]  /*1c7d0*/  LDL.LU R157, [R1+0xe98] ;  /* 0x000e9800019d7983 */ /* 0x000ea80000300800 */
[----:B------:R-:W2:Y:S04]  /*1c7e0*/  LDL.LU R158, [R1+0xe94] ;  /* 0x000e9400019e7983 */ /* 0x000ea80000300800 */
[----:B------:R-:W2:Y:S04]  /*1c7f0*/  LDL.LU R159, [R1+0xe90] ;  /* 0x000e9000019f7983 */ /* 0x000ea80000300800 */
[----:B------:R-:W4:Y:S04]  /*1c800*/  LDL.LU R152, [R1+0xe8c] ;  /* 0x000e8c0001987983 */ /* 0x000f280000300800 */
        /* <DEDUP_REMOVED lines=12> */
[----:B------:R-:W1:Y:S04]  /*1c8d0*/  LDL.LU R76, [R1+0x4a0] ;  /* 0x0004a000014c7983 */ /* 0x000e680000300800 */
[----:B------:R-:W1:Y:S04]  /*1c8e0*/  LDL.LU R77, [R1+0x4a4] ;  /* 0x0004a400014d7983 */ /* 0x000e680000300800 */
[----:B------:R-:W1:Y:S04]  /*1c8f0*/  LDL.LU R78, [R1+0x4a8] ;  /* 0x0004a800014e7983 */ /* 0x000e680000300800 */
[----:B------:R-:W1:Y:S04]  /*1c900*/  LDL.LU R79, [R1+0x4ac] ;  /* 0x0004ac00014f7983 */ /* 0x000e680000300800 */
        /* <DEDUP_REMOVED lines=15> */
[----:B------:R-:W4:Y:S04]  /*1ca00*/  LDL.LU R153, [R1+0xe88] ;  /* 0x000e880001997983 */ /* 0x000f280000300800 */
[----:B------:R-:W4:Y:S04]  /*1ca10*/  LDL.LU R154, [R1+0xe84] ;  /* 0x000e8400019a7983 */ /* 0x000f280000300800 */
[----:B------:R-:W4:Y:S01]  /*1ca20*/  LDL.LU R155, [R1+0xe80] ;  /* 0x000e8000019b7983 */ /* 0x000f220000300800 */
[----:B------:R-:W-:-:S02]  /*1ca30*/  IMAD.MOV.U32 R95, RZ, RZ, R163 ;  /* 0x000000ffff5f7224 */ /* 0x000fc400078e00a3 */
[----:B------:R-:W-:Y:S01]  /*1ca40*/  IMAD.MOV.U32 R244, RZ, RZ, R167 ;  /* 0x000000fffff47224 */ /* 0x000fe200078e00a7 */
[----:B------:R-:W3:Y:S01]  /*1ca50*/  LDL.LU R163, [R1+0xe7c] ;  /* 0x000e7c0001a37983 */ /* 0x000ee20000300800 */
[----:B------:R-:W-:Y:S02]  /*1ca60*/  IMAD.MOV.U32 R245, RZ, RZ, R170 ;  /* 0x000000fffff57224 */ /* 0x000fe400078e00aa */
[----:B------:R-:W-:Y:S01]  /*1ca70*/  IMAD.MOV.U32 R246, RZ, RZ, R171 ;  /* 0x000000fffff67224 */ /* 0x000fe200078e00ab */
[----:B------:R-:W3:Y:S04]  /*1ca80*/  LDL.LU R167, [R1+0xe78] ;  /* 0x000e780001a77983 */ /* 0x000ee80000300800 */
[----:B------:R-:W3:Y:S04]  /*1ca90*/  LDL.LU R170, [R1+0xe74] ;  /* 0x000e740001aa7983 */ /* 0x000ee80000300800 */
[----:B------:R-:W3:Y:S01]  /*1caa0*/  LDL.LU R171, [R1+0xe70] ;  /* 0x000e700001ab7983 */ /* 0x000ee20000300800 */
[----:B------:R-:W-:-:S03]  /*1cab0*/  IMAD.MOV.U32 R247, RZ, RZ, R175 ;  /* 0x000000fffff77224 */ /* 0x000fc600078e00af */
[----:B------:R-:W3:Y:S01]  /*1cac0*/  LDL.LU R175, [R1+0xe6c] ;  /* 0x000e6c0001af7983 */ /* 0x000ee20000300800 */
[C---:B--2---:R-:W-:Y:S08]  /*1cad0*/  HMMA.1688.F32.TF32 R48, R12.reuse, R222, R156 ;  /* 0x000000de0c30723c */ /* 0x044ff0000008109c */
[C---:B----4-:R-:W-:Y:S08]  /*1cae0*/  HMMA.1688.F32.TF32 R20, R12.reuse, R186, R152 ;  /* 0x000000ba0c14723c */ /* 0x050ff00000081098 */
[C---:B---3--:R-:W-:Y:S11]  /*1caf0*/  HMMA.1688.F32.TF32 R52, R12.reuse, R218, R160 ;  /* 0x000000da0c34723c */ /* 0x048ff600000810a0 */
[----:B------:R-:W-:Y:S04]  /*1cb00*/  @!UPT UIADD3 URZ, URZ, URZ, URZ ;  /* 0x0000003f3f3ff290 */ /* 0x000fe8000fffe03f */
[----:B------:R-:W-:Y:S04]  /*1cb10*/  STL.64 [R1+0x7f0], R20 ;  /* 0x0007f01401007387 */ /* 0x000fe80000100a00 */
[----:B------:R2:W-:Y:S04]  /*1cb20*/  STL.64 [R1+0x7f8], R22 ;  /* 0x0007f81601007387 */ /* 0x0005e80000100a00 */
[----:B------:R-:W-:Y:S04]  /*1cb30*/  STL.64 [R1+0x7e0], R48 ;  /* 0x0007e03001007387 */ /* 0x000fe80000100a00 */
[----:B------:R3:W-:Y:S01]  /*1cb40*/  STL.64 [R1+0x7e8], R50 ;  /* 0x0007e83201007387 */ /* 0x0007e20000100a00 */
[C---:B--2---:R-:W-:Y:S08]  /*1cb50*/  HMMA.1688.F32.TF32 R20, R12.reuse, R214, R164 ;  /* 0x000000d60c14723c */ /* 0x044ff000000810a4 */
[C---:B---3--:R-:W-:Y:S01]  /*1cb60*/  HMMA.1688.F32.TF32 R48, R12.reuse, R210, R168 ;  /* 0x000000d20c30723c */ /* 0x048fe200000810a8 */
[----:B------:R-:W-:Y:S04]  /*1cb70*/  STL.64 [R1+0x7d0], R52 ;  /* 0x0007d03401007387 */ /* 0x000fe80000100a00 */
[----:B------:R2:W-:Y:S10]  /*1cb80*/  STL.64 [R1+0x7d8], R54 ;  /* 0x0007d83601007387 */ /* 0x0005f40000100a00 */
[----:B------:R-:W-:Y:S01]  /*1cb90*/  STL.64 [R1+0x7c0], R20 ;  /* 0x0007c01401007387 */ /* 0x000fe20000100a00 */
[C---:B--2---:R-:W-:Y:S03]  /*1cba0*/  HMMA.1688.F32.TF32 R52, R12.reuse, R206, R172 ;  /* 0x000000ce0c34723c */ /* 0x044fe600000810ac */
[----:B------:R2:W-:Y:S04]  /*1cbb0*/  STL.64 [R1+0x7c8], R22 ;  /* 0x0007c81601007387 */ /* 0x0005e80000100a00 */
[----:B------:R-:W-:Y:S04]  /*1cbc0*/  STL.64 [R1+0x7b0], R48 ;  /* 0x0007b03001007387 */ /* 0x000fe80000100a00 */
[----:B------:R3:W-:Y:S01]  /*1cbd0*/  STL.64 [R1+0x7b8], R50 ;  /* 0x0007b83201007387 */ /* 0x0007e20000100a00 */
[C---:B--2---:R-:W-:Y:S08]  /*1cbe0*/  HMMA.1688.F32.TF32 R20, R12.reuse, R202, R176 ;  /* 0x000000ca0c14723c */ /* 0x044ff000000810b0 */
[C---:B---3--:R-:W-:Y:S08]  /*1cbf0*/  HMMA.1688.F32.TF32 R48, R12.reuse, R198, R180 ;  /* 0x000000c60c30723c */ /* 0x048ff000000810b4 */
[----:B------:R-:W-:Y:S01]  /*1cc00*/  HMMA.1688.F32.TF32 R12, R12, R194, R24 ;  /* 0x000000c20c0c723c */ /* 0x000fe20000081018 */
[----:B------:R-:W-:Y:S04]  /*1cc10*/  STL.64 [R1+0x7a0], R52 ;  /* 0x0007a03401007387 */ /* 0x000fe80000100a00 */
[----:B------:R-:W-:Y:S03]  /*1cc20*/  STL.64 [R1+0x7a8], R54 ;  /* 0x0007a83601007387 */ /* 0x000fe60000100a00 */
[C---:B-1----:R-:W-:Y:S01]  /*1cc30*/  HMMA.1688.F32.TF32 R76, R16.reuse, R6, R76 ;  /* 0x00000006104c723c */ /* 0x042fe2000008104c */
[----:B------:R-:W-:Y:S04]  /*1cc40*/  STL.64 [R1+0x790], R20 ;  /* 0x0007901401007387 */ /* 0x000fe80000100a00 */
[----:B------:R-:W-:Y:S03]  /*1cc50*/  STL.64 [R1+0x798], R22 ;  /* 0x0007981601007387 */ /* 0x000fe60000100a00 */
[C---:B------:R-:W-:Y:S01]  /*1cc60*/  HMMA.1688.F32.TF32 R24, R16.reuse, R10, R100 ;  /* 0x0000000a1018723c */ /* 0x040fe20000081064 */
[----:B------:R-:W-:Y:S04]  /*1cc70*/  STL.64 [R1+0x780], R48 ;  /* 0x0007803001007387 */ /* 0x000fe80000100a00 */
[----:B------:R-:W-:Y:S03]  /*1cc80*/  STL.64 [R1+0x788], R50 ;  /* 0x0007883201007387 */ /* 0x000fe60000100a00 */
[C---:B------:R-:W-:Y:S01]  /*1cc90*/  HMMA.1688.F32.TF32 R72, R16.reuse, R46, R72 ;  /* 0x0000002e1048723c */ /* 0x040fe20000081048 */
[----:B------:R-:W-:Y:S04]  /*1cca0*/  STL.64 [R1+0x770], R12 ;  /* 0x0007700c01007387 */ /* 0x000fe80000100a00 */
[----:B------:R1:W-:Y:S03]  /*1ccb0*/  STL.64 [R1+0x778], R14 ;  /* 0x0007780e01007387 */ /* 0x0003e60000100a00 */
[C---:B------:R-:W-:Y:S01]  /*1ccc0*/  HMMA.1688.F32.TF32 R180, R16.reuse, R210, R244 ;  /* 0x000000d210b4723c */ /* 0x040fe200000810f4 */
[----:B------:R-:W-:Y:S04]  /*1ccd0*/  LDS R20, [R243+0x6200] ;  /* 0x00620000f3147984 */ /* 0x000fe80000000800 */
[----:B------:R-:W-:Y:S03]  /*1cce0*/  LDS R22, [R243+0x7200] ;  /* 0x00720000f3167984 */ /* 0x000fe60000000800 */
[C---:B-1----:R-:W-:Y:S01]  /*1ccf0*/  HMMA.1688.F32.TF32 R12, R16.reuse, R190, R96 ;  /* 0x000000be100c723c */ /* 0x042fe20000081060 */
[----:B------:R-:W-:Y:S04]  /*1cd00*/  STL.64 [R1+0xe10], R78 ;  /* 0x000e104e01007387 */ /* 0x000fe80000100a00 */
[----:B------:R-:W-:Y:S04]  /*1cd10*/  STL.64 [R1+0xe08], R76 ;  /* 0x000e084c01007387 */ /* 0x000fe80000100a00 */
[----:B------:R-:W-:Y:S01]  /*1cd20*/  STL.64 [R1+0xe20], R26 ;  /* 0x000e201a01007387 */ /* 0x000fe20000100a00 */
[C---:B------:R-:W-:Y:S03]  /*1cd30*/  HMMA.1688.F32.TF32 R48, R16.reuse, R186, R92 ;  /* 0x000000ba1030723c */ /* 0x040fe6000008105c */
[----:B------:R1:W-:Y:S04]  /*1cd40*/  STL.64 [R1+0xe18], R24 ;  /* 0x000e181801007387 */ /* 0x0003e80000100a00 */
[----:B------:R-:W-:Y:S04]  /*1cd50*/  STL.64 [R1+0xe30], R74 ;  /* 0x000e304a01007387 */ /* 0x000fe80000100a00 */
[----:B------:R-:W-:Y:S01]  /*1cd60*/  STL.64 [R1+0xe28], R72 ;  /* 0x000e284801007387 */ /* 0x000fe20000100a00 */
[C---:B-1----:R-:W-:Y:S03]  /*1cd70*/  HMMA.1688.F32.TF32 R24, R16.reuse, R222, R88 ;  /* 0x000000de1018723c */ /* 0x042fe60000081058 */
[----:B------:R-:W-:Y:S04]  /*1cd80*/  STL.64 [R1+0x750], R12 ;  /* 0x0007500c01007387 */ /* 0x000fe80000100a00 */
[----:B------:R1:W-:Y:S01]  /*1cd90*/  STL.64 [R1+0x758], R14 ;  /* 0x0007580e01007387 */ /* 0x0003e20000100a00 */
[C---:B------:R-:W-:Y:S03]  /*1cda0*/  HMMA.1688.F32.TF32 R176, R16.reuse, R214, R236 ;  /* 0x000000d610b0723c */ /* 0x040fe600000810ec */
[----:B------:R-:W-:Y:S04]  /*1cdb0*/  LDS R21, [R241+0x6200] ;  /* 0x00620000f1157984 */ /* 0x000fe80000000800 */
[----:B------:R-:W2:Y:S01]  /*1cdc0*/  LDS R23, [R241+0x7200] ;  /* 0x00720000f1177984 */ /* 0x000ea20000000800 */
[C---:B-1----:R-:W-:Y:S03]  /*1cdd0*/  HMMA.1688.F32.TF32 R12, R16.reuse, R218, R84 ;  /* 0x000000da100c723c */ /* 0x042fe60000081054 */
[----:B------:R-:W-:Y:S04]  /*1cde0*/  STL.64 [R1+0x740], R48 ;  /* 0x0007403001007387 */ /* 0x000fe80000100a00 */
[----:B------:R-:W-:Y:S04]  /*1cdf0*/  STL.64 [R1+0x748], R50 ;  /* 0x0007483201007387 */ /* 0x000fe80000100a00 */
[----:B------:R-:W-:Y:S04]  /*1ce00*/  STL.64 [R1+0x730], R24 ;  /* 0x0007301801007387 */ /* 0x000fe80000100a00 */
[----:B------:R-:W-:Y:S08]  /*1ce10*/  STL.64 [R1+0x738], R26 ;  /* 0x0007381a01007387 */ /* 0x000ff00000100a00 */
[----:B------:R-:W-:Y:S04]  /*1ce20*/  STL.64 [R1+0x720], R12 ;  /* 0x0007200c01007387 */ /* 0x000fe80000100a00 */
[----:B------:R1:W-:Y:S02]  /*1ce30*/  STL.64 [R1+0x728], R14 ;  /* 0x0007280e01007387 */ /* 0x0003e40000100a00 */
[C---:B-1----:R-:W-:Y:S08]  /*1ce40*/  HMMA.1688.F32.TF32 R12, R16.reuse, R206, R224 ;  /* 0x000000ce100c723c */ /* 0x042ff000000810e0 */
[C---:B------:R-:W-:Y:S08]  /*1ce50*/  HMMA.1688.F32.TF32 R48, R16.reuse, R202, R228 ;  /* 0x000000ca1030723c */ /* 0x040ff000000810e4 */
[C---:B------:R-:W-:Y:S07]  /*1ce60*/  HMMA.1688.F32.TF32 R24, R16.reuse, R198, R232 ;  /* 0x000000c61018723c */ /* 0x040fee00000810e8 */
[----:B------:R-:W-:Y:S04]  /*1ce70*/  STL.64 [R1+0x710], R12 ;  /* 0x0007100c01007387 */ /* 0x000fe80000100a00 */
[----:B------:R1:W-:Y:S02]  /*1ce80*/  STL.64 [R1+0x718], R14 ;  /* 0x0007180e01007387 */ /* 0x0003e40000100a00 */
[----:B-1----:R-:W-:Y:S02]  /*1ce90*/  HMMA.1688.F32.TF32 R12, R16, R194, R28 ;  /* 0x000000c2100c723c */ /* 0x002fe4000008101c */
[----:B------:R1:W-:Y:S04]  /*1cea0*/  STL.64 [R1+0x700], R48 ;  /* 0x0007003001007387 */ /* 0x0003e80000100a00 */
[----:B------:R3:W-:Y:S04]  /*1ceb0*/  STL.64 [R1+0x708], R50 ;  /* 0x0007083201007387 */ /* 0x0007e80000100a00 */
[----:B------:R-:W4:Y:S04]  /*1cec0*/  LDL.LU R244, [R1+0x1f0] ;  /* 0x0001f00001f47983 */ /* 0x000f280000300800 */
[----:B------:R-:W-:Y:S04]  /*1ced0*/  STL.64 [R1+0x6f0], R24 ;  /* 0x0006f01801007387 */ /* 0x000fe80000100a00 */
[----:B------:R1:W-:Y:S01]  /*1cee0*/  STL.64 [R1+0x6f8], R26 ;  /* 0x0006f81a01007387 */ /* 0x0003e20000100a00 */
[----:B------:R-:W-:-:S04]  /*1cef0*/  IMAD.MOV.U32 R236, RZ, RZ, R80 ;  /* 0x000000ffffec7224 */ /* 0x000fc800078e0050 */
[----:B------:R-:W-:Y:S04]  /*1cf00*/  STL.64 [R1+0x6e0], R12 ;  /* 0x0006e00c01007387 */ /* 0x000fe80000100a00 */
[----:B------:R-:W-:Y:S01]  /*1cf10*/  STL.64 [R1+0x6e8], R14 ;  /* 0x0006e80e01007387 */ /* 0x000fe20000100a00 */
[----:B------:R-:W-:-:S03]  /*1cf20*/  IMAD.MOV.U32 R237, RZ, RZ, R81 ;  /* 0x000000ffffed7224 */ /* 0x000fc600078e0051 */
[----:B------:R-:W4:Y:S01]  /*1cf30*/  LDL.LU R245, [R1+0x1f4] ;  /* 0x0001f40001f57983 */ /* 0x000f220000300800 */
[----:B------:R-:W-:-:S03]  /*1cf40*/  IMAD.MOV.U32 R238, RZ, RZ, R82 ;  /* 0x000000ffffee7224 */ /* 0x000fc600078e0052 */
[----:B------:R-:W4:Y:S01]  /*1cf50*/  LDL.LU R246, [R1+0x1f8] ;  /* 0x0001f80001f67983 */ /* 0x000f220000300800 */
[----:B------:R-:W-:-:S03]  /*1cf60*/  IMAD.MOV.U32 R239, RZ, RZ, R83 ;  /* 0x000000ffffef7224 */ /* 0x000fc600078e0053 */
[----:B------:R-:W4:Y:S04]  /*1cf70*/  LDL.LU R247, [R1+0x1fc] ;  /* 0x0001fc0001f77983 */ /* 0x000f280000300800 */
        /* <DEDUP_REMOVED lines=68> */
[C---:B------:R-:W-:Y:S03]  /*1d3c0*/  HMMA.1688.F32.TF32 R68, R16.reuse, R42, R68 ;  /* 0x0000002a1044723c */ /* 0x040fe60000081044 */
[----:B------:R-:W-:Y:S04]  /*1d3d0*/  LDS R12, [R243+0x6300] ;  /* 0x00630000f30c7984 */ /* 0x000fe80000000800 */
[----:B------:R-:W-:Y:S01]  /*1d3e0*/  LDS R14, [R243+0x7300] ;  /* 0x00730000f30e7984 */ /* 0x000fe20000000800 */
[----:B------:R-:W-:Y:S03]  /*1d3f0*/  HMMA.1688.F32.TF32 R64, R16, R34, R64 ;  /* 0x000000221040723c */ /* 0x000fe60000081040 */
[----:B------:R-:W-:Y:S04]  /*1d400*/  LDS R13, [R241+0x6300] ;  /* 0x00630000f10d7984 */ /* 0x000fe80000000800 */
[----:B------:R-:W-:Y:S01]  /*1d410*/  LDS R15, [R241+0x7300] ;  /* 0x00730000f10f7984 */ /* 0x000fe20000000800 */
[----:B--2---:R-:W-:-:S03]  /*1d420*/  IMAD.MOV.U32 R127, RZ, RZ, R80 ;  /* 0x000000ffff7f7224 */ /* 0x004fc600078e0050 */
[----:B------:R-:W2:Y:S01]  /*1d430*/  LDL.LU R80, [R1+0x440] ;  /* 0x0004400001507983 */ /* 0x000ea20000300800 */
[----:B----4-:R-:W-:-:S03]  /*1d440*/  IMAD.MOV.U32 R126, RZ, RZ, R81 ;  /* 0x000000ffff7e7224 */ /* 0x010fc600078e0051 */
[----:B------:R-:W2:Y:S01]  /*1d450*/  LDL.LU R81, [R1+0x444] ;  /* 0x0004440001517983 */ /* 0x000ea20000300800 */
[----:B------:R-:W-:-:S03]  /*1d460*/  IMAD.MOV.U32 R125, RZ, RZ, R82 ;  /* 0x000000ffff7d7224 */ /* 0x000fc600078e0052 */
[----:B------:R-:W2:Y:S01]  /*1d470*/  LDL.LU R82, [R1+0x448] ;  /* 0x0004480001527983 */ /* 0x000ea20000300800 */
[----:B------:R-:W-:-:S03]  /*1d480*/  IMAD.MOV.U32 R124, RZ, RZ, R83 ;  /* 0x000000ffff7c7224 */ /* 0x000fc600078e0053 */
[----:B------:R-:W2:Y:S04]  /*1d490*/  LDL.LU R83, [R1+0x44c] ;  /* 0x00044c0001537983 */ /* 0x000ea80000300800 */
        /* <DEDUP_REMOVED lines=20> */
[----:B------:R-:W-:Y:S03]  /*1d5e0*/  HMMA.1688.F32.TF32 R60, R16, R38, R60 ;  /* 0x00000026103c723c */ /* 0x000fe6000008103c */
[----:B------:R-:W-:Y:S04]  /*1d5f0*/  LDS R16, [R243+0x6280] ;  /* 0x00628000f3107984 */ /* 0x000fe80000000800 */
[----:B------:R-:W-:Y:S04]  /*1d600*/  LDS R18, [R243+0x7280] ;  /* 0x00728000f3127984 */ /* 0x000fe80000000800 */
[----:B------:R-:W-:Y:S04]  /*1d610*/  LDS R17, [R241+0x6280] ;  /* 0x00628000f1117984 */ /* 0x000fe80000000800 */
[----:B------:R-:W1:Y:S01]  /*1d620*/  LDS R19, [R241+0x7280] ;  /* 0x00728000f1137984 */ /* 0x000e620000000800 */
[C---:B------:R-:W-:Y:S08]  /*1d630*/  HMMA.1688.F32.TF32 R228, R20.reuse, R202, R132 ;  /* 0x000000ca14e4723c */ /* 0x040ff00000081084 */
[C---:B------:R-:W-:Y:S08]  /*1d640*/  HMMA.1688.F32.TF32 R224, R20.reuse, R206, R136 ;  /* 0x000000ce14e0723c */ /* 0x040ff00000081088 */
[C---:B------:R-:W-:Y:S08]  /*1d650*/  HMMA.1688.F32.TF32 R24, R20.reuse, R222, R248 ;  /* 0x000000de1418723c */ /* 0x040ff000000810f8 */
[C---:B---3--:R-:W-:Y:S08]  /*1d660*/  HMMA.1688.F32.TF32 R28, R20.reuse, R186, R48 ;  /* 0x000000ba141c723c */ /* 0x048ff00000081030 */
[C---:B------:R-:W-:Y:S08]  /*1d670*/  HMMA.1688.F32.TF32 R48, R20.reuse, R218, R52 ;  /* 0x000000da1430723c */ /* 0x040ff00000081034 */
[C---:B------:R-:W-:Y:S08]  /*1d680*/  HMMA.1688.F32.TF32 R92, R20.reuse, R38, R92 ;  /* 0x00000026145c723c */ /* 0x040ff0000008105c */
[C---:B------:R-:W-:Y:S08]  /*1d690*/  HMMA.1688.F32.TF32 R88, R20.reuse, R34, R88 ;  /* 0x000000221458723c */ /* 0x040ff00000081058 */
[C---:B------:R-:W-:Y:S08]  /*1d6a0*/  HMMA.1688.F32.TF32 R84, R20.reuse, R42, R84 ;  /* 0x0000002a1454723c */ /* 0x040ff00000081054 */
[C---:B------:R-:W-:Y:S08]  /*1d6b0*/  HMMA.1688.F32.TF32 R152, R20.reuse, R6, R152 ;  /* 0x000000061498723c */ /* 0x040ff00000081098 */
[C---:B------:R-:W-:Y:S08]  /*1d6c0*/  HMMA.1688.F32.TF32 R148, R20.reuse, R10, R148 ;  /* 0x0000000a1494723c */ /* 0x040ff00000081094 */
[C---:B----4-:R-:W-:Y:S08]  /*1d6d0*/  HMMA.1688.F32.TF32 R72, R20.reuse, R190, R144 ;  /* 0x000000be1448723c */ /* 0x050ff00000081090 */
[C---:B--2---:R-:W-:Y:S11]  /*1d6e0*/  HMMA.1688.F32.TF32 R80, R20.reuse, R46, R80 ;  /* 0x0000002e1450723c */ /* 0x044ff60000081050 */
[----:B------:R-:W-:Y:S04]  /*1d6f0*/  @!UPT UIADD3 URZ, URZ, URZ, URZ ;  /* 0x0000003f3f3ff290 */ /* 0x000fe8000fffe03f */
[----:B------:R-:W-:Y:S04]  /*1d700*/  STL.64 [R1+0x6c0], R72 ;  /* 0x0006c04801007387 */ /* 0x000fe80000100a00 */
[----:B------:R-:W-:Y:S04]  /*1d710*/  STL.64 [R1+0x6c8], R74 ;  /* 0x0006c84a01007387 */ /* 0x000fe80000100a00 */
[----:B------:R-:W-:Y:S04]  /*1d720*/  STL.64 [R1+0x6b0], R28 ;  /* 0x0006b01c01007387 */ /* 0x000fe80000100a00 */
[----:B------:R2:W-:Y:S01]  /*1d730*/  STL.64 [R1+0x6b8], R30 ;  /* 0x0006b81e01007387 */ /* 0x0005e20000100a00 */
[C---:B------:R-:W-:Y:S03]  /*1d740*/  HMMA.1688.F32.TF32 R232, R20.reuse, R198, R128 ;  /* 0x000000c614e8723c */ /* 0x040fe60000081080 */
[----:B------:R-:W-:Y:S04]  /*1d750*/  STL.64 [R1+0x6a0], R24 ;  /* 0x0006a01801007387 */ /* 0x000fe80000100a00 */
[----:B------:R3:W-:Y:S01]  /*1d760*/  STL.64 [R1+0x6a8], R26 ;  /* 0x0006a81a01007387 */ /* 0x0007e20000100a00 */
[C---:B--2---:R-:W-:Y:S08]  /*1d770*/  HMMA.1688.F32.TF32 R28, R20.reuse, R214, R56 ;  /* 0x000000d6141c723c */ /* 0x044ff00000081038 */
[C---:B---3--:R-:W-:Y:S08]  /*1d780*/  HMMA.1688.F32.TF32 R24, R20.reuse, R210, R140 ;  /* 0x000000d21418723c */ /* 0x048ff0000008108c */
[----:B------:R-:W-:Y:S01]  /*1d790*/  HMMA.1688.F32.TF32 R20, R20, R194, R124 ;  /* 0x000000c21414723c */ /* 0x000fe2000008107c */
[----:B------:R-:W-:Y:S04]  /*1d7a0*/  STL.64 [R1+0x690], R48 ;  /* 0x0006903001007387 */ /* 0x000fe80000100a00 */
[----:B------:R-:W-:Y:S04]  /*1d7b0*/  STL.64 [R1+0x698], R50 ;  /* 0x0006983201007387 */ /* 0x000fe80000100a00 */
        /* <DEDUP_REMOVED lines=9> */
[----:B------:R-:W-:Y:S01]  /*1d850*/  STL.64 [R1+0x630], R28 ;  /* 0x0006301c01007387 */ /* 0x000fe20000100a00 */
[----:B------:R-:W-:Y:S03]  /*1d860*/  HMMA.1688.F32.TF32 R136, R16, R10, R116 ;  /* 0x0000000a1088723c */ /* 0x000fe60000081074 */
[----:B------:R-:W-:Y:S04]  /*1d870*/  STL.64 [R1+0x638], R30 ;  /* 0x0006381e01007387 */ /* 0x000fe80000100a00 */
[----:B------:R-:W2:Y:S04]  /*1d880*/  LDL.LU R116, [R1+0x270] ;  /* 0x0002700001747983 */ /* 0x000ea80000300800 */
[----:B------:R-:W-:Y:S01]  /*1d890*/  STL.64 [R1+0x620], R24 ;  /* 0x0006201801007387 */ /* 0x000fe20000100a00 */
[----:B------:R-:W-:-:S03]  /*1d8a0*/  IMAD.MOV.U32 R118, RZ, RZ, R41 ;  /* 0x000000ffff767224 */ /* 0x000fc600078e0029 */
[----:B------:R-:W-:Y:S01]  /*1d8b0*/  STL.64 [R1+0x628], R26 ;  /* 0x0006281a01007387 */ /* 0x000fe20000100a00 */
[----:B------:R-:W-:-:S03]  /*1d8c0*/  IMAD.MOV.U32 R119, RZ, RZ, R40 ;  /* 0x000000ffff777224 */ /* 0x000fc600078e0028 */
[----:B------:R1:W-:Y:S04]  /*1d8d0*/  STL.64 [R1+0x610], R20 ;  /* 0x0006101401007387 */ /* 0x0003e80000100a00 */
[----:B------:R3:W-:Y:S04]  /*1d8e0*/  STL.64 [R1+0x618], R22 ;  /* 0x0006181601007387 */ /* 0x0007e80000100a00 */
[----:B------:R-:W2:Y:S04]  /*1d8f0*/  LDL.LU R117, [R1+0x274] ;  /* 0x0002740001757983 */ /* 0x000ea80000300800 */
        /* <DEDUP_REMOVED lines=14> */
[----:B-1----:R-:W2:Y:S04]  /*1d9e0*/  LDL.LU R20, [R1+0x2d0] ;  /* 0x0002d00001147983 */ /* 0x002ea80000300800 */
[----:B------:R-:W2:Y:S04]  /*1d9f0*/  LDL.LU R21, [R1+0x2d4] ;  /* 0x0002d40001157983 */ /* 0x000ea80000300800 */
[----:B---3--:R-:W3:Y:S04]  /*1da00*/  LDL.LU R22, [R1+0x2d8] ;  /* 0x0002d80001167983 */ /* 0x008ee80000300800 */
[----:B------:R-:W3:Y:S04]  /*1da10*/  LDL.LU R23, [R1+0x2dc] ;  /* 0x0002dc0001177983 */ /* 0x000ee80000300800 */
[----:B------:R-:W3:Y:S04]  /*1da20*/  LDL.LU R128, [R1+0x380] ;  /* 0x0003800001807983 */ /* 0x000ee80000300800 */
[----:B------:R-:W3:Y:S04]  /*1da30*/  LDL.LU R129, [R1+0x384] ;  /* 0x0003840001817983 */ /* 0x000ee80000300800 */
[----:B------:R-:W3:Y:S04]  /*1da40*/  LDL.LU R130, [R1+0x388] ;  /* 0x0003880001827983 */ /* 0x000ee80000300800 */
[----:B------:R-:W3:Y:S01]  /*1da50*/  LDL.LU R131, [R1+0x38c] ;  /* 0x00038c0001837983 */ /* 0x000ee20000300800 */
[----:B------:R-:W-:Y:S03]  /*1da60*/  HMMA.1688.F32.TF32 R140, R16, R6, R120 ;  /* 0x00000006108c723c */ /* 0x000fe60000081078 */
        /* <DEDUP_REMOVED lines=54> */
[----:B----4-:R-:W-:-:S02]  /*1ddd0*/  IMAD.MOV.U32 R167, RZ, RZ, R41 ;  /* 0x000000ffffa77224 */ /* 0x010fc400078e0029 */
[----:B--2---:R-:W-:Y:S02]  /*1dde0*/  IMAD.MOV.U32 R166, RZ, RZ, R40 ;  /* 0x000000ffffa67224 */ /* 0x004fe400078e0028 */
[----:B------:R-:W2:Y:S01]  /*1ddf0*/  LDL.LU R40, [R1+0xe50] ;  /* 0x000e500001287983 */ /* 0x000ea20000300800 */
[----:B------:R-:W-:Y:S02]  /*1de00*/  IMAD.MOV.U32 R156, RZ, RZ, R44 ;  /* 0x000000ffff9c7224 */ /* 0x000fe400078e002c */
[----:B------:R-:W-:Y:S01]  /*1de10*/  IMAD.MOV.U32 R157, RZ, RZ, R45 ;  /* 0x000000ffff9d7224 */ /* 0x000fe200078e002d */
[----:B------:R-:W4:Y:S01]  /*1de20*/  LDL.LU R41, [R1+0xe4c] ;  /* 0x000e4c0001297983 */ /* 0x000f220000300800 */
[----:B------:R-:W-:-:S03]  /*1de30*/  IMAD.MOV.U32 R158, RZ, RZ, R242 ;  /* 0x000000ffff9e7224 */ /* 0x000fc600078e00f2 */
[----:B------:R-:W2:Y:S01]  /*1de40*/  LDL.LU R44, [R1+0xe48] ;  /* 0x000e4800012c7983 */ /* 0x000ea20000300800 */
[----:B------:R-:W-:-:S03]  /*1de50*/  IMAD.MOV.U32 R159, RZ, RZ, R3 ;  /* 0x000000ffff9f7224 */ /* 0x000fc600078e0003 */
[----:B------:R-:W2:Y:S01]  /*1de60*/  LDL.LU R45, [R1+0xe44] ;  /* 0x000e4400012d7983 */ /* 0x000ea20000300800 */
[----:B------:R-:W-:-:S03]  /*1de70*/  IMAD.MOV.U32 R236, RZ, RZ, R2 ;  /* 0x000000ffffec7224 */ /* 0x000fc600078e0002 */
[----:B------:R-:W2:Y:S04]  /*1de80*/  LDL.LU R242, [R1+0xe40] ;  /* 0x000e400001f27983 */ /* 0x000ea80000300800 */
[----:B------:R-:W2:Y:S01]  /*1de90*/  LDL.LU R3, [R1+0xe3c] ;  /* 0x000e3c0001037983 */ /* 0x000ea20000300800 */
[C---:B------:R-:W-:Y:S03]  /*1dea0*/  HMMA.1688.F32.TF32 R96, R16.reuse, R46, R96 ;  /* 0x0000002e1060723c */ /* 0x040fe60000081060 */
[----:B------:R-:W2:Y:S05]  /*1deb0*/  LDL.LU R2, [R1+0xe38] ;  /* 0x000e380001027983 */ /* 0x000eaa0000300800 */
[C---:B------:R-:W-:Y:S08]  /*1dec0*/  HMMA.1688.F32.TF32 R100, R16.reuse, R42, R100 ;  /* 0x0000002a1064723c */ /* 0x040ff00000081064 */
[C---:B------:R-:W-:Y:S08]  /*1ded0*/  HMMA.1688.F32.TF32 R104, R16.reuse, R34, R104 ;  /* 0x000000221068723c */ /* 0x040ff00000081068 */
[----:B------:R-:W-:Y:S08]  /*1dee0*/  HMMA.1688.F32.TF32 R108, R16, R38, R108 ;  /* 0x00000026106c723c */ /* 0x000ff0000008106c */
[C---:B---3--:R-:W-:Y:S08]  /*1def0*/  HMMA.1688.F32.TF32 R20, R12.reuse, R186, R20 ;  /* 0x000000ba0c14723c */ /* 0x048ff00000081014 */
[----:B------:R-:W-:Y:S01]  /*1df00*/  HMMA.1688.F32.TF32 R172, R12, R222, R172 ;  /* 0x000000de0cac723c */ /* 0x000fe200000810ac */
[----:B------:R-:W-:-:S02]  /*1df10*/  IMAD.MOV.U32 R245, RZ, RZ, R8 ;  /* 0x000000fffff57224 */ /* 0x000fc400078e0008 */
[----:B------:R-:W-:-:S05]  /*1df20*/  IMAD.MOV.U32 R246, RZ, RZ, R5 ;  /* 0x000000fffff67224 */ /* 0x000fca00078e0005 */
[C---:B------:R-:W-:Y:S08]  /*1df30*/  HMMA.1688.F32.TF32 R248, R16.reuse, R198, R248 ;  /* 0x000000c610f8723c */ /* 0x040ff000000810f8 */
[C---:B------:R-:W-:Y:S08]  /*1df40*/  HMMA.1688.F32.TF32 R48, R16.reuse, R202, R48 ;  /* 0x000000ca1030723c */ /* 0x040ff00000081030 */
[C---:B------:R-:W-:Y:S08]  /*1df50*/  HMMA.1688.F32.TF32 R144, R16.reuse, R206, R144 ;  /* 0x000000ce1090723c */ /* 0x040ff00000081090 */
[C---:B------:R-:W-:Y:S08]  /*1df60*/  HMMA.1688.F32.TF32 R24, R16.reuse, R214, R24 ;  /* 0x000000d61018723c */ /* 0x040ff00000081018 */
[C---:B------:R-:W-:Y:S08]  /*1df70*/  HMMA.1688.F32.TF32 R72, R16.reuse, R218, R72 ;  /* 0x000000da1048723c */ /* 0x040ff00000081048 */
[C---:B------:R-:W-:Y:S11]  /*1df80*/  HMMA.1688.F32.TF32 R76, R16.reuse, R210, R76 ;  /* 0x000000d2104c723c */ /* 0x040ff6000008104c */
[----:B------:R-:W-:Y:S04]  /*1df90*/  @!UPT UIADD3 URZ, URZ, URZ, URZ ;  /* 0x0000003f3f3ff290 */ /* 0x000fe8000fffe03f */
[----:B------:R-:W-:Y:S04]  /*1dfa0*/  STL.64 [R1+0x600], R72 ;  /* 0x0006004801007387 */ /* 0x000fe80000100a00 */
[----:B------:R1:W-:Y:S01]  /*1dfb0*/  STL.64 [R1+0x608], R74 ;  /* 0x0006084a01007387 */ /* 0x0003e20000100a00 */
[----:B------:R-:W-:Y:S03]  /*1dfc0*/  HMMA.1688.F32.TF32 R16, R16, R194, R52 ;  /* 0x000000c21010723c */ /* 0x000fe60000081034 */
[----:B-1----:R1:W5:Y:S04]  /*1dfd0*/  LDL.LU.64 R74, [R1+0xe30] ;  /* 0x000e3000014a7983 */ /* 0x0023680000300a00 */
[----:B------:R1:W5:Y:S04]  /*1dfe0*/  LDL.LU.64 R72, [R1+0xe28] ;  /* 0x000e280001487983 */ /* 0x0003680000300a00 */
[----:B------:R-:W-:Y:S04]  /*1dff0*/  STL.64 [R1+0x5f0], R24 ;  /* 0x0005f01801007387 */ /* 0x000fe80000100a00 */
[----:B------:R3:W-:Y:S04]  /*1e000*/  STL.64 [R1+0x5f8], R26 ;  /* 0x0005f81a01007387 */ /* 0x0007e80000100a00 */
[----:B---3--:R1:W5:Y:S01]  /*1e010*/  LDL.LU.64 R26, [R1+0xe20] ;  /* 0x000e2000011a7983 */ /* 0x0083620000300a00 */
[C---:B------:R-:W-:Y:S03]  /*1e020*/  HMMA.1688.F32.TF32 R56, R12.reuse, R190, R56 ;  /* 0x000000be0c38723c */ /* 0x040fe60000081038 */
[----:B------:R1:W5:Y:S04]  /*1e030*/  LDL.LU.64 R24, [R1+0xe18] ;  /* 0x000e180001187983 */ /* 0x0003680000300a00 */
[----:B------:R-:W-:Y:S04]  /*1e040*/  STL.64 [R1+0x5e0], R76 ;  /* 0x0005e04c01007387 */ /* 0x000fe80000100a00 */
[----:B------:R3:W-:Y:S04]  /*1e050*/  STL.64 [R1+0x5e8], R78 ;  /* 0x0005e84e01007387 */ /* 0x0007e80000100a00 */
[----:B---3--:R1:W5:Y:S04]  /*1e060*/  LDL.LU.64 R78, [R1+0xe10] ;  /* 0x000e1000014e7983 */ /* 0x0083680000300a00 */
        /* <DEDUP_REMOVED lines=13> */
[----:B------:R1:W5:Y:S04]  /*1e140*/  LDL.LU.64 R54, [R1+0xdd0] ;  /* 0x000dd00001367983 */ /* 0x0003680000300a00 */
[----:B------:R1:W5:Y:S04]  /*1e150*/  LDL.LU.64 R52, [R1+0xdc8] ;  /* 0x000dc80001347983 */ /* 0x0003680000300a00 */
[----:B------:R3:W-:Y:S04]  /*1e160*/  STL.64 [R1+0x100], R16 ;  /* 0x0001001001007387 */ /* 0x0007e80000100a00 */
[----:B------:R-:W-:Y:S04]  /*1e170*/  STL.64 [R1+0x108], R18 ;  /* 0x0001081201007387 */ /* 0x000fe80000100a00 */
[----:B---3--:R-:W3:Y:S04]  /*1e180*/  LDL.LU R16, [R1+0x964] ;  /* 0x0009640001107983 */ /* 0x008ee80000300800 */
[----:B------:R-:W-:Y:S04]  /*1e190*/  STL.64 [R1+0x340], R56 ;  /* 0x0003403801007387 */ /* 0x000fe80000100a00 */
[----:B------:R1:W-:Y:S04]  /*1e1a0*/  STL.64 [R1+0x348], R58 ;  /* 0x0003483a01007387 */ /* 0x0003e80000100a00 */
[----:B-1----:R1:W5:Y:S04]  /*1e1b0*/  LDL.LU.64 R58, [R1+0xdc0] ;  /* 0x000dc000013a7983 */ /* 0x0023680000300a00 */
[----:B------:R1:W5:Y:S04]  /*1e1c0*/  LDL.LU.64 R56, [R1+0xdb8] ;  /* 0x000db80001387983 */ /* 0x0003680000300a00 */
[----:B------:R-:W-:Y:S04]  /*1e1d0*/  STL.64 [R1+0x2f0], R20 ;  /* 0x0002f01401007387 */ /* 0x000fe80000100a00 */
[----:B------:R1:W-:Y:S01]  /*1e1e0*/  STL.64 [R1+0x2f8], R22 ;  /* 0x0002f81601007387 */ /* 0x0003e20000100a00 */
[C---:B------:R-:W-:Y:S03]  /*1e1f0*/  HMMA.1688.F32.TF32 R164, R12.reuse, R214, R164 ;  /* 0x000000d60ca4723c */ /* 0x040fe600000810a4 */
[----:B------:R-:W4:Y:S05]  /*1e200*/  LDL.LU R8, [R1+0x958] ;  /* 0x0009580001087983 */ /* 0x000f2a0000300800 */
[C---:B-1----:R-:W-:Y:S01]  /*1e210*/  HMMA.1688.F32.TF32 R20, R12.reuse, R218, R168 ;  /* 0x000000da0c14723c */ /* 0x042fe200000810a8 */
[----:B------:R-:W-:Y:S04]  /*1e220*/  STL.64 [R1+0x2c0], R172 ;  /* 0x0002c0ac01007387 */ /* 0x000fe80000100a00 */
[----:B------:R-:W-:Y:S11]  /*1e230*/  STL.64 [R1+0x2c8], R174 ;  /* 0x0002c8ae01007387 */ /* 0x000ff60000100a00 */
[----:B------:R-:W-:Y:S07]  /*1e240*/  @!UPT UIADD3 URZ, URZ, URZ, URZ ;  /* 0x0000003f3f3ff290 */ /* 0x000fee000fffe03f */
[----:B------:R-:W-:Y:S04]  /*1e250*/  STL.64 [R1+0x2b0], R20 ;  /* 0x0002b01401007387 */ /* 0x000fe80000100a00 */
[----:B------:R1:W-:Y:S04]  /*1e260*/  STL.64 [R1+0x2b8], R22 ;  /* 0x0002b81601007387 */ /* 0x0003e80000100a00 */
[----:B------:R-:W4:Y:S01]  /*1e270*/  LDL R5, [R1+0xd90] ;  /* 0x000d900001057983 */ /* 0x000f220000100800 */
[----:B-1----:R-:W-:Y:S03]  /*1e280*/  HMMA.1688.F32.TF32 R20, R12, R210, R160 ;  /* 0x000000d20c14723c */ /* 0x002fe600000810a0 */
[----:B------:R-:W-:Y:S01]  /*1e290*/  STL.64 [R1+0x2a0], R164 ;  /* 0x0002a0a401007387 */ /* 0x000fe20000100a00 */
[----:B------:R-:W-:-:S03]  /*1e2a0*/  IMAD.MOV.U32 R244, RZ, RZ, R9 ;  /* 0x000000fffff47224 */ /* 0x000fc600078e0009 */
[----:B------:R-:W-:Y:S11]  /*1e2b0*/  STL.64 [R1+0x2a8], R166 ;  /* 0x0002a8a601007387 */ /* 0x000ff60000100a00 */
[----:B------:R-:W-:Y:S05]  /*1e2c0*/  @!UPT UIADD3 URZ, URZ, URZ, URZ ;  /* 0x0000003f3f3ff290 */ /* 0x000fea000fffe03f */
[----:B------:R-:W-:Y:S04]  /*1e2d0*/  STL.64 [R1+0x590], R20 ;  /* 0x0005901401007387 */ /* 0x000fe80000100a00 */
[----:B------:R1:W-:Y:S04]  /*1e2e0*/  STL.64 [R1+0x598], R22 ;  /* 0x0005981601007387 */ /* 0x0003e80000100a00 */
[----:B------:R-:W4:Y:S01]  /*1e2f0*/  LDL R9, [R1+0x97c] ;  /* 0x00097c0001097983 */ /* 0x000f220000100800 */
[C---:B------:R-:W-:Y:S08]  /*1e300*/  HMMA.1688.F32.TF32 R156, R12.reuse, R206, R156 ;  /* 0x000000ce0c9c723c */ /* 0x040ff0000008109c */
[----:B-1----:R-:W-:Y:S01]  /*1e310*/  HMMA.1688.F32.TF32 R20, R12, R202, R116 ;  /* 0x000000ca0c14723c */ /* 0x002fe20000081074 */
[----:B------:R-:W-:-:S02]  /*1e320*/  IMAD.MOV.U32 R237, RZ, RZ, R37 ;  /* 0x000000ffffed7224 */ /* 0x000fc400078e0025 */
[----:B------:R-:W-:Y:S02]  /*1e330*/  IMAD.MOV.U32 R238, RZ, RZ, R36 ;  /* 0x000000ffffee7224 */ /* 0x000fe400078e0024 */
[----:B------:R-:W-:Y:S02]  /*1e340*/  IMAD.MOV.U32 R239, RZ, RZ, R33 ;  /* 0x000000ffffef7224 */ /* 0x000fe400078e0021 */
[----:B------:R-:W-:Y:S01]  /*1e350*/  IMAD.MOV.U32 R247, RZ, RZ, R4 ;  /* 0x000000fffff77224 */ /* 0x000fe200078e0004 */
[C---:B------:R-:W-:Y:S07]  /*1e360*/  HMMA.1688.F32.TF32 R132, R12.reuse, R6, R132 ;  /* 0x000000060c84723c */ /* 0x040fee0000081084 */
[----:B------:R-:W-:Y:S04]  /*1e370*/  STL.64 [R1+0x540], R156 ;  /* 0x0005409c01007387 */ /* 0x000fe80000100a00 */
[----:B------:R-:W-:Y:S01]  /*1e380*/  STL.64 [R1+0x548], R158 ;  /* 0x0005489e01007387 */ /* 0x000fe20000100a00 */
[C---:B------:R-:W-:Y:S03]  /*1e390*/  HMMA.1688.F32.TF32 R28, R12.reuse, R10, R28 ;  /* 0x0000000a0c1c723c */ /* 0x040fe6000008101c */
[----:B------:R-:W-:Y:S04]  /*1e3a0*/  STL.64 [R1+0x530], R20 ;  /* 0x0005301401007387 */ /* 0x000fe80000100a00 */
[----:B------:R1:W-:Y:S01]  /*1e3b0*/  STL.64 [R1+0x538], R22 ;  /* 0x0005381601007387 */ /* 0x0003e20000100a00 */
[C---:B------:R-:W-:Y:S08]  /*1e3c0*/  HMMA.1688.F32.TF32 R112, R12.reuse, R46, R112 ;  /* 0x0000002e0c70723c */ /* 0x040ff00000081070 */
[C---:B------:R-:W-:Y:S08]  /*1e3d0*/  HMMA.1688.F32.TF32 R120, R12.reuse, R42, R120 ;  /* 0x0000002a0c78723c */ /* 0x040ff00000081078 */
[C---:B-1----:R-:W-:Y:S08]  /*1e3e0*/  HMMA.1688.F32.TF32 R20, R12.reuse, R198, R236 ;  /* 0x000000c60c14723c */ /* 0x042ff000000810ec */
[C---:B------:R-:W-:Y:S08]  /*1e3f0*/  HMMA.1688.F32.TF32 R124, R12.reuse, R34, R124 ;  /* 0x000000220c7c723c */ /* 0x040ff0000008107c */
[C---:B------:R-:W-:Y:S08]  /*1e400*/  HMMA.1688.F32.TF32 R128, R12.reuse, R38, R128 ;  /* 0x000000260c80723c */ /* 0x040ff00000081080 */
[----:B------:R-:W-:Y:S01]  /*1e410*/  HMMA.1688.F32.TF32 R12, R12, R194, R244 ;  /* 0x000000c20c0c723c */ /* 0x000fe200000810f4 */
[----:B------:R-:W-:Y:S04]  /*1e420*/  STL.64 [R1+0x470], R20 ;  /* 0x0004701401007387 */ /* 0x000fe80000100a00 */
[----:B------:R1:W-:Y:S01]  /*1e430*/  STL.64 [R1+0x478], R22 ;  /* 0x0004781601007387 */ /* 0x0003e20000100a00 */
[----:B------:R-:W-:Y:S11]  /*1e440*/  IMAD.MOV.U32 R33, RZ, RZ, 0x1f ;  /* 0x0000001fff217424 */ /* 0x000ff600078e00ff */
[----:B------:R-:W-:Y:S06]  /*1e450*/  @!UPT UIADD3 URZ, URZ, URZ, URZ ;  /* 0x0000003f3f3ff290 */ /* 0x000fec000fffe03f */
[----:B------:R-:W-:Y:S04]  /*1e460*/  STL.64 [R1+0x3f0], R12 ;  /* 0x0003f00c01007387 */ /* 0x000fe80000100a00 */
[----:B------:R-:W-:Y:S04]  /*1e470*/  STL.64 [R1+0x3f8], R14 ;  /* 0x0003f80e01007387 */ /* 0x000fe80000100a00 */
[----:B------:R-:W4:Y:S04]  /*1e480*/  LDL R116, [R1+0xd8c] ;  /* 0x000d8c0001747983 */ /* 0x000f280000100800 */
[----:B-1----:R-:W4:Y:S01]  /*1e490*/  LDL R23, [R1+0xd7c] ;  /* 0x000d7c0001177983 */ /* 0x002f220000100800 */
[----:B------:R-:W-:-:S03]  /*1e4a0*/  IADD3 R33, R33, c[0x0][0x180], RZ ;  /* 0x0000600021217a10 */ /* 0x000fc60007ffe0ff */
[----:B------:R-:W4:Y:S01]  /*1e4b0*/  LDL R22, [R1+0x9b0] ;  /* 0x0009b00001167983 */ /* 0x000f220000100800 */
[----:B------:R-:W-:-:S03]  /*1e4c0*/  SHF.R.S32.HI R4, RZ, 0x1f, R33 ;  /* 0x0000001fff047819 */ /* 0x000fc60000011421 */
[----:B------:R-:W4:Y:S01]  /*1e4d0*/  LDL R21, [R1+0x9b4] ;  /* 0x0009b40001157983 */ /* 0x000f220000100800 */
[----:B------:R-:W-:Y:S02]  /*1e4e0*/  LEA.HI R4, R4, R33, RZ, 0x5 ;  /* 0x0000002104047211 */ /* 0x000fe400078f28ff */
[----:B--2---:R-:W-:Y:S01]  /*1e4f0*/  ISETP.GT.AND P1, PT, R242, RZ, PT ;  /* 0x000000fff200720c */ /* 0x004fe20003f24270 */
[----:B------:R-:W2:Y:S01]  /*1e500*/  LDL R19, [R1+0x9b8] ;  /* 0x0009b80001137983 */ /* 0x000ea20000100800 */
[----:B------:R-:W-:-:S03]  /*1e510*/  SHF.R.S32.HI R4, RZ, 0x5, R4 ;  /* 0x00000005ff047819 */ /* 0x000fc60000011404 */
[----:B------:R-:W2:Y:S01]  /*1e520*/  LDL R18, [R1+0x9bc] ;  /* 0x0009bc0001127983 */ /* 0x000ea20000100800 */
[----:B------:R-:W-:-:S03]  /*1e530*/  IADD3 R4, R4, -0x3, RZ ;  /* 0xfffffffd04047810 */ /* 0x000fc60007ffe0ff */
[----:B------:R-:W2:Y:S04]  /*1e540*/  LDL R17, [R1+0x9f0] ;  /* 0x0009f00001117983 */ /* 0x000ea80000100800 */
[----:B------:R-:W1:Y:S04]  /*1e550*/  S2R R37, SR_TID.X ;  /* 0x0000000000257919 */ /* 0x000e680000002100 */
[----:B------:R-:W-:Y:S04]  /*1e560*/  LDS R12, [R243+0x6380] ;  /* 0x00638000f30c7984 */ /* 0x000fe80000000800 */
[----:B------:R-:W-:Y:S04]  /*1e570*/  LDS R14, [R243+0x7380] ;  /* 0x00738000f30e7984 */ /* 0x000fe80000000800 */
[----:B------:R-:W-:Y:S04]  /*1e580*/  LDS R13, [R241+0x6380] ;  /* 0x00638000f10d7984 */ /* 0x000fe80000000800 */
[----:B------:R-:W1:Y:S04]  /*1e590*/  LDS R15, [R241+0x7380] ;  /* 0x00738000f10f7984 */ /* 0x000e680000000800 */
[----:B------:R-:W-:Y:S01]  /*1e5a0*/  BAR.SYNC.DEFER_BLOCKING 0x0 ;  /* 0x0000000000007b1d */ /* 0x000fe20000010000 */
[----:B---3--:R-:W-:-:S02]  /*1e5b0*/  ISETP.GE.AND P0, PT, R16, R4, PT ;  /* 0x000000041000720c */ /* 0x008fc40003f06270 */
[----:B------:R-:W-:-:S04]  /*1e5c0*/  SEL R4, RZ, 0x4, !P1 ;  /* 0x00000004ff047807 */ /* 0x000fc80004800000 */
[----:B------:R-:W-:-:S04]  /*1e5d0*/  SEL R4, R4, RZ, !P0 ;  /* 0x000000ff04047207 */ /* 0x000fc80004000000 */
[----:B------:R-:W-:Y:S02]  /*1e5e0*/  ISETP.NE.U32.AND P2, PT, R4, RZ, PT ;  /* 0x000000ff0400720c */ /* 0x000fe40003f45070 */
[----:B----4-:R-:W-:-:S05]  /*1e5f0*/  IADD3 R4, P3, R3, R5, RZ ;  /* 0x0000000503047210 */ /* 0x010fca0007f7e0ff */
[----:B------:R-:W-:Y:S02]  /*1e600*/  IMAD.X R5, R2, 0x1, R9, P3 ;  /* 0x0000000102057824 */ /* 0x000fe400018e0609 */
[----:B------:R-:W3:Y:S01]  /*1e610*/  LDL R9, [R1+0x9f4] ;  /* 0x0009f40001097983 */ /* 0x000ee20000100800 */
[----:B------:R-:W-:-:S04]  /*1e620*/  IADD3 R8, R8, 0x1, RZ ;  /* 0x0000000108087810 */ /* 0x000fc80007ffe0ff */
[----:B------:R-:W-:-:S04]  /*1e630*/  ISETP.GT.AND P1, PT, R8, 0x2, PT ;  /* 0x000000020800780c */ /* 0x000fc80003f24270 */
[----:B------:R-:W-:-:S05]  /*1e640*/  SEL R20, R8, RZ, !P1 ;  /* 0x000000ff08147207 */ /* 0x000fca0004800000 */
[----:B------:R-:W-:Y:S04]  /*1e650*/  STL [R1+0x958], R20 ;  /* 0x0009581401007387 */ /* 0x000fe80000100800 */
[----:B------:R-:W4:Y:S01]  /*1e660*/  LDL R156, [R1+0x9f8] ;  /* 0x0009f800019c7983 */ /* 0x000f220000100800 */
[----:B-1----:R-:W-:-:S03]  /*1e670*/  LOP3.LUT R33, R37, 0x7f, RZ, 0xc0, !PT ;  /* 0x0000007f25217812 */ /* 0x002fc600078ec0ff */
[----:B------:R-:W4:Y:S02]  /*1e680*/  LDL R119, [R1+0x9fc] ;  /* 0x0009fc0001777983 */ /* 0x000f240000100800 */
[----:B------:R-:W-:Y:S02]  /*1e690*/  IMAD.SHL.U32 R36, R33, 0x4, RZ ;  /* 0x0000000421247824 */ /* 0x000fe400078e00ff */
[----:B------:R-:W4:Y:S02]  /*1e6a0*/  LDL R118, [R1+0xa30] ;  /* 0x000a300001767983 */ /* 0x000f240000100800 */
[----:B------:R-:W-:Y:S01]  /*1e6b0*/  IMAD R8, R20, 0x8000, R36 ;  /* 0x0000800014087824 */ /* 0x000fe200078e0224 */
[----:B------:R-:W-:Y:S01]  /*1e6c0*/  ISETP.GT.AND P1, PT, R242, 0x4, PT ;  /* 0x00000004f200780c */ /* 0x000fe20003f24270 */
[----:B------:R-:W4:Y:S04]  /*1e6d0*/  LDL R117, [R1+0xa34] ;  /* 0x000a340001757983 */ /* 0x000f280000100800 */
[----:B------:R-:W-:Y:S01]  /*1e6e0*/  @!PT LDS RZ, [RZ] ;  /* 0x00000000fffff984 */ /* 0x000fe20000000800 */
[----:B------:R-:W-:Y:S01]  /*1e6f0*/  @!PT LDS RZ, [RZ] ;  /* 0x00000000fffff984 */ /* 0x000fe20000000800 */
[----:B------:R-:W-:Y:S01]  /*1e700*/  @!PT LDS RZ, [RZ] ;  /* 0x00000000fffff984 */ /* 0x000fe20000000800 */
[----:B------:R1:W-:Y:S02]  /*1e710*/  LDGSTS.E [R8], [R4.64], P2 ;  /* 0x0000000004087fae */ /* 0x0003e40009121844 */
[----:B-1----:R-:W-:-:S04]  /*1e720*/  SEL R4, RZ, 0x4, !P1 ;  /* 0x00000004ff047807 */ /* 0x002fc80004800000 */
[----:B------:R-:W-:-:S04]  /*1e730*/  SEL R4, R4, RZ, !P0 ;  /* 0x000000ff04047207 */ /* 0x000fc80004000000 */
[----:B------:R-:W-:Y:S02]  /*1e740*/  ISETP.NE.U32.AND P1, PT, R4, RZ, PT ;  /* 0x000000ff0400720c */ /* 0x000fe40003f25070 */
[C---:B------:R-:W-:Y:S02]  /*1e750*/  IADD3 R4, P3, R3.reuse, R116, RZ ;  /* 0x0000007403047210 */ /* 0x040fe40007f7e0ff */
[----:B------:R-:W4:Y:S03]  /*1e760*/  LDL R116, [R1+0xa38] ;  /* 0x000a380001747983 */ /* 0x000f260000100800 */
[----:B------:R-:W-:Y:S02]  /*1e770*/  IMAD.X R5, R2, 0x1, R23, P3 ;  /* 0x0000000102057824 */ /* 0x000fe400018e0617 */
[----:B------:R-:W4:Y:S04]  /*1e780*/  LDL R23, [R1+0xa3c] ;  /* 0x000a3c0001177983 */ /* 0x000f280000100800 */
[----:B------:R1:W-:Y:S02]  /*1e790*/  LDGSTS.E [R8+0x200], [R4.64], P2 ;  /* 0x0020000004087fae */ /* 0x0003e40009121844 */
[----:B-1----:R-:W-:-:S02]  /*1e7a0*/  IADD3 R4, P2, R3, R22, RZ ;  /* 0x0000001603047210 */ /* 0x002fc40007f5e0ff */
[----:B------:R-:W4:Y:S03]  /*1e7b0*/  LDL R22, [R1+0xa70] ;  /* 0x000a700001167983 */ /* 0x000f260000100800 */
[----:B------:R-:W-:Y:S01]  /*1e7c0*/  IMAD.X R5, R2, 0x1, R21, P2 ;  /* 0x0000000102057824 */ /* 0x000fe200010e0615 */
[----:B------:R-:W-:Y:S01]  /*1e7d0*/  ISETP.GT.AND P2, PT, R242, 0x8, PT ;  /* 0x00000008f200780c */ /* 0x000fe20003f44270 */
[----:B------:R-:W4:Y:S04]  /*1e7e0*/  LDL R21, [R1+0xa74] ;  /* 0x000a740001157983 */ /* 0x000f280000100800 */
[----:B------:R1:W-:Y:S02]  /*1e7f0*/  LDGSTS.E [R8+0x1000], [R4.64], P1 ;  /* 0x0100000004087fae */ /* 0x0003e40008921844 */
[----:B-1----:R-:W-:-:S04]  /*1e800*/  SEL R4, RZ, 0x4, !P2 ;  /* 0x00000004ff047807 */ /* 0x002fc80005000000 */
[----:B------:R-:W-:-:S04]  /*1e810*/  SEL R4, R4, RZ, !P0 ;  /* 0x000000ff04047207 */ /* 0x000fc80004000000 */
[----:B------:R-:W-:Y:S02]  /*1e820*/  ISETP.NE.U32.AND P2, PT, R4, RZ, PT ;  /* 0x000000ff0400720c */ /* 0x000fe40003f45070 */
[C---:B--2---:R-:W-:Y:S02]  /*1e830*/  IADD3 R4, P3, R3.reuse, R19, RZ ;  /* 0x0000001303047210 */ /* 0x044fe40007f7e0ff */
[----:B------:R-:W2:Y:S03]  /*1e840*/  LDL R19, [R1+0xa78] ;  /* 0x000a780001137983 */ /* 0x000ea60000100800 */
[----:B------:R-:W-:Y:S02]  /*1e850*/  IMAD.X R5, R2, 0x1, R18, P3 ;  /* 0x0000000102057824 */ /* 0x000fe400018e0612 */
[----:B------:R-:W2:Y:S04]  /*1e860*/  LDL R18, [R1+0xa7c] ;  /* 0x000a7c0001127983 */ /* 0x000ea80000100800 */
[----:B------:R1:W-:Y:S02]  /*1e870*/  LDGSTS.E [R8+0x1200], [R4.64], P1 ;  /* 0x0120000004087fae */ /* 0x0003e40008921844 */
[----:B-1----:R-:W-:-:S02]  /*1e880*/  IADD3 R4, P1, R3, R17, RZ ;  /* 0x0000001103047210 */ /* 0x002fc40007f3e0ff */
[----:B------:R-:W2:Y:S03]  /*1e890*/  LDL R17, [R1+0xab0] ;  /* 0x000ab00001117983 */ /* 0x000ea60000100800 */
[----:B---3--:R-:W-:Y:S02]  /*1e8a0*/  IMAD.X R5, R2, 0x1, R9, P1 ;  /* 0x0000000102057824 */ /* 0x008fe400008e0609 */
[----:B------:R-:W3:Y:S01]  /*1e8b0*/  LDL R9, [R1+0xab4] ;  /* 0x000ab40001097983 */ /* 0x000ee20000100800 */
[----:B------:R-:W-:-:S03]  /*1e8c0*/  ISETP.GT.AND P1, PT, R242, 0xc, PT ;  /* 0x0000000cf200780c */ /* 0x000fc60003f24270 */
[----:B------:R1:W-:Y:S02]  /*1e8d0*/  LDGSTS.E [R8+0x2000], [R4.64], P2 ;  /* 0x0200000004087fae */ /* 0x0003e40009121844 */
[----:B-1----:R-:W-:-:S04]  /*1e8e0*/  SEL R4, RZ, 0x4, !P1 ;  /* 0x00000004ff047807 */ /* 0x002fc80004800000 */
[----:B------:R-:W-:-:S04]  /*1e8f0*/  SEL R4, R4, RZ, !P0 ;  /* 0x000000ff04047207 */ /* 0x000fc80004000000 */
[----:B------:R-:W-:Y:S02]  /*1e900*/  ISETP.NE.U32.AND P1, PT, R4, RZ, PT ;  /* 0x000000ff0400720c */ /* 0x000fe40003f25070 */
[----:B----4-:R-:W-:-:S05]  /*1e910*/  IADD3 R4, P3, R3, R156, RZ ;  /* 0x0000009c03047210 */ /* 0x010fca0007f7e0ff */
[----:B------:R-:W-:-:S05]  /*1e920*/  IMAD.X R5, R2, 0x1, R119, P3 ;  /* 0x0000000102057824 */ /* 0x000fca00018e0677 */
[----:B------:R1:W-:Y:S02]  /*1e930*/  LDGSTS.E [R8+0x2200], [R4.64], P2 ;  /* 0x0220000004087fae */ /* 0x0003e40009121844 */
[----:B-1----:R-:W-:Y:S02]  /*1e940*/  IADD3 R4, P2, R3, R118, RZ ;  /* 0x0000007603047210 */ /* 0x002fe40007f5e0ff */
        /* <DEDUP_REMOVED lines=22> */
[----:B--2---:R-:W-:Y:S02]  /*1eab0*/  IADD3 R4, P3, R3, R19, RZ ;  /* 0x0000001303047210 */ /* 0x004fe40007f7e0ff */
[----:B------:R-:W2:Y:S03]  /*1eac0*/  LDL R19, [R1+0xb34] ;  /* 0x000b340001137983 */ /* 0x000ea60000100800 */
[----:B------:R-:W-:-:S05]  /*1ead0*/  IMAD.X R5, R2, 0x1, R18, P3 ;  /* 0x0000000102057824 */ /* 0x000fca00018e0612 */
[----:B------:R1:W-:Y:S02]  /*1eae0*/  LDGSTS.E [R8+0x4200], [R4.64], P2 ;  /* 0x0420000004087fae */ /* 0x0003e40009121844 */
[----:B-1----:R-:W-:-:S05]  /*1eaf0*/  IADD3 R4, P2, R3, R17, RZ ;  /* 0x0000001103047210 */ /* 0x002fca0007f5e0ff */
[----:B---3--:R-:W-:Y:S02]  /*1eb00*/  IMAD.X R5, R2, 0x1, R9, P2 ;  /* 0x0000000102057824 */ /* 0x008fe400010e0609 */
[----:B------:R-:W3:Y:S04]  /*1eb10*/  LDL R9, [R1+0xafc] ;  /* 0x000afc0001097983 */ /* 0x000ee80000100800 */
[----:B------:R-:W2:Y:S04]  /*1eb20*/  LDL.LU R236, [R1+0x5c0] ;  /* 0x0005c00001ec7983 */ /* 0x000ea80000300800 */
[----:B------:R-:W2:Y:S04]  /*1eb30*/  LDL.LU R237, [R1+0x5c4] ;  /* 0x0005c40001ed7983 */ /* 0x000ea80000300800 */
[----:B------:R-:W2:Y:S04]  /*1eb40*/  LDL.LU R238, [R1+0x5c8] ;  /* 0x0005c80001ee7983 */ /* 0x000ea80000300800 */
[----:B------:R-:W2:Y:S04]  /*1eb50*/  LDL.LU R239, [R1+0x5cc] ;  /* 0x0005cc0001ef7983 */ /* 0x000ea80000300800 */
[----:B------:R-:W2:Y:S01]  /*1eb60*/  LDL R18, [R1+0xb38] ;  /* 0x000b380001127983 */ /* 0x000ea20000100800 */
[----:B------:R-:W-:-:S03]  /*1eb70*/  ISETP.GT.AND P2, PT, R242, 0x18, PT ;  /* 0x00000018f200780c */ /* 0x000fc60003f44270 */
[----:B------:R1:W-:Y:S04]  /*1eb80*/  LDGSTS.E [R8+0x5000], [R4.64], P1 ;  /* 0x0500000004087fae */ /* 0x0003e80008921844 */
[----:B------:R-:W2:Y:S04]  /*1eb90*/  LDL R17, [R1+0xb3c] ;  /* 0x000b3c0001117983 */ /* 0x000ea80000100800 */
[----:B------:R-:W2:Y:S01]  /*1eba0*/  LDL.LU R244, [R1+0x580] ;  /* 0x0005800001f47983 */ /* 0x000ea20000300800 */
[----:B-1----:R-:W-:-:S03]  /*1ebb0*/  SEL R4, RZ, 0x4, !P2 ;  /* 0x00000004ff047807 */ /* 0x002fc60005000000 */
[----:B------:R-:W2:Y:S01]  /*1ebc0*/  LDL.LU R245, [R1+0x584] ;  /* 0x0005840001f57983 */ /* 0x000ea20000300800 */
[----:B------:R-:W-:-:S03]  /*1ebd0*/  SEL R4, R4, RZ, !P0 ;  /* 0x000000ff04047207 */ /* 0x000fc60004000000 */
[----:B------:R-:W2:Y:S01]  /*1ebe0*/  LDL.LU R246, [R1+0x588] ;  /* 0x0005880001f67983 */ /* 0x000ea20000300800 */
[----:B------:R-:W-:-:S03]  /*1ebf0*/  ISETP.NE.U32.AND P2, PT, R4, RZ, PT ;  /* 0x000000ff0400720c */ /* 0x000fc60003f45070 */
[----:B------:R-:W2:Y:S01]  /*1ec00*/  LDL.LU R247, [R1+0x58c] ;  /* 0x00058c0001f77983 */ /* 0x000ea20000300800 */
[----:B----4-:R-:W-:-:S03]  /*1ec10*/  IADD3 R4, P3, R3, R118, RZ ;  /* 0x0000007603047210 */ /* 0x010fc60007f7e0ff */
[----:B------:R-:W4:Y:S02]  /*1ec20*/  LDL R118, [R1+0x9c8] ;  /* 0x0009c80001767983 */ /* 0x000f240000100800 */
        /* <DEDUP_REMOVED lines=12> */
[----:B------:R-:W-:-:S05]  /*1ecf0*/  IADD3 R4, P3, R3, R23, RZ ;  /* 0x0000001703047210 */ /* 0x000fca0007f7e0ff */
[C---:B---3--:R-:W-:Y:S02]  /*1ed00*/  IMAD.X R5, R2.reuse, 0x1, R9, P3 ;  /* 0x0000000102057824 */ /* 0x048fe400018e0609 */
[----:B------:R-:W3:Y:S04]  /*1ed10*/  LDL R9, [R1+0x98c] ;  /* 0x00098c0001097983 */ /* 0x000ee80000100800 */
[----:B------:R1:W-:Y:S02]  /*1ed20*/  LDGSTS.E [R8+0x6200], [R4.64], P2 ;  /* 0x0620000004087fae */ /* 0x0003e40009121844 */
[----:B-1----:R-:W-:Y:S02]  /*1ed30*/  IADD3 R4, P2, R3, R21, RZ ;  /* 0x0000001503047210 */ /* 0x002fe40007f5e0ff */
[----:B------:R-:W3:Y:S03]  /*1ed40*/  LDL R21, [R1+0x9c0] ;  /* 0x0009c00001157983 */ /* 0x000ee60000100800 */
[----:B--2---:R-:W-:-:S02]  /*1ed50*/  IMAD.X R5, R2, 0x1, R19, P2 ;  /* 0x0000000102057824 */ /* 0x004fc400010e0613 */
[----:B------:R-:W2:Y:S04]  /*1ed60*/  LDL R19, [R1+0x9c4] ;  /* 0x0009c40001137983 */ /* 0x000ea80000100800 */
[----:B------:R1:W-:Y:S02]  /*1ed70*/  LDGSTS.E [R8+0x7000], [R4.64], P1 ;  /* 0x0700000004087fae */ /* 0x0003e40008921844 */
[----:B-1----:R-:W-:Y:S02]  /*1ed80*/  IADD3 R4, P2, R3, R18, RZ ;  /* 0x0000001203047210 */ /* 0x002fe40007f5e0ff */
[----:B------:R-:W2:Y:S04]  /*1ed90*/  LDL R18, [R1+0x9cc] ;  /* 0x0009cc0001127983 */ /* 0x000ea80000100800 */
[----:B------:R-:W1:Y:S01]  /*1eda0*/  S2R R193, SR_TID.X ;  /* 0x0000000000c17919 */ /* 0x000e620000002100 */
[----:B------:R-:W-:-:S03]  /*1edb0*/  IMAD.X R5, R2, 0x1, R17, P2 ;  /* 0x0000000102057824 */ /* 0x000fc600010e0611 */
[----:B------:R-:W2:Y:S04]  /*1edc0*/  LDL R17, [R1+0xa00] ;  /* 0x000a000001117983 */ /* 0x000ea80000100800 */
[----:B------:R1:W-:Y:S01]  /*1edd0*/  LDGSTS.E [R8+0x7200], [R4.64], P1 ;  /* 0x0720000004087fae */ /* 0x0003e20008921844 */
[----:B------:R-:W-:-:S03]  /*1ede0*/  ISETP.GT.AND P1, PT, R242, 0x1, PT ;  /* 0x00000001f200780c */ /* 0x000fc60003f24270 */
[----:B-1----:R-:W2:Y:S01]  /*1edf0*/  LDL R8, [R1+0xa04] ;  /* 0x000a040001087983 */ /* 0x002ea20000100800 */
[----:B------:R-:W-:Y:S02]  /*1ee00*/  SEL R4, RZ, 0x4, !P1 ;  /* 0x00000004ff047807 */ /* 0x000fe40004800000 */
[----:B------:R-:W-:Y:S02]  /*1ee10*/  LOP3.LUT R193, R193, 0x7f, RZ, 0xc0, !PT ;  /* 0x0000007fc1c17812 */ /* 0x000fe400078ec0ff */
[----:B------:R-:W-:-:S03]  /*1ee20*/  SEL R4, R4, RZ, !P0 ;  /* 0x000000ff04047207 */ /* 0x000fc60004000000 */
[----:B------:R-:W-:Y:S01]  /*1ee30*/  IMAD.SHL.U32 R193, R193, 0x4, RZ ;  /* 0x00000004c1c17824 */ /* 0x000fe200078e00ff */
[----:B------:R-:W-:Y:S01]  /*1ee40*/  ISETP.NE.U32.AND P2, PT, R4, RZ, PT ;  /* 0x000000ff0400720c */ /* 0x000fe20003f45070 */
[----:B------:R-:W-:Y:S03]  /*1ee50*/  HMMA.1688.F32.TF32 R164, R12, R6, R236 ;  /* 0x000000060ca4723c */ /* 0x000fe600000810ec */
[----:B------:R-:W-:-:S04]  /*1ee60*/  LOP3.LUT R23, R193, 0x20, RZ, 0x3c, !PT ;  /* 0x00000020c1177812 */ /* 0x000fc800078e3cff */
[----:B----4-:R-:W-:Y:S02]  /*1ee70*/  IADD3 R6, P1, R3, R117, RZ ;  /* 0x0000007503067210 */ /* 0x010fe40007f3e0ff */
[----:B------:R-:W4:Y:S01]  /*1ee80*/  LDL R117, [R1+0xa08] ;  /* 0x000a080001757983 */ /* 0x000f220000100800 */
[----:B------:R-:W-:Y:S01]  /*1ee90*/  HMMA.1688.F32.TF32 R168, R12, R10, R244 ;  /* 0x0000000a0ca8723c */ /* 0x000fe200000810f4 */
[----:B------:R-:W-:Y:S02]  /*1eea0*/  IMAD R4, R20, 0x8000, R23 ;  /* 0x0000800014047824 */ /* 0x000fe400078e0217 */
[----:B------:R-:W4:Y:S04]  /*1eeb0*/  LDL R11, [R1+0xa0c] ;  /* 0x000a0c00010b7983 */ /* 0x000f280000100800 */
[----:B------:R-:W4:Y:S04]  /*1eec0*/  LDL R23, [R1+0xa48] ;  /* 0x000a480001177983 */ /* 0x000f280000100800 */
[----:B------:R-:W4:Y:S01]  /*1eed0*/  LDL R10, [R1+0xa8c] ;  /* 0x000a8c00010a7983 */ /* 0x000f220000100800 */
[----:B------:R-:W-:-:S03]  /*1eee0*/  IMAD.X R7, R2, 0x1, R116, P1 ;  /* 0x0000000102077824 */ /* 0x000fc600008e0674 */
[----:B------:R-:W4:Y:S04]  /*1eef0*/  LDL R116, [R1+0xa40] ;  /* 0x000a400001747983 */ /* 0x000f280000100800 */
[----:B------:R1:W-:Y:S01]  /*1ef00*/  LDGSTS.E [R4+0x400], [R6.64], P2 ;  /* 0x0040000006047fae */ /* 0x0003e20009121844 */
[----:B------:R-:W-:Y:S02]  /*1ef10*/  ISETP.GT.AND P1, PT, R242, 0x5, PT ;  /* 0x00000005f200780c */ /* 0x000fe40003f24270 */
[----:B-1----:R-:W-:Y:S02]  /*1ef20*/  IADD3 R6, P3, R3, R22, RZ ;  /* 0x0000001603067210 */ /* 0x002fe40007f7e0ff */
[----:B------:R-:W-:Y:S01]  /*1ef30*/  SEL R5, RZ, 0x4, !P1 ;  /* 0x00000004ff057807 */ /* 0x000fe20004800000 */
[----:B------:R-:W4:Y:S03]  /*1ef40*/  LDL R22, [R1+0xa4c] ;  /* 0x000a4c0001167983 */ /* 0x000f260000100800 */
[----:B------:R-:W-:-:S04]  /*1ef50*/  SEL R5, R5, RZ, !P0 ;  /* 0x000000ff05057207 */ /* 0x000fc80004000000 */
[----:B------:R-:W-:Y:S01]  /*1ef60*/  ISETP.NE.U32.AND P1, PT, R5, RZ, PT ;  /* 0x000000ff0500720c */ /* 0x000fe20003f25070 */
        /* <DEDUP_REMOVED lines=8> */
[----:B-1----:R-:W-:-:S05]  /*1eff0*/  IADD3 R6, P3, R3, R118, RZ ;  /* 0x0000007603067210 */ /* 0x002fca0007f7e0ff */
[----:B------:R-:W-:Y:S02]  /*1f000*/  IMAD.X R7, R2, 0x1, R18, P3 ;  /* 0x0000000102077824 */ /* 0x000fe400018e0612 */
[----:B------:R-:W2:Y:S01]  /*1f010*/  LDL R18, [R1+0xa88] ;  /* 0x000a880001127983 */ /* 0x000ea20000100800 */
[----:B------:R-:W-:-:S03]  /*1f020*/  ISETP.GT.AND P2, PT, R242, 0x9, PT ;  /* 0x00000009f200780c */ /* 0x000fc60003f44270 */
[----:B------:R1:W-:Y:S01]  /*1f030*/  LDGSTS.E [R4+0x1600], [R6.64], P1 ;  /* 0x0160000006047fae */ /* 0x0003e20008921844 */
[----:B------:R-:W-:-:S04]  /*1f040*/  SEL R5, RZ, 0x4, !P2 ;  /* 0x00000004ff057807 */ /* 0x000fc80005000000 */
[----:B------:R-:W-:Y:S02]  /*1f050*/  SEL R5, R5, RZ, !P0 ;  /* 0x000000ff05057207 */ /* 0x000fe40004000000 */
[----:B-1----:R-:W-:Y:S02]  /*1f060*/  IADD3 R6, P1, R3, R17, RZ ;  /* 0x0000001103067210 */ /* 0x002fe40007f3e0ff */
[----:B------:R-:W-:Y:S01]  /*1f070*/  ISETP.NE.U32.AND P2, PT, R5, RZ, PT ;  /* 0x000000ff0500720c */ /* 0x000fe20003f45070 */
[----:B------:R-:W2:Y:S02]  /*1f080*/  LDL R17, [R1+0xac4] ;  /* 0x000ac40001117983 */ /* 0x000ea40000100800 */
[----:B------:R-:W-:Y:S02]  /*1f090*/  IMAD.X R7, R2, 0x1, R8, P1 ;  /* 0x0000000102077824 */ /* 0x000fe400008e0608 */
[----:B------:R-:W2:Y:S08]  /*1f0a0*/  LDL R8, [R1+0xac0] ;  /* 0x000ac00001087983 */ /* 0x000eb00000100800 */
[----:B------:R4:W-:Y:S01]  /*1f0b0*/  LDGSTS.E [R4+0x2400], [R6.64], P2 ;  /* 0x0240000006047fae */ /* 0x0009e20009121844 */
[----:B------:R-:W-:-:S02]  /*1f0c0*/  ISETP.GT.AND P1, PT, R242, 0xd, PT ;  /* 0x0000000df200780c */ /* 0x000fc40003f24270 */
[----:B----4-:R-:W-:-:S05]  /*1f0d0*/  IADD3 R6, P3, R3, R117, RZ ;  /* 0x0000007503067210 */ /* 0x010fca0007f7e0ff */
[----:B------:R-:W-:Y:S01]  /*1f0e0*/  IMAD.X R7, R2, 0x1, R11, P3 ;  /* 0x0000000102077824 */ /* 0x000fe200018e060b */
[----:B------:R-:W-:Y:S01]  /*1f0f0*/  SEL R5, RZ, 0x4, !P1 ;  /* 0x00000004ff057807 */ /* 0x000fe20004800000 */
[----:B------:R-:W4:Y:S04]  /*1f100*/  LDL R11, [R1+0xac8] ;  /* 0x000ac800010b7983 */ /* 0x000f280000100800 */
[----:B------:R1:W-:Y:S01]  /*1f110*/  LDGSTS.E [R4+0x2600], [R6.64], P2 ;  /* 0x0260000006047fae */ /* 0x0003e20009121844 */
[----:B------:R-:W-:Y:S02]  /*1f120*/  SEL R5, R5, RZ, !P0 ;  /* 0x000000ff05057207 */ /* 0x000fe40004000000 */
[----:B-1----:R-:W-:Y:S02]  /*1f130*/  IADD3 R6, P2, R3, R116, RZ ;  /* 0x0000007403067210 */ /* 0x002fe40007f5e0ff */
[----:B------:R-:W-:-:S03]  /*1f140*/  ISETP.NE.U32.AND P1, PT, R5, RZ, PT ;  /* 0x000000ff0500720c */ /* 0x000fc60003f25070 */
[----:B---3--:R-:W-:Y:S02]  /*1f150*/  IMAD.X R7, R2, 0x1, R9, P2 ;  /* 0x0000000102077824 */ /* 0x008fe400010e0609 */
[----:B------:R-:W3:Y:S01]  /*1f160*/  LDL R9, [R1+0xacc] ;  /* 0x000acc0001097983 */ /* 0x000ee20000100800 */
[----:B------:R-:W-:-:S07]  /*1f170*/  ISETP.GT.AND P2, PT, R242, 0x11, PT ;  /* 0x00000011f200780c */ /* 0x000fce0003f44270 */
[----:B------:R1:W-:Y:S01]  /*1f180*/  LDGSTS.E [R4+0x3400], [R6.64], P1 ;  /* 0x0340000006047fae */ /* 0x0003e20008921844 */
[----:B------:R-:W-:-:S04]  /*1f190*/  SEL R5, RZ, 0x4, !P2 ;  /* 0x00000004ff057807 */ /* 0x000fc80005000000 */
[----:B------:R-:W-:Y:S02]  /*1f1a0*/  SEL R5, R5, RZ, !P0 ;  /* 0x000000ff05057207 */ /* 0x000fe40004000000 */
[----:B-1----:R-:W-:Y:S02]  /*1f1b0*/  IADD3 R6, P3, R3, R23, RZ ;  /* 0x0000001703067210 */ /* 0x002fe40007f7e0ff */
[----:B------:R-:W-:Y:S01]  /*1f1c0*/  ISETP.NE.U32.AND P2, PT, R5, RZ, PT ;  /* 0x000000ff0500720c */ /* 0x000fe20003f45070 */
[----:B------:R-:W3:Y:S02]  /*1f1d0*/  LDL R23, [R1+0xb08] ;  /* 0x000b080001177983 */ /* 0x000ee40000100800 */
[----:B------:R-:W-:Y:S02]  /*1f1e0*/  IMAD.X R7, R2, 0x1, R22, P3 ;  /* 0x0000000102077824 */ /* 0x000fe400018e0616 */
[----:B------:R-:W3:Y:S04]  /*1f1f0*/  LDL R22, [R1+0xb0c] ;  /* 0x000b0c0001167983 */ /* 0x000ee80000100800 */
[----:B------:R1:W-:Y:S02]  /*1f200*/  LDGSTS.E [R4+0x3600], [R6.64], P1 ;  /* 0x0360000006047fae */ /* 0x0003e40008921844 */
[----:B-1----:R-:W-:-:S02]  /*1f210*/  IADD3 R6, P1, R3, R21, RZ ;  /* 0x0000001503067210 */ /* 0x002fc40007f3e0ff */
[----:B------:R-:W3:Y:S03]  /*1f220*/  LDL R21, [R1+0xb40] ;  /* 0x000b400001157983 */ /* 0x000ee60000100800 */
[----:B--2---:R-:W-:-:S05]  /*1f230*/  IMAD.X R7, R2, 0x1, R19, P1 ;  /* 0x0000000102077824 */ /* 0x004fca00008e0613 */
[----:B------:R1:W-:Y:S02]  /*1f240*/  LDGSTS.E [R4+0x4400], [R6.64], P2 ;  /* 0x0440000006047fae */ /* 0x0003e40009121844 */
[----:B-1----:R-:W-:Y:S02]  /*1f250*/  IADD3 R6, P3, R3, R18, RZ ;  /* 0x0000001203067210 */ /* 0x002fe40007f7e0ff */
[----:B------:R-:W-:Y:S01]  /*1f260*/  ISETP.GT.AND P1, PT, R242, 0x15, PT ;  /* 0x00000015f200780c */ /* 0x000fe20003f24270 */
[----:B------:R-:W2:Y:S02]  /*1f270*/  LDL R18, [R1+0xb44] ;  /* 0x000b440001127983 */ /* 0x000ea40000100800 */
[----:B------:R-:W-:Y:S02]  /*1f280*/  IMAD.X R7, R2, 0x1, R10, P3 ;  /* 0x0000000102077824 */ /* 0x000fe400018e060a */
[----:B------:R-:W2:Y:S04]  /*1f290*/  LDL R10, [R1+0xb00] ;  /* 0x000b0000010a7983 */ /* 0x000ea80000100800 */
[----:B------:R1:W-:Y:S01]  /*1f2a0*/  LDGSTS.E [R4+0x4600], [R6.64], P2 ;  /* 0x0460000006047fae */ /* 0x0003e20009121844 */
[----:B------:R-:W-:-:S02]  /*1f2b0*/  SEL R5, RZ, 0x4, !P1 ;  /* 0x00000004ff057807 */ /* 0x000fc40004800000 */
[----:B-1----:R-:W-:Y:S02]  /*1f2c0*/  IADD3 R6, P2, R3, R8, RZ ;  /* 0x0000000803067210 */ /* 0x002fe40007f5e0ff */
[----:B------:R-:W2:Y:S01]  /*1f2d0*/  LDL R8, [R1+0xb04] ;  /* 0x000b040001087983 */ /* 0x000ea20000100800 */
[----:B------:R-:W-:-:S04]  /*1f2e0*/  SEL R5, R5, RZ, !P0 ;  /* 0x000000ff05057207 */ /* 0x000fc80004000000 */
[----:B------:R-:W-:Y:S01]  /*1f2f0*/  ISETP.NE.U32.AND P1, PT, R5, RZ, PT ;  /* 0x000000ff0500720c */ /* 0x000fe20003f25070 */
[C---:B------:R-:W-:Y:S11]  /*1f300*/  IMAD.X R7, R2.reuse, 0x1, R17, P2 ;  /* 0x0000000102077824 */ /* 0x040ff600010e0611 */
[----:B------:R-:W-:Y:S01]  /*1f310*/  @!UPT UIADD3 URZ, URZ, URZ, URZ ;  /* 0x0000003f3f3ff290 */ /* 0x000fe2000fffe03f */
[----:B------:R4:W-:Y:S02]  /*1f320*/  LDGSTS.E [R4+0x5400], [R6.64], P1 ;  /* 0x0540000006047fae */ /* 0x0009e40008921844 */
[C---:B----4-:R-:W-:Y:S02]  /*1f330*/  IADD3 R6, P3, R3.reuse, R11, RZ ;  /* 0x0000000b03067210 */ /* 0x050fe40007f7e0ff */
[----:B------:R-:W4:Y:S03]  /*1f340*/  LDL R11, [R1+0xb48] ;  /* 0x000b4800010b7983 */ /* 0x000f260000100800 */
[----:B---3--:R-:W-:Y:S02]  /*1f350*/  IMAD.X R7, R2, 0x1, R9, P3 ;  /* 0x0000000102077824 */ /* 0x008fe400018e0609 */
[----:B------:R-:W3:Y:S04]  /*1f360*/  LDL R9, [R1+0xb4c] ;  /* 0x000b4c0001097983 */ /* 0x000ee80000100800 */
        /* <DEDUP_REMOVED lines=8> */
[----:B------:R-:W3:Y:S04]  /*1f3f0*/  LDL R19, [R1+0x990] ;  /* 0x0009900001137983 */ /* 0x000ee80000100800 */
[----:B------:R-:W3:Y:S04]  /*1f400*/  LDL R17, [R1+0x994] ;  /* 0x0009940001117983 */ /* 0x000ee80000100800 */
[----:B------:R2:W-:Y:S02]  /*1f410*/  LDGSTS.E [R4+0x5600], [R6.64], P1 ;  /* 0x0560000006047fae */ /* 0x0005e40008921844 */
[----:B--2---:R-:W-:-:S02]  /*1f420*/  IADD3 R6, P1, R3, R10, RZ ;  /* 0x0000000a03067210 */ /* 0x004fc40007f3e0ff */
[----:B------:R-:W2:Y:S01]  /*1f430*/  LDL R10, [R1+0x998] ;  /* 0x00099800010a7983 */ /* 0x000ea20000100800 */
[----:B------:R-:W-:-:S04]  /*1f440*/  ISETP.GT.AND P2, PT, R242, 0x19, PT ;  /* 0x00000019f200780c */ /* 0x000fc80003f44270 */
[----:B------:R-:W-:-:S04]  /*1f450*/  SEL R5, RZ, 0x4, !P2 ;  /* 0x00000004ff057807 */ /* 0x000fc80005000000 */
[----:B------:R-:W-:-:S04]  /*1f460*/  SEL R5, R5, RZ, !P0 ;  /* 0x000000ff05057207 */ /* 0x000fc80004000000 */
[----:B------:R-:W-:Y:S01]  /*1f470*/  ISETP.NE.U32.AND P2, PT, R5, RZ, PT ;  /* 0x000000ff0500720c */ /* 0x000fe20003f45070 */
[----:B------:R-:W-:Y:S01]  /*1f480*/  IMAD.X R7, R2, 0x1, R8, P1 ;  /* 0x0000000102077824 */ /* 0x000fe200008e0608 */
[----:B------:R-:W-:Y:S01]  /*1f490*/  ISETP.GT.AND P1, PT, R242, 0x1d, PT ;  /* 0x0000001df200780c */ /* 0x000fe20003f24270 */
[----:B------:R-:W2:Y:S03]  /*1f4a0*/  LDL R8, [R1+0x99c] ;  /* 0x00099c0001087983 */ /* 0x000ea60000100800 */
[----:B------:R-:W-:-:S07]  /*1f4b0*/  SEL R5, RZ, 0x4, !P1 ;  /* 0x00000004ff057807 */ /* 0x000fce0004800000 */
[----:B------:R1:W-:Y:S01]  /*1f4c0*/  LDGSTS.E [R4+0x6400], [R6.64], P2 ;  /* 0x0640000006047fae */ /* 0x0003e20009121844 */
[----:B------:R-:W-:Y:S02]  /*1f4d0*/  SEL R5, R5, RZ, !P0 ;  /* 0x000000ff05057207 */ /* 0x000fe40004000000 */
[----:B-1----:R-:W-:Y:S02]  /*1f4e0*/  IADD3 R6, P3, R3, R23, RZ ;  /* 0x0000001703067210 */ /* 0x002fe40007f7e0ff */
[----:B------:R-:W-:Y:S01]  /*1f4f0*/  ISETP.NE.U32.AND P1, PT, R5, RZ, PT ;  /* 0x000000ff0500720c */ /* 0x000fe20003f25070 */
[----:B------:R-:W-:Y:S01]  /*1f500*/  IMAD.MOV.U32 R244, RZ, RZ, R45 ;  /* 0x000000fffff47224 */ /* 0x000fe200078e002d */
[----:B------:R-:W2:Y:S01]  /*1f510*/  LDL R23, [R1+0xa10] ;  /* 0x000a100001177983 */ /* 0x000ea20000100800 */
[----:B------:R-:W-:-:S05]  /*1f520*/  IMAD.X R7, R2, 0x1, R22, P3 ;  /* 0x0000000102077824 */ /* 0x000fca00018e0616 */
[----:B------:R1:W-:Y:S02]  /*1f530*/  LDGSTS.E [R4+0x6600], [R6.64], P2 ;  /* 0x0660000006047fae */ /* 0x0003e40009121844 */
[----:B-1----:R-:W-:-:S05]  /*1f540*/  IADD3 R6, P2, R3, R21, RZ ;  /* 0x0000001503067210 */ /* 0x002fca0007f5e0ff */
[C---:B------:R-:W-:Y:S02]  /*1f550*/  IMAD.X R7, R2.reuse, 0x1, R18, P2 ;  /* 0x0000000102077824 */ /* 0x040fe400010e0612 */
[----:B------:R-:W2:Y:S04]  /*1f560*/  LDL R18, [R1+0x9d0] ;  /* 0x0009d00001127983 */ /* 0x000ea80000100800 */
[----:B------:R4:W-:Y:S02]  /*1f570*/  LDGSTS.E [R4+0x7400], [R6.64], P1 ;  /* 0x0740000006047fae */ /* 0x0009e40008921844 */
[----:B----4-:R-:W-:Y:S02]  /*1f580*/  IADD3 R6, P2, R3, R11, RZ ;  /* 0x0000000b03067210 */ /* 0x010fe40007f5e0ff */
[----:B------:R-:W4:Y:S03]  /*1f590*/  LDL R11, [R1+0x9d4] ;  /* 0x0009d400010b7983 */ /* 0x000f260000100800 */
[----:B---3--:R-:W-:-:S02]  /*1f5a0*/  IMAD.X R7, R2, 0x1, R9, P2 ;  /* 0x0000000102077824 */ /* 0x008fc400010e0609 */
[----:B------:R-:W1:Y:S04]  /*1f5b0*/  S2R R9, SR_TID.X ;  /* 0x0000000000097919 */ /* 0x000e680000002100 */
[----:B------:R3:W-:Y:S01]  /*1f5c0*/  LDGSTS.E [R4+0x7600], [R6.64], P1 ;  /* 0x0760000006047fae */ /* 0x0007e20008921844 */
[----:B------:R-:W-:-:S04]  /*1f5d0*/  ISETP.GT.AND P1, PT, R242, 0x2, PT ;  /* 0x00000002f200780c */ /* 0x000fc80003f24270 */
[----:B---3--:R-:W-:-:S04]  /*1f5e0*/  SEL R4, RZ, 0x4, !P1 ;  /* 0x00000004ff047807 */ /* 0x008fc80004800000 */
[----:B------:R-:W-:Y:S02]  /*1f5f0*/  SEL R4, R4, RZ, !P0 ;  /* 0x000000ff04047207 */ /* 0x000fe40004000000 */
[----:B-1----:R-:W-:Y:S02]  /*1f600*/  LOP3.LUT R9, R9, 0x7f, RZ, 0xc0, !PT ;  /* 0x0000007f09097812 */ /* 0x002fe400078ec0ff */
[----:B------:R-:W-:-:S03]  /*1f610*/  ISETP.NE.U32.AND P1, PT, R4, RZ, PT ;  /* 0x000000ff0400720c */ /* 0x000fc60003f25070 */
[----:B------:R-:W-:-:S05]  /*1f620*/  IMAD.SHL.U32 R9, R9, 0x4, RZ ;  /* 0x0000000409097824 */ /* 0x000fca00078e00ff */
[----:B------:R-:W-:Y:S02]  /*1f630*/  LOP3.LUT R9, R9, 0x40, RZ, 0x3c, !PT ;  /* 0x0000004009097812 */ /* 0x000fe400078e3cff */
[----:B------:R-:W-:-:S03]  /*1f640*/  IADD3 R6, P3, R3, R19, RZ ;  /* 0x0000001303067210 */ /* 0x000fc60007f7e0ff */
[----:B------:R-:W-:Y:S02]  /*1f650*/  IMAD R4, R20, 0x8000, R9 ;  /* 0x0000800014047824 */ /* 0x000fe400078e0209 */
[----:B------:R-:W-:Y:S01]  /*1f660*/  IMAD.X R7, R2, 0x1, R17, P3 ;  /* 0x0000000102077824 */ /* 0x000fe200018e0611 */
[----:B------:R-:W3:Y:S04]  /*1f670*/  LDL R9, [R1+0x9d8] ;  /* 0x0009d80001097983 */ /* 0x000ee80000100800 */
[----:B------:R2:W-:Y:S02]  /*1f680*/  LDGSTS.E [R4+0x800], [R6.64], P1 ;  /* 0x0080000006047fae */ /* 0x0005e40008921844 */
[----:B--2---:R-:W-:Y:S02]  /*1f690*/  IADD3 R6, P3, R3, R10, RZ ;  /* 0x0000000a03067210 */ /* 0x004fe40007f7e0ff */
[----:B------:R-:W2:Y:S01]  /*1f6a0*/  LDL R10, [R1+0x9dc] ;  /* 0x0009dc00010a7983 */ /* 0x000ea20000100800 */
[----:B------:R-:W-:-:S02]  /*1f6b0*/  IMAD.MOV.U32 R245, RZ, RZ, R44 ;  /* 0x000000fffff57224 */ /* 0x000fc400078e002c */
[----:B------:R-:W-:Y:S02]  /*1f6c0*/  IMAD.MOV.U32 R246, RZ, RZ, R41 ;  /* 0x000000fffff67224 */ /* 0x000fe400078e0029 */
[----:B------:R-:W-:-:S07]  /*1f6d0*/  IMAD.MOV.U32 R247, RZ, RZ, R40 ;  /* 0x000000fffff77224 */ /* 0x000fce00078e0028 */
[----:B------:R-:W-:Y:S01]  /*1f6e0*/  HMMA.1688.F32.TF32 R160, R12, R34, R244 ;  /* 0x000000220ca0723c */ /* 0x000fe200000810f4 */
[----:B------:R-:W2:Y:S04]  /*1f6f0*/  LDL.LU R244, [R1+0x550] ;  /* 0x0005500001f47983 */ /* 0x000ea80000300800 */
[----:B------:R-:W2:Y:S04]  /*1f700*/  LDL.LU R245, [R1+0x554] ;  /* 0x0005540001f57983 */ /* 0x000ea80000300800 */
[----:B------:R-:W2:Y:S04]  /*1f710*/  LDL.LU R246, [R1+0x558] ;  /* 0x0005580001f67983 */ /* 0x000ea80000300800 */
[----:B------:R-:W2:Y:S04]  /*1f720*/  LDL.LU R247, [R1+0x55c] ;  /* 0x00055c0001f77983 */ /* 0x000ea80000300800 */
[----:B------:R-:W2:Y:S01]  /*1f730*/  LDL R17, [R1+0xa14] ;  /* 0x000a140001117983 */ /* 0x000ea20000100800 */
[----:B------:R-:W-:-:S03]  /*1f740*/  ISETP.GT.AND P2, PT, R242, 0x6, PT ;  /* 0x00000006f200780c */ /* 0x000fc60003f44270 */
[----:B------:R-:W2:Y:S01]  /*1f750*/  LDL R22, [R1+0xa18] ;  /* 0x000a180001167983 */ /* 0x000ea20000100800 */
[----:B------:R-:W-:Y:S02]  /*1f760*/  SEL R5, RZ, 0x4, !P2 ;  /* 0x00000004ff057807 */ /* 0x000fe40005000000 */
[----:B------:R-:W-:Y:S01]  /*1f770*/  ISETP.GT.AND P2, PT, R242, 0xa, PT ;  /* 0x0000000af200780c */ /* 0x000fe20003f44270 */
[----:B------:R-:W-:Y:S01]  /*1f780*/  IMAD.X R7, R2, 0x1, R8, P3 ;  /* 0x0000000102077824 */ /* 0x000fe200018e0608 */
[----:B------:R-:W-:Y:S01]  /*1f790*/  SEL R5, R5, RZ, !P0 ;  /* 0x000000ff05057207 */ /* 0x000fe20004000000 */
[----:B------:R-:W2:Y:S03]  /*1f7a0*/  LDL R21, [R1+0xa1c] ;  /* 0x000a1c0001157983 */ /* 0x000ea60000100800 */
[----:B------:R-:W-:Y:S01]  /*1f7b0*/  ISETP.NE.U32.AND P6, PT, R5, RZ, PT ;  /* 0x000000ff0500720c */ /* 0x000fe20003fc5070 */
[----:B------:R1:W-:Y:S01]  /*1f7c0*/  LDGSTS.E [R4+0xa00], [R6.64], P1 ;  /* 0x00a0000006047fae */ /* 0x0003e20008921844 */
[----:B------:R-:W-:-:S02]  /*1f7d0*/  SEL R5, RZ, 0x4, !P2 ;  /* 0x00000004ff057807 */ /* 0x000fc40005000000 */
[C---:B------:R-:W-:Y:S01]  /*1f7e0*/  ISETP.GT.AND P3, PT, R242.reuse, 0xe, PT ;  /* 0x0000000ef200780c */ /* 0x040fe20003f64270 */
[----:B------:R-:W2:Y:S01]  /*1f7f0*/  LDL R19, [R1+0xa50] ;  /* 0x000a500001137983 */ /* 0x000ea20000100800 */
[----:B-1----:R-:W-:Y:S02]  /*1f800*/  SEL R7, R5, RZ, !P0 ;  /* 0x000000ff05077207 */ /* 0x002fe40004000000 */
[----:B------:R-:W-:Y:S02]  /*1f810*/  SEL R8, RZ, 0x4, !P3 ;  /* 0x00000004ff087807 */ /* 0x000fe40005800000 */
[----:B------:R-:W-:Y:S02]  /*1f820*/  ISETP.NE.U32.AND P1, PT, R7, RZ, PT ;  /* 0x000000ff0700720c */ /* 0x000fe40003f25070 */
[----:B------:R-:W-:Y:S02]  /*1f830*/  IADD3 R6, P2, R3, R18, RZ ;  /* 0x0000001203067210 */ /* 0x000fe40007f5e0ff */
[----:B------:R-:W-:Y:S01]  /*1f840*/  ISETP.GT.AND P3, PT, R242, 0x12, PT ;  /* 0x00000012f200780c */ /* 0x000fe20003f64270 */
[----:B------:R-:W2:Y:S01]  /*1f850*/  LDL R18, [R1+0xa58] ;  /* 0x000a580001127983 */ /* 0x000ea20000100800 */
[----:B------:R-:W-:Y:S01]  /*1f860*/  SEL R5, R8, RZ, !P0 ;  /* 0x000000ff08057207 */ /* 0x000fe20004000000 */
[----:B----4-:R-:W-:-:S02]  /*1f870*/  IMAD.X R7, R2, 0x1, R11, P2 ;  /* 0x0000000102077824 */ /* 0x010fc400010e060b */
[----:B------:R-:W4:Y:S04]  /*1f880*/  LDL R11, [R1+0xa54] ;  /* 0x000a5400010b7983 */ /* 0x000f280000100800 */
[----:B------:R1:W-:Y:S02]  /*1f890*/  LDGSTS.E [R4+0x1800], [R6.64], P6 ;  /* 0x0180000006047fae */ /* 0x0003e4000b121844 */
[----:B-1----:R-:W-:Y:S02]  /*1f8a0*/  SEL R6, RZ, 0x4, !P3 ;  /* 0x00000004ff067807 */ /* 0x002fe40005800000 */
[----:B---3--:R-:W-:-:S05]  /*1f8b0*/  IADD3 R8, P3, R3, R9, RZ ;  /* 0x0000000903087210 */ /* 0x008fca0007f7e0ff */
[----:B--2---:R-:W-:Y:S02]  /*1f8c0*/  IMAD.X R9, R2, 0x1, R10, P3 ;  /* 0x0000000102097824 */ /* 0x004fe400018e060a */
[----:B------:R-:W2:Y:S01]  /*1f8d0*/  LDL R10, [R1+0xa5c] ;  /* 0x000a5c00010a7983 */ /* 0x000ea20000100800 */
[C---:B------:R-:W-:Y:S03]  /*1f8e0*/  HMMA.1688.F32.TF32 R40, R12.reuse, R42, R236 ;  /* 0x0000002a0c28723c */ /* 0x040fe600000810ec */
[----:B------:R-:W3:Y:S04]  /*1f8f0*/  LDL.LU R236, [R1+0x320] ;  /* 0x0003200001ec7983 */ /* 0x000ee80000300800 */
[----:B------:R-:W3:Y:S04]  /*1f900*/  LDL.LU R237, [R1+0x324] ;  /* 0x0003240001ed7983 */ /* 0x000ee80000300800 */
[----:B------:R-:W3:Y:S04]  /*1f910*/  LDL.LU R238, [R1+0x328] ;  /* 0x0003280001ee7983 */ /* 0x000ee80000300800 */
[----:B------:R-:W3:Y:S01]  /*1f920*/  LDL.LU R239, [R1+0x32c] ;  /* 0x00032c0001ef7983 */ /* 0x000ee20000300800 */
[----:B------:R-:W-:Y:S01]  /*1f930*/  SEL R6, R6, RZ, !P0 ;  /* 0x000000ff06067207 */ /* 0x000fe20004000000 */
[----:B------:R-:W-:Y:S01]  /*1f940*/  HMMA.1688.F32.TF32 R44, R12, R46, R116 ;  /* 0x0000002e0c2c723c */ /* 0x000fe20000081074 */
[----:B------:R-:W-:Y:S01]  /*1f950*/  ISETP.GT.AND P4, PT, R242, 0x16, PT ;  /* 0x00000016f200780c */ /* 0x000fe20003f84270 */
[----:B------:R1:W-:Y:S01]  /*1f960*/  LDGSTS.E [R4+0x1a00], [R8.64], P6 ;  /* 0x01a0000008047fae */ /* 0x0003e2000b121844 */
[----:B------:R-:W-:-:S02]  /*1f970*/  ISETP.NE.U32.AND P3, PT, R6, RZ, PT ;  /* 0x000000ff0600720c */ /* 0x000fc40003f65070 */
[----:B------:R-:W-:-:S05]  /*1f980*/  IADD3 R6, P5, R3, R23, RZ ;  /* 0x0000001703067210 */ /* 0x000fca0007fbe0ff */
[----:B------:R-:W-:Y:S02]  /*1f990*/  IMAD.X R7, R2, 0x1, R17, P5 ;  /* 0x0000000102077824 */ /* 0x000fe400028e0611 */
[----:B------:R-:W3:Y:S04]  /*1f9a0*/  LDL R17, [R1+0xa90] ;  /* 0x000a900001117983 */ /* 0x000ee80000100800 */
[----:B------:R-:W3:Y:S04]  /*1f9b0*/  LDL.LU R116, [R1+0x370] ;  /* 0x0003700001747983 */ /* 0x000ee80000300800 */
[----:B------:R-:W3:Y:S04]  /*1f9c0*/  LDL.LU R117, [R1+0x374] ;  /* 0x0003740001757983 */ /* 0x000ee80000300800 */
[----:B------:R-:W3:Y:S04]  /*1f9d0*/  LDL.LU R118, [R1+0x378] ;  /* 0x0003780001767983 */ /* 0x000ee80000300800 */
[----:B------:R-:W3:Y:S01]  /*1f9e0*/  LDL.LU R119, [R1+0x37c] ;  /* 0x00037c0001777983 */ /* 0x000ee20000300800 */
[----:B------:R-:W-:-:S02]  /*1f9f0*/  ISETP.NE.U32.AND P2, PT, R5, RZ, PT ;  /* 0x000000ff0500720c */ /* 0x000fc40003f45070 */
[----:B-1----:R-:W-:Y:S01]  /*1fa00*/  IADD3 R8, P6, R3, R22, RZ ;  /* 0x0000001603087210 */ /* 0x002fe20007fde0ff */
[----:B------:R1:W-:Y:S01]  /*1fa10*/  LDGSTS.E [R4+0x2800], [R6.64], P1 ;  /* 0x0280000006047fae */ /* 0x0003e20008921844 */
[----:B------:R-:W-:Y:S02]  /*1fa20*/  SEL R5, RZ, 0x4, !P4 ;  /* 0x00000004ff057807 */ /* 0x000fe40006000000 */
[----:B------:R-:W-:Y:S01]  /*1fa30*/  ISETP.GT.AND P5, PT, R242, 0x1a, PT ;  /* 0x0000001af200780c */ /* 0x000fe20003fa4270 */
[----:B------:R-:W-:Y:S01]  /*1fa40*/  IMAD.X R9, R2, 0x1, R21, P6 ;  /* 0x0000000102097824 */ /* 0x000fe200030e0615 */
[----:B------:R-:W-:Y:S02]  /*1fa50*/  SEL R5, R5, RZ, !P0 ;  /* 0x000000ff05057207 */ /* 0x000fe40004000000 */
[----:B------:R-:W-:Y:S02]  /*1fa60*/  ISETP.GT.AND P6, PT, R242, 0x1e, PT ;  /* 0x0000001ef200780c */ /* 0x000fe40003fc4270 */
[----:B------:R-:W-:Y:S01]  /*1fa70*/  ISETP.NE.U32.AND P4, PT, R5, RZ, PT ;  /* 0x000000ff0500720c */ /* 0x000fe20003f85070 */
[----:B------:R1:W-:Y:S01]  /*1fa80*/  LDGSTS.E [R4+0x2a00], [R8.64], P1 ;  /* 0x02a0000008047fae */ /* 0x0003e20008921844 */
[----:B------:R-:W-:-:S02]  /*1fa90*/  SEL R5, RZ, 0x4, !P5 ;  /* 0x00000004ff057807 */ /* 0x000fc40006800000 */
[----:B-1----:R-:W-:Y:S02]  /*1faa0*/  SEL R7, RZ, 0x4, !P6 ;  /* 0x00000004ff077807 */ /* 0x002fe40007000000 */
[----:B------:R-:W-:Y:S02]  /*1fab0*/  IADD3 R6, P1, R3, R19, RZ ;  /* 0x0000001303067210 */ /* 0x000fe40007f3e0ff */
[----:B------:R-:W-:Y:S02]  /*1fac0*/  SEL R9, R5, RZ, !P0 ;  /* 0x000000ff05097207 */ /* 0x000fe40004000000 */
[----:B------:R-:W-:Y:S02]  /*1fad0*/  SEL R5, R7, RZ, !P0 ;  /* 0x000000ff07057207 */ /* 0x000fe40004000000 */
[----:B------:R-:W-:Y:S01]  /*1fae0*/  IADD3 R8, P6, R3, R18, RZ ;  /* 0x0000001203087210 */ /* 0x000fe20007fde0ff */
[C---:B----4-:R-:W-:Y:S02]  /*1faf0*/  IMAD.X R7, R2.reuse, 0x1, R11, P1 ;  /* 0x0000000102077824 */ /* 0x050fe400008e060b */
[----:B------:R-:W4:Y:S01]  /*1fb00*/  LDL R11, [R1+0xa98] ;  /* 0x000a9800010b7983 */ /* 0x000f220000100800 */
[----:B------:R-:W-:Y:S01]  /*1fb10*/  ISETP.NE.U32.AND P5, PT, R9, RZ, PT ;  /* 0x000000ff0900720c */ /* 0x000fe20003fa5070 */
[----:B------:R-:W-:Y:S01]  /*1fb20*/  HMMA.1688.F32.TF32 R172, R12, R38, R244 ;  /* 0x000000260cac723c */ /* 0x000fe200000810f4 */
[----:B------:R-:W-:Y:S01]  /*1fb30*/  ISETP.NE.U32.AND P1, PT, R5, RZ, PT ;  /* 0x000000ff0500720c */ /* 0x000fe20003f25070 */
[----:B------:R1:W-:Y:S01]  /*1fb40*/  LDGSTS.E [R4+0x3800], [R6.64], P2 ;  /* 0x0380000006047fae */ /* 0x0003e20009121844 */
[----:B--2---:R-:W-:-:S03]  /*1fb50*/  IMAD.X R9, R2, 0x1, R10, P6 ;  /* 0x0000000102097824 */ /* 0x004fc600030e060a */
[----:B------:R-:W2:Y:S04]  /*1fb60*/  LDL R10, [R1+0xa94] ;  /* 0x000a9400010a7983 */ /* 0x000ea80000100800 */
[----:B------:R-:W2:Y:S04]  /*1fb70*/  LDL.LU R244, [R1+0x460] ;  /* 0x0004600001f47983 */ /* 0x000ea80000300800 */
[----:B------:R-:W2:Y:S04]  /*1fb80*/  LDL.LU R245, [R1+0x464] ;  /* 0x0004640001f57983 */ /* 0x000ea80000300800 */
[----:B------:R-:W2:Y:S01]  /*1fb90*/  LDL.LU R246, [R1+0x468] ;  /* 0x0004680001f67983 */ /* 0x000ea20000300800 */
[C---:B---3--:R-:W-:Y:S03]  /*1fba0*/  HMMA.1688.F32.TF32 R156, R12.reuse, R190, R236 ;  /* 0x000000be0c9c723c */ /* 0x048fe600000810ec */
[----:B------:R-:W3:Y:S04]  /*1fbb0*/  LDL.LU R247, [R1+0x46c] ;  /* 0x00046c0001f77983 */ /* 0x000ee80000300800 */
[----:B------:R-:W3:Y:S04]  /*1fbc0*/  LDL R5, [R1+0xa9c] ;  /* 0x000a9c0001057983 */ /* 0x000ee80000100800 */
[----:B------:R-:W3:Y:S01]  /*1fbd0*/  LDL R22, [R1+0xad0] ;  /* 0x000ad00001167983 */ /* 0x000ee20000100800 */
[----:B------:R-:W-:Y:S11]  /*1fbe0*/  HMMA.1688.F32.TF32 R116, R12, R186, R116 ;  /* 0x000000ba0c74723c */ /* 0x000ff60000081074 */
[----:B------:R-:W-:Y:S04]  /*1fbf0*/  STL.64 [R1+0x250], R156 ;  /* 0x0002509c01007387 */ /* 0x000fe80000100a00 */
[----:B------:R-:W-:Y:S04]  /*1fc00*/  STL.64 [R1+0x258], R158 ;  /* 0x0002589e01007387 */ /* 0x000fe80000100a00 */
[----:B------:R-:W3:Y:S04]  /*1fc10*/  LDL R21, [R1+0xad8] ;  /* 0x000ad80001157983 */ /* 0x000ee80000100800 */
[----:B------:R-:W3:Y:S04]  /*1fc20*/  LDL R19, [R1+0xad4] ;  /* 0x000ad40001137983 */ /* 0x000ee80000100800 */
[----:B------:R-:W3:Y:S04]  /*1fc30*/  LDL.LU R236, [R1+0x450] ;  /* 0x0004500001ec7983 */ /* 0x000ee80000300800 */
[----:B------:R-:W3:Y:S04]  /*1fc40*/  LDL.LU R237, [R1+0x454] ;  /* 0x0004540001ed7983 */ /* 0x000ee80000300800 */
[----:B------:R-:W3:Y:S04]  /*1fc50*/  LDL.LU R238, [R1+0x458] ;  /* 0x0004580001ee7983 */ /* 0x000ee80000300800 */
[----:B------:R-:W3:Y:S01]  /*1fc60*/  LDL.LU R239, [R1+0x45c] ;  /* 0x00045c0001ef7983 */ /* 0x000ee20000300800 */
[----:B-1----:R-:W-:-:S03]  /*1fc70*/  IADD3 R6, P6, R3, R17, RZ ;  /* 0x0000001103067210 */ /* 0x002fc60007fde0ff */
[----:B------:R-:W3:Y:S04]  /*1fc80*/  LDL R18, [R1+0xadc] ;  /* 0x000adc0001127983 */ /* 0x000ee80000100800 */
[----:B------:R-:W3:Y:S04]  /*1fc90*/  LDL R17, [R1+0xb10] ;  /* 0x000b100001117983 */ /* 0x000ee80000100800 */
[----:B------:R4:W-:Y:S04]  /*1fca0*/  LDGSTS.E [R4+0x3a00], [R8.64], P2 ;  /* 0x03a0000008047fae */ /* 0x0009e80009121844 */
[----:B------:R-:W-:Y:S04]  /*1fcb0*/  STL.64 [R1+0x240], R116 ;  /* 0x0002407401007387 */ /* 0x000fe80000100a00 */
[----:B------:R3:W-:Y:S01]  /*1fcc0*/  STL.64 [R1+0x248], R118 ;  /* 0x0002487601007387 */ /* 0x0007e20000100a00 */
[----:B----4-:R-:W-:-:S03]  /*1fcd0*/  IADD3 R8, P2, R3, R11, RZ ;  /* 0x0000000b03087210 */ /* 0x010fc60007f5e0ff */
[----:B------:R-:W4:Y:S01]  /*1fce0*/  LDL R11, [R1+0xb18] ;  /* 0x000b1800010b7983 */ /* 0x000f220000100800 */
[----:B--2---:R-:W-:-:S03]  /*1fcf0*/  IMAD.X R7, R2, 0x1, R10, P6 ;  /* 0x0000000102077824 */ /* 0x004fc600030e060a */
[----:B------:R-:W2:Y:S01]  /*1fd00*/  LDL R10, [R1+0xb14] ;  /* 0x000b1400010a7983 */ /* 0x000ea20000100800 */
[----:B------:R-:W-:-:S03]  /*1fd10*/  ISETP.GT.AND P6, PT, R242, 0x3, PT ;  /* 0x00000003f200780c */ /* 0x000fc60003fc4270 */
[----:B------:R1:W-:Y:S01]  /*1fd20*/  LDGSTS.E [R4+0x4800], [R6.64], P3 ;  /* 0x0480000006047fae */ /* 0x0003e20009921844 */
[----:B---3--:R-:W-:Y:S01]  /*1fd30*/  HMMA.1688.F32.TF32 R116, R12, R222, R244 ;  /* 0x000000de0c74723c */ /* 0x008fe200000810f4 */
[----:B------:R-:W-:Y:S01]  /*1fd40*/  IMAD.X R9, R2, 0x1, R5, P2 ;  /* 0x0000000102097824 */ /* 0x000fe200010e0605 */
[----:B------:R-:W-:Y:S02]  /*1fd50*/  ISETP.GT.AND P2, PT, R242, 0x7, PT ;  /* 0x00000007f200780c */ /* 0x000fe40003f44270 */
[----:B------:R-:W-:Y:S02]  /*1fd60*/  SEL R5, RZ, 0x4, !P6 ;  /* 0x00000004ff057807 */ /* 0x000fe40007000000 */
[----:B-1----:R-:W-:Y:S01]  /*1fd70*/  SEL R7, RZ, 0x4, !P2 ;  /* 0x00000004ff077807 */ /* 0x002fe20005000000 */
[----:B------:R1:W-:Y:S02]  /*1fd80*/  LDGSTS.E [R4+0x4a00], [R8.64], P3 ;  /* 0x04a0000008047fae */ /* 0x0003e40009921844 */
[----:B-1----:R-:W-:-:S02]  /*1fd90*/  SEL R9, R5, RZ, !P0 ;  /* 0x000000ff05097207 */ /* 0x002fc40004000000 */
[----:B------:R-:W-:-:S04]  /*1fda0*/  SEL R5, R7, RZ, !P0 ;  /* 0x000000ff07057207 */ /* 0x000fc80004000000 */
[----:B------:R-:W-:Y:S02]  /*1fdb0*/  ISETP.NE.U32.AND P3, PT, R5, RZ, PT ;  /* 0x000000ff0500720c */ /* 0x000fe40003f65070 */
[----:B------:R-:W3:Y:S06]  /*1fdc0*/  LDL R5, [R1+0xb1c] ;  /* 0x000b1c0001057983 */ /* 0x000eec0000100800 */
[----:B------:R-:W-:Y:S04]  /*1fdd0*/  STL.64 [R1+0x330], R116 ;  /* 0x0003307401007387 */ /* 0x000fe80000100a00 */
[----:B------:R1:W-:Y:S04]  /*1fde0*/  STL.64 [R1+0x338], R118 ;  /* 0x0003387601007387 */ /* 0x0003e80000100a00 */
[----:B------:R-:W3:Y:S01]  /*1fdf0*/  LDL.LU R244, [R1+0x430] ;  /* 0x0004300001f47983 */ /* 0x000ee20000300800 */
[----:B------:R-:W-:-:S03]  /*1fe00*/  IADD3 R6, P2, R3, R22, RZ ;  /* 0x0000001603067210 */ /* 0x000fc60007f5e0ff */
[----:B------:R-:W3:Y:S01]  /*1fe10*/  LDL.LU R245, [R1+0x434] ;  /* 0x0004340001f57983 */ /* 0x000ee20000300800 */
[----:B-1----:R-:W-:Y:S01]  /*1fe20*/  HMMA.1688.F32.TF32 R116, R12, R218, R236 ;  /* 0x000000da0c74723c */ /* 0x002fe200000810ec */
[----:B------:R-:W-:Y:S01]  /*1fe30*/  IADD3 R8, P6, R3, R21, RZ ;  /* 0x0000001503087210 */ /* 0x000fe20007fde0ff */
[C---:B------:R-:W-:Y:S01]  /*1fe40*/  IMAD.X R7, R2.reuse, 0x1, R19, P2 ;  /* 0x0000000102077824 */ /* 0x040fe200010e0613 */
[----:B------:R-:W-:Y:S01]  /*1fe50*/  ISETP.NE.U32.AND P2, PT, R9, RZ, PT ;  /* 0x000000ff0900720c */ /* 0x000fe20003f45070 */
[----:B------:R-:W-:Y:S02]  /*1fe60*/  IMAD.MOV.U32 R246, RZ, RZ, R240 ;  /* 0x000000fffff67224 */ /* 0x000fe400078e00f0 */
[----:B------:R-:W-:Y:S01]  /*1fe70*/  IMAD.X R9, R2, 0x1, R18, P6 ;  /* 0x0000000102097824 */ /* 0x000fe200030e0612 */
[----:B------:R-:W3:Y:S01]  /*1fe80*/  LDL.LU R240, [R1+0xdb0] ;  /* 0x000db00001f07983 */ /* 0x000ee20000300800 */
[----:B------:R-:W-:-:S03]  /*1fe90*/  IMAD.MOV.U32 R247, RZ, RZ, R0 ;  /* 0x000000fffff77224 */ /* 0x000fc600078e0000 */
[----:B------:R-:W3:Y:S04]  /*1fea0*/  LDL.LU R0, [R1+0xdac] ;  /* 0x000dac0001007983 */ /* 0x000ee80000300800 */
[----:B------:R-:W3:Y:S04]  /*1feb0*/  LDL R22, [R1+0xb50] ;  /* 0x000b500001167983 */ /* 0x000ee80000100800 */
[----:B------:R1:W-:Y:S04]  /*1fec0*/  LDGSTS.E [R4+0x5800], [R6.64], P4 ;  /* 0x0580000006047fae */ /* 0x0003e8000a121844 */
[----:B------:R-:W3:Y:S04]  /*1fed0*/  LDL R21, [R1+0xb58] ;  /* 0x000b580001157983 */ /* 0x000ee80000100800 */
[----:B------:R4:W-:Y:S04]  /*1fee0*/  LDGSTS.E [R4+0x5a00], [R8.64], P4 ;  /* 0x05a0000008047fae */ /* 0x0009e8000a121844 */
[----:B------:R1:W-:Y:S04]  /*1fef0*/  STL.64 [R1+0x2e0], R116 ;  /* 0x0002e07401007387 */ /* 0x0003e80000100a00 */
[----:B------:R2:W-:Y:S01]  /*1ff00*/  STL.64 [R1+0x2e8], R118 ;  /* 0x0002e87601007387 */ /* 0x0005e20000100a00 */
[----:B----4-:R-:W-:-:S03]  /*1ff10*/  IADD3 R8, P4, R3, R11, RZ ;  /* 0x0000000b03087210 */ /* 0x010fc60007f9e0ff */
[----:B------:R-:W4:Y:S04]  /*1ff20*/  LDL R19, [R1+0x9a0] ;  /* 0x0009a00001137983 */ /* 0x000f280000100800 */
[----:B------:R-:W4:Y:S01]  /*1ff30*/  LDL R11, [R1+0xb54] ;  /* 0x000b5400010b7983 */ /* 0x000f220000100800 */
[----:B-1----:R-:W-:Y:S01]  /*1ff40*/  IADD3 R6, P6, R3, R17, RZ ;  /* 0x0000001103067210 */ /* 0x002fe20007fde0ff */
[----:B------:R-:W-:Y:S02]  /*1ff50*/  IMAD.MOV.U32 R116, RZ, RZ, R252 ;  /* 0x000000ffff747224 */ /* 0x000fe400078e00fc */
[----:B------:R-:W4:Y:S02]  /*1ff60*/  LDL R17, [R1+0x9a8] ;  /* 0x0009a80001117983 */ /* 0x000f240000100800 */
[----:B--2---:R-:W-:-:S02]  /*1ff70*/  IMAD.X R7, R2, 0x1, R10, P6 ;  /* 0x0000000102077824 */ /* 0x004fc400030e060a */
[----:B------:R-:W2:Y:S04]  /*1ff80*/  LDL R10, [R1+0xb5c] ;  /* 0x000b5c00010a7983 */ /* 0x000ea80000100800 */
[----:B------:R1:W5:Y:S04]  /*1ff90*/  LDL.LU R252, [R1+0xda8] ;  /* 0x000da80001fc7983 */ /* 0x0003680000300800 */
[----:B------:R-:W2:Y:S04]  /*1ffa0*/  LDL R18, [R1+0x9a4] ;  /* 0x0009a40001127983 */ /* 0x000ea80000100800 */
[----:B------:R1:W-:Y:S01]  /*1ffb0*/  LDGSTS.E [R4+0x6800], [R6.64], P5 ;  /* 0x0680000006047fae */ /* 0x0003e2000a921844 */
[----:B------:R-:W-:Y:S01]  /*1ffc0*/  IMAD.MOV.U32 R117, RZ, RZ, R221 ;  /* 0x000000ffff757224 */ /* 0x000fe200078e00dd */
[----:B------:R-:W-:-:S02]  /*1ffd0*/  ISETP.GT.AND P6, PT, R242, 0xb, PT ;  /* 0x0000000bf200780c */ /* 0x000fc40003fc4270 */
[----:B------:R-:W3:Y:S01]  /*1ffe0*/  S2R R221, SR_TID.X ;  /* 0x0000000000dd7919 */ /* 0x000ee20000002100 */
[----:B------:R-:W-:Y:S02]  /*1fff0*/  IMAD.MOV.U32 R118, RZ, RZ, R220 ;  /* 0x000000ffff767224 */ /* 0x000fe400078e00dc */
[----:B------:R-:W-:Y:S01]  /*20000*/  IMAD.MOV.U32 R119, RZ, RZ, R217 ;  /* 0x000000ffff777224 */ /* 0x000fe200078e00d9 */
[----:B-1----:R-:W-:Y:S01]  /*20010*/  SEL R7, RZ, 0x4, !P6 ;  /* 0x00000004ff077807 */ /* 0x002fe20007000000 */
[----:B---3--:R-:W-:Y:S01]  /*20020*/  IMAD.X R9, R2, 0x1, R5, P4 ;  /* 0x0000000102097824 */ /* 0x008fe200020e0605 */
[----:B------:R-:W-:-:S04]  /*20030*/  ISETP.GT.AND P4, PT, R242, 0xf, PT ;  /* 0x0000000ff200780c */ /* 0x000fc80003f84270 */
[----:B------:R-:W-:Y:S01]  /*20040*/  SEL R5, RZ, 0x4, !P4 ;  /* 0x00000004ff057807 */ /* 0x000fe20006000000 */
[----:B------:R1:W-:Y:S01]  /*20050*/  LDGSTS.E [R4+0x6a00], [R8.64], P5 ;  /* 0x06a0000008047fae */ /* 0x0003e2000a921844 */
[----:B------:R-:W-:Y:S02]  /*20060*/  HMMA.1688.F32.TF32 R156, R12, R214, R244 ;  /* 0x000000d60c9c723c */ /* 0x000fe400000810f4 */
[----:B------:R-:W-:Y:S02]  /*20070*/  SEL R5, R5, RZ, !P0 ;  /* 0x000000ff05057207 */ /* 0x000fe40004000000 */
[----:B------:R-:W-:-:S04]  /*20080*/  SEL R7, R7, RZ, !P0 ;  /* 0x000000ff07077207 */ /* 0x000fc80004000000 */
[----:B------:R-:W-:Y:S01]  /*20090*/  ISETP.NE.U32.AND P5, PT, R7, RZ, PT ;  /* 0x000000ff0700720c */ /* 0x000fe20003fa5070 */
[----:B------:R-:W-:Y:S01]  /*200a0*/  HMMA.1688.F32.TF32 R116, R12, R210, R116 ;  /* 0x000000d20c74723c */ /* 0x000fe20000081074 */
[C---:B-1----:R-:W-:Y:S02]  /*200b0*/  IADD3 R8, P4, R3.reuse, R22, RZ ;  /* 0x0000001603087210 */ /* 0x042fe40007f9e0ff */
[----:B------:R-:W3:Y:S01]  /*200c0*/  LDL R22, [R1+0x9e0] ;  /* 0x0009e00001167983 */ /* 0x000ee20000100800 */
[----:B------:R-:W-:Y:S02]  /*200d0*/  IADD3 R6, P6, R3, R21, RZ ;  /* 0x0000001503067210 */ /* 0x000fe40007fde0ff */
[----:B----4-:R-:W-:Y:S01]  /*200e0*/  IMAD.X R9, R2, 0x1, R11, P4 ;  /* 0x0000000102097824 */ /* 0x010fe200020e060b */
[----:B------:R-:W-:Y:S02]  /*200f0*/  ISETP.NE.U32.AND P4, PT, R5, RZ, PT ;  /* 0x000000ff0500720c */ /* 0x000fe40003f85070 */
[----:B------:R-:W4:Y:S05]  /*20100*/  LDL R5, [R1+0x9ac] ;  /* 0x0009ac0001057983 */ /* 0x000f2a0000100800 */
[----:B------:R-:W-:Y:S04]  /*20110*/  STL.64 [R1+0x2d0], R156 ;  /* 0x0002d09c01007387 */ /* 0x000fe80000100a00 */
[----:B------:R-:W-:Y:S04]  /*20120*/  STL.64 [R1+0x2d8], R158 ;  /* 0x0002d89e01007387 */ /* 0x000fe80000100a00 */
[----:B------:R-:W3:Y:S04]  /*20130*/  LDL R21, [R1+0x9e8] ;  /* 0x0009e80001157983 */ /* 0x000ee80000100800 */
[----:B------:R-:W3:Y:S01]  /*20140*/  LDL R11, [R1+0x9e4] ;  /* 0x0009e400010b7983 */ /* 0x000ee20000100800 */
[----:B------:R-:W-:-:S03]  /*20150*/  LOP3.LUT R221, R221, 0x7f, RZ, 0xc0, !PT ;  /* 0x0000007fdddd7812 */ /* 0x000fc600078ec0ff */
[----:B------:R1:W-:Y:S02]  /*20160*/  LDGSTS.E [R4+0x7800], [R8.64], P1 ;  /* 0x0780000008047fae */ /* 0x0003e40008921844 */
[----:B------:R-:W-:Y:S02]  /*20170*/  IMAD.SHL.U32 R221, R221, 0x4, RZ ;  /* 0x00000004dddd7824 */ /* 0x000fe400078e00ff */
[----:B--2---:R-:W-:Y:S02]  /*20180*/  IMAD.X R7, R2, 0x1, R10, P6 ;  /* 0x0000000102077824 */ /* 0x004fe400030e060a */
[----:B------:R-:W2:Y:S01]  /*20190*/  LDL R10, [R1+0x9ec] ;  /* 0x0009ec00010a7983 */ /* 0x000ea20000100800 */
[----:B-1----:R-:W-:-:S03]  /*201a0*/  IADD3 R8, P6, R3, R19, RZ ;  /* 0x0000001303087210 */ /* 0x002fc60007fde0ff */
[----:B------:R-:W2:Y:S04]  /*201b0*/  LDL R19, [R1+0xa20] ;  /* 0x000a200001137983 */ /* 0x000ea80000100800 */
[----:B------:R1:W-:Y:S01]  /*201c0*/  LDGSTS.E [R4+0x7a00], [R6.64], P1 ;  /* 0x07a0000006047fae */ /* 0x0003e20008921844 */
[----:B------:R-:W-:-:S03]  /*201d0*/  IMAD.X R9, R2, 0x1, R18, P6 ;  /* 0x0000000102097824 */ /* 0x000fc600030e0612 */
[----:B------:R-:W2:Y:S01]  /*201e0*/  LDL R18, [R1+0xa28] ;  /* 0x000a280001127983 */ /* 0x000ea20000100800 */
[----:B-1----:R-:W-:Y:S02]  /*201f0*/  IADD3 R6, P1, R3, R17, RZ ;  /* 0x0000001103067210 */ /* 0x002fe40007f3e0ff */
[----:B------:R-:W-:Y:S01]  /*20200*/  LOP3.LUT R17, R221, 0x60, RZ, 0x3c, !PT ;  /* 0x00000060dd117812 */ /* 0x000fe200078e3cff */
[----:B------:R-:W-:Y:S04]  /*20210*/  STL.64 [R1+0x290], R116 ;  /* 0x0002907401007387 */ /* 0x000fe80000100a00 */
[----:B------:R-:W-:Y:S01]  /*20220*/  IMAD R4, R20, 0x8000, R17 ;  /* 0x0000800014047824 */ /* 0x000fe200078e0211 */
[----:B------:R1:W-:Y:S04]  /*20230*/  STL.64 [R1+0x298], R118 ;  /* 0x0002987601007387 */ /* 0x0003e80000100a00 */
[----:B------:R-:W2:Y:S01]  /*20240*/  LDL R17, [R1+0xa24] ;  /* 0x000a240001117983 */ /* 0x000ea20000100800 */
[----:B------:R-:W-:-:S02]  /*20250*/  IMAD.MOV.U32 R236, RZ, RZ, R216 ;  /* 0x000000ffffec7224 */ /* 0x000fc400078e00d8 */
[----:B------:R-:W-:Y:S01]  /*20260*/  IMAD.MOV.U32 R237, RZ, RZ, R213 ;  /* 0x000000ffffed7224 */ /* 0x000fe200078e00d5 */
[----:B------:R3:W-:Y:S01]  /*20270*/  LDGSTS.E [R4+0xc00], [R8.64], P2 ;  /* 0x00c0000008047fae */ /* 0x0007e20009121844 */
[----:B------:R-:W-:Y:S02]  /*20280*/  IMAD.MOV.U32 R238, RZ, RZ, R212 ;  /* 0x000000ffffee7224 */ /* 0x000fe400078e00d4 */
[----:B------:R-:W-:-:S07]  /*20290*/  IMAD.MOV.U32 R239, RZ, RZ, R209 ;  /* 0x000000ffffef7224 */ /* 0x000fce00078e00d1 */
[----:B-1----:R-:W-:Y:S01]  /*202a0*/  HMMA.1688.F32.TF32 R116, R12, R206, R236 ;  /* 0x000000ce0c74723c */ /* 0x002fe200000810ec */
[----:B------:R-:W-:Y:S02]  /*202b0*/  IMAD.MOV.U32 R244, RZ, RZ, R208 ;  /* 0x000000fffff47224 */ /* 0x000fe400078e00d0 */
[----:B------:R-:W-:Y:S02]  /*202c0*/  IMAD.MOV.U32 R245, RZ, RZ, R205 ;  /* 0x000000fffff57224 */ /* 0x000fe400078e00cd */
[----:B------:R-:W-:Y:S02]  /*202d0*/  IMAD.MOV.U32 R246, RZ, RZ, R204 ;  /* 0x000000fffff67224 */ /* 0x000fe400078e00cc */
[----:B------:R-:W-:Y:S02]  /*202e0*/  IMAD.MOV.U32 R247, RZ, RZ, R201 ;  /* 0x000000fffff77224 */ /* 0x000fe400078e00c9 */
[----:B----4-:R-:W-:Y:S01]  /*202f0*/  IMAD.X R7, R2, 0x1, R5, P1 ;  /* 0x0000000102077824 */ /* 0x010fe200008e0605 */
[----:B---3--:R-:W-:-:S04]  /*20300*/  IADD3 R8, P1, R3, R22, RZ ;  /* 0x0000001603087210 */ /* 0x008fc80007f3e0ff */
[----:B------:R1:W-:Y:S02]  /*20310*/  LDGSTS.E [R4+0xe00], [R6.64], P2 ;  /* 0x00e0000006047fae */ /* 0x0003e40009121844 */
[----:B-1----:R-:W-:Y:S01]  /*20320*/  IADD3 R6, P2, R3, R21, RZ ;  /* 0x0000001503067210 */ /* 0x002fe20007f5e0ff */
[C---:B------:R-:W-:Y:S02]  /*20330*/  IMAD.X R9, R2.reuse, 0x1, R11, P1 ;  /* 0x0000000102097824 */ /* 0x040fe400008e060b */
[----:B------:R-:W3:Y:S04]  /*20340*/  LDL R11, [R1+0xa2c] ;  /* 0x000a2c00010b7983 */ /* 0x000ee80000100800 */
[----:B------:R1:W-:Y:S01]  /*20350*/  LDGSTS.E [R4+0x1c00], [R8.64], P3 ;  /* 0x01c0000008047fae */ /* 0x0003e20009921844 */
[----:B--2---:R-:W-:-:S03]  /*20360*/  IMAD.X R7, R2, 0x1, R10, P2 ;  /* 0x0000000102077824 */ /* 0x004fc600010e060a */
[----:B------:R-:W2:Y:S04]  /*20370*/  LDL R10, [R1+0xa60] ;  /* 0x000a6000010a7983 */ /* 0x000ea80000100800 */
[----:B------:R-:W-:Y:S04]  /*20380*/  STL.64 [R1+0x230], R116 ;  /* 0x0002307401007387 */ /* 0x000fe80000100a00 */
[----:B------:R4:W-:Y:S04]  /*20390*/  STL.64 [R1+0x238], R118 ;  /* 0x0002387601007387 */ /* 0x0009e80000100a00 */
[----:B------:R1:W-:Y:S04]  /*203a0*/  LDGSTS.E [R4+0x1e00], [R6.64], P3 ;  /* 0x01e0000006047fae */ /* 0x0003e80009921844 */
[----:B------:R-:W2:Y:S01]  /*203b0*/  LDL R22, [R1+0xa68] ;  /* 0x000a680001167983 */ /* 0x000ea20000100800 */
[----:B----4-:R-:W-:Y:S01]  /*203c0*/  HMMA.1688.F32.TF32 R116, R12, R202, R244 ;  /* 0x000000ca0c74723c */ /* 0x010fe200000810f4 */
[----:B-1----:R-:W-:-:S02]  /*203d0*/  IADD3 R6, P2, R3, R19, RZ ;  /* 0x0000001303067210 */ /* 0x002fc40007f5e0ff */
[----:B------:R-:W4:Y:S03]  /*203e0*/  LDL R19, [R1+0xa64] ;  /* 0x000a640001137983 */ /* 0x000f260000100800 */
[----:B------:R-:W-:Y:S02]  /*203f0*/  IMAD.X R7, R2, 0x1, R17, P2 ;  /* 0x0000000102077824 */ /* 0x000fe400010e0611 */
[----:B------:R-:W4:Y:S01]  /*20400*/  LDL R17, [R1+0xa6c] ;  /* 0x000a6c0001117983 */ /* 0x000f220000100800 */
[----:B------:R-:W-:Y:S01]  /*20410*/  ISETP.GT.AND P6, PT, R242, 0x13, PT ;  /* 0x00000013f200780c */ /* 0x000fe20003fc4270 */
[----:B------:R-:W-:Y:S02]  /*20420*/  IMAD.MOV.U32 R236, RZ, RZ, R200 ;  /* 0x000000ffffec7224 */ /* 0x000fe400078e00c8 */
[----:B------:R-:W-:Y:S02]  /*20430*/  IMAD.MOV.U32 R237, RZ, RZ, R197 ;  /* 0x000000ffffed7224 */ /* 0x000fe400078e00c5 */
[----:B------:R-:W-:-:S02]  /*20440*/  IMAD.MOV.U32 R238, RZ, RZ, R196 ;  /* 0x000000ffffee7224 */ /* 0x000fc400078e00c4 */
[----:B------:R-:W-:Y:S01]  /*20450*/  IMAD.MOV.U32 R239, RZ, RZ, R189 ;  /* 0x000000ffffef7224 */ /* 0x000fe200078e00bd */
[----:B------:R-:W-:Y:S01]  /*20460*/  ISETP.GT.AND P3, PT, R242, 0x1b, PT ;  /* 0x0000001bf200780c */ /* 0x000fe20003f64270 */
[----:B------:R1:W-:Y:S05]  /*20470*/  LDGSTS.E [R4+0x2c00], [R6.64], P5 ;  /* 0x02c0000006047fae */ /* 0x0003ea000a921844 */
[----:B------:R1:W-:Y:S04]  /*20480*/  STL.64 [R1+0x220], R116 ;  /* 0x0002207401007387 */ /* 0x0003e80000100a00 */
[----:B------:R-:W-:Y:S04]  /*20490*/  STL.64 [R1+0x228], R118 ;  /* 0x0002287601007387 */ /* 0x000fe80000100a00 */
[----:B------:R-:W4:Y:S04]  /*204a0*/  LDL R21, [R1+0xaa0] ;  /* 0x000aa00001157983 */ /* 0x000f280000100800 */
[----:B------:R-:W4:Y:S01]  /*204b0*/  LDL R35, [R1+0xaa8] ;  /* 0x000aa80001237983 */ /* 0x000f220000100800 */
[----:B------:R-:W-:-:S02]  /*204c0*/  SEL R5, RZ, 0x4, !P6 ;  /* 0x00000004ff057807 */ /* 0x000fc40007000000 */
[----:B------:R-:W-:Y:S01]  /*204d0*/  ISETP.GT.AND P6, PT, R242, 0x17, PT ;  /* 0x00000017f200780c */ /* 0x000fe20003fc4270 */
[----:B------:R-:W-:Y:S01]  /*204e0*/  HMMA.1688.F32.TF32 R156, R12, R198, R236 ;  /* 0x000000c60c9c723c */ /* 0x000fe200000810ec */
[----:B------:R-:W-:Y:S01]  /*204f0*/  SEL R5, R5, RZ, !P0 ;  /* 0x000000ff05057207 */ /* 0x000fe20004000000 */
[----:B------:R-:W-:Y:S01]  /*20500*/  IMAD.MOV.U32 R244, RZ, RZ, R188 ;  /* 0x000000fffff47224 */ /* 0x000fe200078e00bc */
[----:B-1----:R-:W4:Y:S02]  /*20510*/  LDL R116, [R1+0xaac] ;  /* 0x000aac0001747983 */ /* 0x002f240000100800 */
[----:B------:R-:W-:Y:S02]  /*20520*/  ISETP.NE.U32.AND P1, PT, R5, RZ, PT ;  /* 0x000000ff0500720c */ /* 0x000fe40003f25070 */
[----:B------:R-:W-:Y:S01]  /*20530*/  SEL R5, RZ, 0x4, !P6 ;  /* 0x00000004ff057807 */ /* 0x000fe20007000000 */
[----:B------:R-:W-:Y:S01]  /*20540*/  IMAD.MOV.U32 R245, RZ, RZ, R185 ;  /* 0x000000fffff57224 */ /* 0x000fe200078e00b9 */
[----:B------:R-:W-:Y:S01]  /*20550*/  IADD3 R8, P6, R3, R18, RZ ;  /* 0x0000001203087210 */ /* 0x000fe20007fde0ff */
[----:B------:R-:W-:Y:S01]  /*20560*/  IMAD.MOV.U32 R246, RZ, RZ, R184 ;  /* 0x000000fffff67224 */ /* 0x000fe200078e00b8 */
[----:B------:R-:W-:Y:S01]  /*20570*/  SEL R5, R5, RZ, !P0 ;  /* 0x000000ff05057207 */ /* 0x000fe20004000000 */
[----:B------:R-:W-:Y:S01]  /*20580*/  IMAD.MOV.U32 R247, RZ, RZ, R32 ;  /* 0x000000fffff77224 */ /* 0x000fe200078e0020 */
[----:B------:R-:W4:Y:S02]  /*20590*/  LDL R34, [R1+0xae8] ;  /* 0x000ae80001227983 */ /* 0x000f240000100800 */
[----:B------:R-:W-:-:S02]  /*205a0*/  ISETP.NE.U32.AND P2, PT, R5, RZ, PT ;  /* 0x000000ff0500720c */ /* 0x000fc40003f45070 */
[----:B------:R-:W-:Y:S01]  /*205b0*/  SEL R5, RZ, 0x4, !P3 ;  /* 0x00000004ff057807 */ /* 0x000fe20005800000 */
[----:B------:R-:W4:Y:S01]  /*205c0*/  LDL R32, [R1+0xae4] ;  /* 0x000ae40001207983 */ /* 0x000f220000100800 */
[----:B------:R-:W-:Y:S02]  /*205d0*/  ISETP.GT.AND P3, PT, R242, 0x1f, PT ;  /* 0x0000001ff200780c */ /* 0x000fe40003f64270 */
[----:B------:R-:W-:Y:S01]  /*205e0*/  SEL R5, R5, RZ, !P0 ;  /* 0x000000ff05057207 */ /* 0x000fe20004000000 */
[----:B------:R-:W4:Y:S01]  /*205f0*/  LDL R39, [R1+0xaec] ;  /* 0x000aec0001277983 */ /* 0x000f220000100800 */
[----:B------:R-:W-:Y:S01]  /*20600*/  SEL R7, RZ, 0x4, !P3 ;  /* 0x00000004ff077807 */ /* 0x000fe20005800000 */
[----:B------:R-:W-:Y:S01]  /*20610*/  HMMA.1688.F32.TF32 R12, R12, R194, R244 ;  /* 0x000000c20c0c723c */ /* 0x000fe200000810f4 */
[----:B------:R-:W-:Y:S01]  /*20620*/  LOP3.LUT R18, R37, 0x1f, RZ, 0xc0, !PT ;  /* 0x0000001f25127812 */ /* 0x000fe200078ec0ff */
[----:B------:R-:W4:Y:S01]  /*20630*/  LDL R23, [R1+0xb28] ;  /* 0x000b280001177983 */ /* 0x000f220000100800 */
[----:B---3--:R-:W-:-:S03]  /*20640*/  IMAD.X R9, R2, 0x1, R11, P6 ;  /* 0x0000000102097824 */ /* 0x008fc600030e060b */
[----:B------:R-:W3:Y:S04]  /*20650*/  LDL R11, [R1+0xaa4] ;  /* 0x000aa400010b7983 */ /* 0x000ee80000100800 */
[----:B------:R1:W-:Y:S01]  /*20660*/  LDGSTS.E [R4+0x2e00], [R8.64], P5 ;  /* 0x02e0000008047fae */ /* 0x0003e2000a921844 */
[----:B------:R-:W-:Y:S02]  /*20670*/  ISETP.NE.U32.AND P5, PT, R5, RZ, PT ;  /* 0x000000ff0500720c */ /* 0x000fe40003fa5070 */
[----:B------:R-:W-:Y:S02]  /*20680*/  SEL R5, R7, RZ, !P0 ;  /* 0x000000ff07057207 */ /* 0x000fe40004000000 */
[C---:B--2---:R-:W-:Y:S02]  /*20690*/  IADD3 R6, P6, R3.reuse, R10, RZ ;  /* 0x0000000a03067210 */ /* 0x044fe40007fde0ff */
[----:B------:R-:W2:Y:S01]  /*206a0*/  LDL R10, [R1+0xae0] ;  /* 0x000ae000010a7983 */ /* 0x000ea20000100800 */
[----:B-1----:R-:W-:-:S03]  /*206b0*/  IADD3 R8, P3, R3, R22, RZ ;  /* 0x0000001603087210 */ /* 0x002fc60007f7e0ff */
[----:B------:R-:W2:Y:S01]  /*206c0*/  LDL R22, [R1+0xb60] ;  /* 0x000b600001167983 */ /* 0x000ea20000100800 */
[----:B----4-:R-:W-:-:S03]  /*206d0*/  IMAD.X R7, R2, 0x1, R19, P6 ;  /* 0x0000000102077824 */ /* 0x010fc600030e0613 */
[----:B------:R-:W4:Y:S01]  /*206e0*/  LDL R19, [R1+0xb20] ;  /* 0x000b200001137983 */ /* 0x000f220000100800 */
[----:B------:R-:W-:-:S03]  /*206f0*/  ISETP.GE.AND P6, PT, R18, R242, PT ;  /* 0x000000f21200720c */ /* 0x000fc60003fc6270 */
[----:B------:R-:W4:Y:S01]  /*20700*/  LDL R18, [R1+0xb24] ;  /* 0x000b240001127983 */ /* 0x000f220000100800 */
[----:B------:R-:W-:Y:S01]  /*20710*/  IMAD.X R9, R2, 0x1, R17, P3 ;  /* 0x0000000102097824 */ /* 0x000fe200018e0611 */
[----:B------:R-:W-:Y:S02]  /*20720*/  ISETP.NE.U32.AND P3, PT, R5, RZ, PT ;  /* 0x000000ff0500720c */ /* 0x000fe40003f65070 */
[----:B------:R-:W4:Y:S01]  /*20730*/  LDL R17, [R1+0xb2c] ;  /* 0x000b2c0001117983 */ /* 0x000f220000100800 */
[----:B------:R-:W-:-:S03]  /*20740*/  SEL R5, RZ, 0x4, P6 ;  /* 0x00000004ff057807 */ /* 0x000fc60003000000 */
[----:B------:R-:W-:Y:S04]  /*20750*/  STL.64 [R1+0x210], R156 ;  /* 0x0002109c01007387 */ /* 0x000fe80000100a00 */
[----:B------:R1:W-:Y:S04]  /*20760*/  LDGSTS.E [R4+0x3c00], [R6.64], P4 ;  /* 0x03c0000006047fae */ /* 0x0003e8000a121844 */
[----:B------:R-:W-:Y:S01]  /*20770*/  STL.64 [R1+0x218], R158 ;  /* 0x0002189e01007387 */ /* 0x000fe20000100a00 */
[----:B------:R-:W-:-:S03]  /*20780*/  SEL R5, R5, RZ, !P0 ;  /* 0x000000ff05057207 */ /* 0x000fc60004000000 */
[----:B------:R1:W-:Y:S02]  /*20790*/  LDGSTS.E [R4+0x3e00], [R8.64], P4 ;  /* 0x03e0000008047fae */ /* 0x0003e4000a121844 */
[C---:B-1----:R-:W-:Y:S02]  /*207a0*/  IADD3 R6, P6, R3.reuse, R21, RZ ;  /* 0x0000001503067210 */ /* 0x042fe40007fde0ff */
[----:B------:R-:W4:Y:S04]  /*207b0*/  LDL R37, [R1+0xb70] ;  /* 0x000b700001257983 */ /* 0x000f280000100800 */
[----:B------:R-:W4:Y:S01]  /*207c0*/  LDL R21, [R1+0xb64] ;  /* 0x000b640001157983 */ /* 0x000f220000100800 */
[----:B------:R-:W-:-:S03]  /*207d0*/  IADD3 R8, P0, R3, R35, RZ ;  /* 0x0000002303087210 */ /* 0x000fc60007f1e0ff */
[----:B------:R-:W4:Y:S04]  /*207e0*/  LDL R38, [R1+0xb68] ;  /* 0x000b680001267983 */ /* 0x000f280000100800 */
[----:B------:R-:W4:Y:S04]  /*207f0*/  LDL R35, [R1+0xb6c] ;  /* 0x000b6c0001237983 */ /* 0x000f280000100800 */
[----:B------:R-:W-:Y:S04]  /*20800*/  STL.64 [R1+0x1f0], R12 ;  /* 0x0001f00c01007387 */ /* 0x000fe80000100a00 */
[----:B------:R1:W-:Y:S04]  /*20810*/  STL.64 [R1+0x1f8], R14 ;  /* 0x0001f80e01007387 */ /* 0x0003e80000100a00 */
[----:B-1----:R-:W4:Y:S01]  /*20820*/  LDL R14, [R1+0xb74] ;  /* 0x000b7400010e7983 */ /* 0x002f220000100800 */
[----:B------:R-:W-:-:S03]  /*20830*/  IMAD.X R9, R2, 0x1, R116, P0 ;  /* 0x0000000102097824 */ /* 0x000fc600000e0674 */
[----:B------:R-:W4:Y:S01]  /*20840*/  LDL R15, [R1+0xbb4] ;  /* 0x000bb400010f7983 */ /* 0x000f220000100800 */
[----:B------:R-:W-:-:S03]  /*20850*/  ISETP.NE.U32.AND P4, PT, R5, RZ, PT ;  /* 0x000000ff0500720c */ /* 0x000fc60003f85070 */
[----:B------:R-:W4:Y:S01]  /*20860*/  LDL R5, [R1+0xbc4] ;  /* 0x000bc40001057983 */ /* 0x000f220000100800 */
[----:B------:R-:W-:-:S03]  /*20870*/  IMAD.SHL.U32 R33, R33, 0x4, RZ ;  /* 0x0000000421217824 */ /* 0x000fc600078e00ff */
[----:B------:R-:W4:Y:S01]  /*20880*/  LDL R116, [R1+0xcd8] ;  /* 0x000cd80001747983 */ /* 0x000f220000100800 */
[----:B---3--:R-:W-:-:S05]  /*20890*/  IMAD.X R7, R2, 0x1, R11, P6 ;  /* 0x0000000102077824 */ /* 0x008fca00030e060b */
[----:B------:R1:W-:Y:S04]  /*208a0*/  LDGSTS.E [R4+0x4c00], [R6.64], P1 ;  /* 0x04c0000006047fae */ /* 0x0003e80008921844 */
[----:B------:R4:W-:Y:S01]  /*208b0*/  LDGSTS.E [R4+0x4e00], [R8.64], P1 ;  /* 0x04e0000008047fae */ /* 0x0009e20008921844 */
[----:B-1----:R-:W-:-:S03]  /*208c0*/  IADD3 R6, P0, R3, R34, RZ ;  /* 0x0000002203067210 */ /* 0x002fc60007f1e0ff */
[----:B------:R-:W3:Y:S02]  /*208d0*/  LDL R34, [R1+0xb80] ;  /* 0x000b800001227983 */ /* 0x000ee40000100800 */
[----:B------:R-:W-:Y:S02]  /*208e0*/  IMAD.X R7, R2, 0x1, R39, P0 ;  /* 0x0000000102077824 */ /* 0x000fe400000e0627 */
[----:B------:R-:W3:Y:S01]  /*208f0*/  LDL R39, [R1+0xccc] ;  /* 0x000ccc0001277983 */ /* 0x000ee20000100800 */
[----:B--2---:R-:W-:-:S05]  /*20900*/  IADD3 R10, P6, R3, R10, RZ ;  /* 0x0000000a030a7210 */ /* 0x004fca0007fde0ff */
[----:B------:R-:W-:Y:S02]  /*20910*/  IMAD.X R11, R2, 0x1, R32, P6 ;  /* 0x00000001020b7824 */ /* 0x000fe400030e0620 */
[----:B------:R-:W2:Y:S04]  /*20920*/  LDL R32, [R1+0xb90] ;  /* 0x000b900001207983 */ /* 0x000ea80000100800 */
[----:B------:R1:W-:Y:S04]  /*20930*/  LDGSTS.E [R4+0x5c00], [R10.64], P2 ;  /* 0x05c000000a047fae */ /* 0x0003e80009121844 */
[----:B------:R1:W-:Y:S01]  /*20940*/  LDGSTS.E [R4+0x5e00], [R6.64], P2 ;  /* 0x05e0000006047fae */ /* 0x0003e20009121844 */
[----:B----4-:R-:W-:-:S03]  /*20950*/  IADD3 R8, P1, R3, R19, RZ ;  /* 0x0000001303087210 */ /* 0x010fc60007f3e0ff */
[----:B------:R-:W4:Y:S01]  /*20960*/  LDL R19, [R1+0xb84] ;  /* 0x000b840001137983 */ /* 0x000f220000100800 */
[C---:B-1----:R-:W-:Y:S01]  /*20970*/  IADD3 R10, P0, R3.reuse, R23, RZ ;  /* 0x00000017030a7210 */ /* 0x042fe20007f1e0ff */
[----:B------:R-:W-:Y:S02]  /*20980*/  IMAD.X R9, R2, 0x1, R18, P1 ;  /* 0x0000000102097824 */ /* 0x000fe400008e0612 */
[----:B------:R-:W4:Y:S01]  /*20990*/  LDL R23, [R1+0xba0] ;  /* 0x000ba00001177983 */ /* 0x000f220000100800 */
[----:B------:R-:W-:-:S03]  /*209a0*/  IADD3 R6, P1, R3, R22, RZ ;  /* 0x0000001603067210 */ /* 0x000fc60007f3e0ff */
[----:B------:R-:W4:Y:S01]  /*209b0*/  LDL R18, [R1+0xb94] ;  /* 0x000b940001127983 */ /* 0x000f220000100800 */
[----:B------:R-:W-:-:S03]  /*209c0*/  IMAD.X R11, R2, 0x1, R17, P0 ;  /* 0x00000001020b7824 */ /* 0x000fc600000e0611 */
[----:B------:R-:W4:Y:S04]  /*209d0*/  LDL R22, [R1+0xbb0] ;  /* 0x000bb00001167983 */ /* 0x000f280000100800 */
[----:B------:R-:W4:Y:S04]  /*209e0*/  LDL R17, [R1+0xba4] ;  /* 0x000ba40001117983 */ /* 0x000f280000100800 */
[----:B------:R1:W-:Y:S04]  /*209f0*/  LDGSTS.E [R4+0x6c00], [R8.64], P5 ;  /* 0x06c0000008047fae */ /* 0x0003e8000a921844 */
[----:B------:R1:W-:Y:S01]  /*20a00*/  LDGSTS.E [R4+0x6e00], [R10.64], P5 ;  /* 0x06e000000a047fae */ /* 0x0003e2000a921844 */
[----:B------:R-:W-:-:S03]  /*20a10*/  IMAD.X R7, R2, 0x1, R21, P1 ;  /* 0x0000000102077824 */ /* 0x000fc600008e0615 */
[----:B------:R-:W4:Y:S01]  /*20a20*/  LDL R21, [R1+0xbc0] ;  /* 0x000bc00001157983 */ /* 0x000f220000100800 */
[----:B-1----:R-:W-:Y:S02]  /*20a30*/  IADD3 R8, P1, R240, R37, RZ ;  /* 0x00000025f0087210 */ /* 0x002fe40007f3e0ff */
[----:B------:R-:W-:Y:S01]  /*20a40*/  IADD3 R12, P0, R3, R38, RZ ;  /* 0x00000026030c7210 */ /* 0x000fe20007f1e0ff */
[----:B------:R-:W1:Y:S04]  /*20a50*/  S2R R37, SR_TID.X ;  /* 0x0000000000257919 */ /* 0x000e680000002100 */
[----:B------:R1:W-:Y:S01]  /*20a60*/  LDGSTS.E [R4+0x7c00], [R6.64], P3 ;  /* 0x07c0000006047fae */ /* 0x0003e20009921844 */
[----:B------:R-:W-:-:S03]  /*20a70*/  IMAD.X R9, R0, 0x1, R14, P1 ;  /* 0x0000000100097824 */ /* 0x000fc600008e060e */
[----:B------:R-:W4:Y:S04]  /*20a80*/  LDL R38, [R1+0xce8] ;  /* 0x000ce80001267983 */ /* 0x000f280000100800 */
[----:B------:R-:W4:Y:S01]  /*20a90*/  LDL R14, [R1+0xbe0] ;  /* 0x000be000010e7983 */ /* 0x000f220000100800 */
[----:B-1----:R-:W-:Y:S01]  /*20aa0*/  LOP3.LUT R37, R37, 0x60, RZ, 0xc0, !PT ;  /* 0x0000006025257812 */ /* 0x002fe200078ec0ff */
[----:B------:R-:W-:Y:S02]  /*20ab0*/  IMAD.X R13, R2, 0x1, R35, P0 ;  /* 0x00000001020d7824 */ /* 0x000fe400000e0623 */
[----:B------:R-:W4:Y:S01]  /*20ac0*/  LDL R35, [R1+0xbd0] ;  /* 0x000bd00001237983 */ /* 0x000f220000100800 */
[----:B------:R-:W-:-:S03]  /*20ad0*/  SHF.R.U32.HI R37, RZ, 0x1, R37 ;  /* 0x00000001ff257819 */ /* 0x000fc60000011625 */
[----:B------:R1:W-:Y:S01]  /*20ae0*/  LDGSTS.E [R4+0x7e00], [R12.64], P3 ;  /* 0x07e000000c047fae */ /* 0x0003e20009921844 */
[----:B------:R-:W-:-:S03]  /*20af0*/  LOP3.LUT R33, R33, R37, RZ, 0x3c, !PT ;  /* 0x0000002521217212 */ /* 0x000fc600078e3cff */
[----:B------:R-:W0:Y:S02]  /*20b00*/  LDGDEPBAR ;  /* 0x00000000000079af */ /* 0x000e240000000000 */
[----:B-1----:R-:W-:Y:S02]  /*20b10*/  IMAD R4, R20, 0x8000, R33 ;  /* 0x0000800014047824 */ /* 0x002fe400078e0221 */
[----:B------:R-:W4:Y:S04]  /*20b20*/  LDL R13, [R1+0xc24] ;  /* 0x000c2400010d7983 */ /* 0x000f280000100800 */
[----:B------:R-:W4:Y:S04]  /*20b30*/  LDL R33, [R1+0xc00] ;  /* 0x000c000001217983 */ /* 0x000f280000100800 */
[----:B------:R1:W-:Y:S04]  /*20b40*/  LDGSTS.E [R4+0x18000], [R8.64], P4 ;  /* 0x1800000008047fae */ /* 0x0003e8000a121844 */
[----:B------:R-:W4:Y:S01]  /*20b50*/  LDL R12, [R1+0xc50] ;  /* 0x000c5000010c7983 */ /* 0x000f220000100800 */
[----:B---3--:R-:W-:-:S03]  /*20b60*/  IADD3 R6, P0, R240, R34, RZ ;  /* 0x00000022f0067210 */ /* 0x008fc60007f1e0ff */
[----:B------:R-:W3:Y:S01]  /*20b70*/  LDL R34, [R1+0xbd4] ;  /* 0x000bd40001227983 */ /* 0x000ee20000100800 */
[----:B--2---:R-:W-:-:S03]  /*20b80*/  IADD3 R10, P1, R240, R32, RZ ;  /* 0x00000020f00a7210 */ /* 0x004fc60007f3e0ff */
[----:B------:R-:W2:Y:S01]  /*20b90*/  LDL R32, [R1+0xbf0] ;  /* 0x000bf00001207983 */ /* 0x000ea20000100800 */
[----:B----4-:R-:W-:-:S03]  /*20ba0*/  IMAD.X R7, R0, 0x1, R19, P0 ;  /* 0x0000000100077824 */ /* 0x010fc600000e0613 */
[----:B------:R-:W4:Y:S01]  /*20bb0*/  LDL R19, [R1+0xbe4] ;  /* 0x000be40001137983 */ /* 0x000f220000100800 */
[----:B-1----:R-:W-:-:S03]  /*20bc0*/  IADD3 R8, P0, R240, R23, RZ ;  /* 0x00000017f0087210 */ /* 0x002fc60007f1e0ff */
[----:B------:R-:W4:Y:S01]  /*20bd0*/  LDL R23, [R1+0xbf4] ;  /* 0x000bf40001177983 */ /* 0x000f220000100800 */
[----:B------:R-:W-:-:S03]  /*20be0*/  IMAD.X R11, R0, 0x1, R18, P1 ;  /* 0x00000001000b7824 */ /* 0x000fc600008e0612 */
[----:B------:R1:W-:Y:S04]  /*20bf0*/  LDGSTS.E [R4+0x18400], [R6.64], P4 ;  /* 0x1840000006047fae */ /* 0x0003e8000a121844 */
[----:B------:R-:W4:Y:S01]  /*20c00*/  LDL R18, [R1+0xc10] ;  /* 0x000c100001127983 */ /* 0x000f220000100800 */
[----:B------:R-:W-:-:S03]  /*20c10*/  IMAD.X R9, R0, 0x1, R17, P0 ;  /* 0x0000000100097824 */ /* 0x000fc600000e0611 */
[----:B------:R1:W-:Y:S02]  /*20c20*/  LDGSTS.E [R4+0x18800], [R10.64], P4 ;  /* 0x188000000a047fae */ /* 0x0003e4000a121844 */
[----:B-1----:R-:W-:Y:S02]  /*20c30*/  IADD3 R6, P1, R240, R22, RZ ;  /* 0x00000016f0067210 */ /* 0x002fe40007f3e0ff */
[----:B------:R-:W4:Y:S04]  /*20c40*/  LDL R17, [R1+0xc20] ;  /* 0x000c200001117983 */ /* 0x000f280000100800 */
[----:B------:R-:W4:Y:S01]  /*20c50*/  LDL R22, [R1+0xc04] ;  /* 0x000c040001167983 */ /* 0x000f220000100800 */
[----:B------:R-:W-:-:S03]  /*20c60*/  IMAD.X R7, R0, 0x1, R15, P1 ;  /* 0x0000000100077824 */ /* 0x000fc600008e060f */
[----:B------:R-:W4:Y:S01]  /*20c70*/  LDL R15, [R1+0xc30] ;  /* 0x000c3000010f7983 */ /* 0x000f220000100800 */
[----:B------:R-:W-:-:S03]  /*20c80*/  IADD3 R10, P0, R240, R21, RZ ;  /* 0x00000015f00a7210 */ /* 0x000fc60007f1e0ff */
[----:B------:R-:W4:Y:S02]  /*20c90*/  LDL R21, [R1+0xc14] ;  /* 0x000c140001157983 */ /* 0x000f240000100800 */
[----:B------:R-:W-:Y:S02]  /*20ca0*/  IMAD.X R11, R0, 0x1, R5, P0 ;  /* 0x00000001000b7824 */ /* 0x000fe400000e0605 */
[----:B------:R1:W-:Y:S04]  /*20cb0*/  LDGSTS.E [R4+0x18c00], [R8.64], P4 ;  /* 0x18c0000008047fae */ /* 0x0003e8000a121844 */
[----:B------:R-:W4:Y:S04]  /*20cc0*/  LDL R5, [R1+0xc40] ;  /* 0x000c400001057983 */ /* 0x000f280000100800 */
[----:B------:R1:W-:Y:S04]  /*20cd0*/  LDGSTS.E [R4+0x19000], [R6.64], P4 ;  /* 0x1900000006047fae */ /* 0x0003e8000a121844 */
[----:B------:R2:W-:Y:S01]  /*20ce0*/  LDGSTS.E [R4+0x19400], [R10.64], P4 ;  /* 0x194000000a047fae */ /* 0x0005e2000a121844 */
[----:B-1----:R-:W-:-:S03]  /*20cf0*/  IADD3 R6, P0, R240, R14, RZ ;  /* 0x0000000ef0067210 */ /* 0x002fc60007f1e0ff */
[----:B------:R-:W4:Y:S01]  /*20d00*/  LDL R14, [R1+0xc34] ;  /* 0x000c3400010e7983 */ /* 0x000f220000100800 */
[----:B------:R-:W-:-:S03]  /*20d10*/  IADD3 R8, P1, R240, R35, RZ ;  /* 0x00000023f0087210 */ /* 0x000fc60007f3e0ff */
[----:B------:R-:W1:Y:S04]  /*20d20*/  S2R R37, SR_TID.X ;  /* 0x0000000000257919 */ /* 0x000e680000002100 */
[----:B------:R-:W4:Y:S01]  /*20d30*/  LDL R35, [R1+0xc28] ;  /* 0x000c280001237983 */ /* 0x000f220000100800 */
[----:B---3--:R-:W-:-:S03]  /*20d40*/  IMAD.X R9, R0, 0x1, R34, P1 ;  /* 0x0000000100097824 */ /* 0x008fc600008e0622 */
[----:B------:R-:W3:Y:S04]  /*20d50*/  LDL R34, [R1+0xcd0] ;  /* 0x000cd00001227983 */ /* 0x000ee80000100800 */
[----:B------:R1:W-:Y:S01]  /*20d60*/  LDGSTS.E [R4+0x19800], [R8.64], P4 ;  /* 0x1980000008047fae */ /* 0x0003e2000a121844 */
[----:B--2---:R-:W-:-:S03]  /*20d70*/  IADD3 R10, P1, R240, R32, RZ ;  /* 0x00000020f00a7210 */ /* 0x004fc60007f3e0ff */
[----:B------:R-:W2:Y:S01]  /*20d80*/  LDL R32, [R1+0xc44] ;  /* 0x000c440001207983 */ /* 0x000ea20000100800 */
[----:B----4-:R-:W-:Y:S01]  /*20d90*/  IMAD.X R7, R0, 0x1, R19, P0 ;  /* 0x0000000100077824 */ /* 0x010fe200000e0613 */
[----:B-1----:R-:W-:Y:S02]  /*20da0*/  IADD3 R8, P0, R240, R33, RZ ;  /* 0x00000021f0087210 */ /* 0x002fe40007f1e0ff */
[----:B------:R-:W4:Y:S04]  /*20db0*/  LDL R19, [R1+0xc60] ;  /* 0x000c600001137983 */ /* 0x000f280000100800 */
[----:B------:R-:W3:Y:S01]  /*20dc0*/  LDL R33, [R1+0xc54] ;  /* 0x000c540001217983 */ /* 0x000ee20000100800 */
[----:B------:R-:W-:-:S03]  /*20dd0*/  IMAD.X R11, R0, 0x1, R23, P1 ;  /* 0x00000001000b7824 */ /* 0x000fc600008e0617 */
[----:B------:R1:W-:Y:S04]  /*20de0*/  LDGSTS.E [R4+0x19c00], [R6.64], P4 ;  /* 0x19c0000006047fae */ /* 0x0003e8000a121844 */
[----:B------:R-:W3:Y:S04]  /*20df0*/  LDL R23, [R1+0xc70] ;  /* 0x000c700001177983 */ /* 0x000ee80000100800 */
[----:B------:R1:W-:Y:S02]  /*20e00*/  LDGSTS.E [R4+0x1a000], [R10.64], P4 ;  /* 0x1a0000000a047fae */ /* 0x0003e4000a121844 */
[----:B-1----:R-:W-:-:S02]  /*20e10*/  IADD3 R6, P1, R240, R18, RZ ;  /* 0x00000012f0067210 */ /* 0x002fc40007f3e0ff */
[----:B------:R-:W3:Y:S01]  /*20e20*/  LDL R18, [R1+0xc64] ;  /* 0x000c640001127983 */ /* 0x000ee20000100800 */
[----:B------:R-:W-:-:S03]  /*20e30*/  IMAD.X R9, R0, 0x1, R22, P0 ;  /* 0x0000000100097824 */ /* 0x000fc600000e0616 */
[----:B------:R-:W3:Y:S01]  /*20e40*/  LDL R22, [R1+0xc80] ;  /* 0x000c800001167983 */ /* 0x000ee20000100800 */
[----:B------:R-:W-:-:S03]  /*20e50*/  IADD3 R10, P0, R240, R17, RZ ;  /* 0x00000011f00a7210 */ /* 0x000fc60007f1e0ff */
[----:B------:R-:W3:Y:S01]  /*20e60*/  LDL R17, [R1+0xc74] ;  /* 0x000c740001117983 */ /* 0x000ee20000100800 */
[----:B------:R-:W-:-:S03]  /*20e70*/  IMAD.X R7, R0, 0x1, R21, P1 ;  /* 0x0000000100077824 */ /* 0x000fc600008e0615 */
[----:B------:R1:W-:Y:S04]  /*20e80*/  LDGSTS.E [R4+0x1a400], [R8.64], P4 ;  /* 0x1a40000008047fae */ /* 0x0003e8000a121844 */
[----:B------:R-:W3:Y:S01]  /*20e90*/  LDL R21, [R1+0xc90] ;  /* 0x000c900001157983 */ /* 0x000ee20000100800 */
[----:B------:R-:W-:-:S03]  /*20ea0*/  IMAD.X R11, R0, 0x1, R13, P0 ;  /* 0x00000001000b7824 */ /* 0x000fc600000e060d */
[----:B------:R-:W3:Y:S01]  /*20eb0*/  LDL R13, [R1+0xca0] ;  /* 0x000ca000010d7983 */ /* 0x000ee20000100800 */
[----:B-1----:R-:W-:-:S03]  /*20ec0*/  IADD3 R8, P1, R240, R15, RZ ;  /* 0x0000000ff0087210 */ /* 0x002fc60007f3e0ff */
        /* <DEDUP_REMOVED lines=8> */
[----:B------:R-:W3:Y:S04]  /*20f50*/  LDL R12, [R1+0xca4] ;  /* 0x000ca400010c7983 */ /* 0x000ee80000100800 */
[----:B------:R4:W-:Y:S01]  /*20f60*/  LDGSTS.E [R4+0x1b000], [R8.64], P4 ;  /* 0x1b00000008047fae */ /* 0x0009e2000a121844 */
[----:B--2---:R-:W-:-:S03]  /*20f70*/  IMAD.X R7, R0, 0x1, R32, P0 ;  /* 0x0000000100077824 */ /* 0x004fc600000e0620 */
[----:B------:R-:W2:Y:S04]  /*20f80*/  LDL R32, [R1+0xcc0] ;  /* 0x000cc00001207983 */ /* 0x000ea80000100800 */
[----:B------:R1:W-:Y:S01]  /*20f90*/  LDGSTS.E [R4+0x1b400], [R6.64], P4 ;  /* 0x1b40000006047fae */ /* 0x0003e2000a121844 */
[----:B----4-:R-:W-:-:S03]  /*20fa0*/  IADD3 R8, P0, R240, R19, RZ ;  /* 0x00000013f0087210 */ /* 0x010fc60007f1e0ff */
[----:B------:R-:W4:Y:S01]  /*20fb0*/  LDL R19, [R1+0xcb4] ;  /* 0x000cb40001137983 */ /* 0x000f220000100800 */
[----:B---3--:R-:W-:-:S03]  /*20fc0*/  IMAD.X R11, R0, 0x1, R33, P1 ;  /* 0x00000001000b7824 */ /* 0x008fc600008e0621 */
[----:B------:R-:W3:Y:S04]  /*20fd0*/  LDL R33, [R1+0xcf4] ;  /* 0x000cf40001217983 */ /* 0x000ee80000100800 */
[----:B------:R1:W-:Y:S02]  /*20fe0*/  LDGSTS.E [R4+0x1b800], [R10.64], P4 ;  /* 0x1b8000000a047fae */ /* 0x0003e4000a121844 */
[----:B-1----:R-:W-:Y:S02]  /*20ff0*/  IADD3 R6, P1, R240, R23, RZ ;  /* 0x00000017f0067210 */ /* 0x002fe40007f3e0ff */
[----:B------:R-:W3:Y:S01]  /*21000*/  LDL R23, [R1+0xcc4] ;  /* 0x000cc40001177983 */ /* 0x000ee20000100800 */
[----:B------:R-:W-:-:S03]  /*21010*/  IMAD.X R9, R0, 0x1, R18, P0 ;  /* 0x0000000100097824 */ /* 0x000fc600000e0612 */
[----:B------:R-:W3:Y:S01]  /*21020*/  LDL R18, [R1+0xce0] ;  /* 0x000ce00001127983 */ /* 0x000ee20000100800 */
[----:B------:R-:W-:-:S03]  /*21030*/  IADD3 R10, P0, R240, R22, RZ ;  /* 0x00000016f00a7210 */ /* 0x000fc60007f1e0ff */
        /* <DEDUP_REMOVED lines=15> */
[----:B------:R2:W-:Y:S04]  /*21130*/  LDGSTS.E [R4+0x1c800], [R8.64], P4 ;  /* 0x1c80000008047fae */ /* 0x0005e8000a121844 */
[----:B------:R-:W3:Y:S01]  /*21140*/  LDL R12, [R1+0xd14] ;  /* 0x000d1400010c7983 */ /* 0x000ee20000100800 */
[----:B-1----:R-:W-:-:S03]  /*21150*/  IADD3 R10, P1, R240, R14, RZ ;  /* 0x0000000ef00a7210 */ /* 0x002fc60007f3e0ff */
[----:B------:R-:W3:Y:S04]  /*21160*/  LDL R14, [R1+0xd20] ;  /* 0x000d2000010e7983 */ /* 0x000ee80000100800 */
[----:B------:R1:W-:Y:S01]  /*21170*/  LDGSTS.E [R4+0x1cc00], [R6.64], P4 ;  /* 0x1cc0000006047fae */ /* 0x0003e2000a121844 */
[----:B--2---:R-:W-:-:S03]  /*21180*/  IADD3 R8, P0, R240, R32, RZ ;  /* 0x00000020f0087210 */ /* 0x004fc60007f1e0ff */
[----:B------:R-:W2:Y:S01]  /*21190*/  LDL R32, [R1+0xd30] ;  /* 0x000d300001207983 */ /* 0x000ea20000100800 */
[----:B----4-:R-:W-:Y:S01]  /*211a0*/  IMAD.X R11, R0, 0x1, R19, P1 ;  /* 0x00000001000b7824 */ /* 0x010fe200008e0613 */
[----:B-1----:R-:W-:Y:S02]  /*211b0*/  IADD3 R6, P1, R240, R34, RZ ;  /* 0x00000022f0067210 */ /* 0x002fe40007f3e0ff */
[----:B------:R-:W4:Y:S04]  /*211c0*/  LDL R19, [R1+0xd24] ;  /* 0x000d240001137983 */ /* 0x000f280000100800 */
[----:B------:R1:W-:Y:S04]  /*211d0*/  LDGSTS.E [R4+0x1d000], [R10.64], P4 ;  /* 0x1d0000000a047fae */ /* 0x0003e8000a121844 */
[----:B------:R-:W4:Y:S01]  /*211e0*/  LDL R34, [R1+0xb88] ;  /* 0x000b880001227983 */ /* 0x000f220000100800 */
[----:B---3--:R-:W-:-:S03]  /*211f0*/  IMAD.X R9, R0, 0x1, R23, P0 ;  /* 0x0000000100097824 */ /* 0x008fc600000e0617 */
[----:B------:R-:W3:Y:S04]  /*21200*/  LDL R23, [R1+0xd40] ;  /* 0x000d400001177983 */ /* 0x000ee80000100800 */
[----:B------:R1:W-:Y:S02]  /*21210*/  LDGSTS.E [R4+0x1d400], [R8.64], P4 ;  /* 0x1d40000008047fae */ /* 0x0003e4000a121844 */
[----:B-1----:R-:W-:Y:S02]  /*21220*/  IADD3 R10, P0, R240, R18, RZ ;  /* 0x00000012f00a7210 */ /* 0x002fe40007f1e0ff */
[----:B------:R-:W3:Y:S01]  /*21230*/  LDL R18, [R1+0xd34] ;  /* 0x000d340001127983 */ /* 0x000ee20000100800 */
[----:B------:R-:W-:-:S03]  /*21240*/  IMAD.X R7, R0, 0x1, R22, P1 ;  /* 0x0000000100077824 */ /* 0x000fc600008e0616 */
[----:B------:R-:W3:Y:S04]  /*21250*/  LDL R22, [R1+0xd50] ;  /* 0x000d500001167983 */ /* 0x000ee80000100800 */
[----:B------:R1:W-:Y:S01]  /*21260*/  LDGSTS.E [R4+0x1d800], [R6.64], P4 ;  /* 0x1d80000006047fae */ /* 0x0003e2000a121844 */
[----:B------:R-:W-:-:S03]  /*21270*/  IADD3 R8, P1, R240, R17, RZ ;  /* 0x00000011f0087210 */ /* 0x000fc60007f3e0ff */
[----:B------:R-:W3:Y:S01]  /*21280*/  LDL R17, [R1+0xd44] ;  /* 0x000d440001117983 */ /* 0x000ee20000100800 */
[----:B------:R-:W-:-:S03]  /*21290*/  IMAD.X R11, R0, 0x1, R21, P0 ;  /* 0x00000001000b7824 */ /* 0x000fc600000e0615 */
[----:B------:R-:W3:Y:S01]  /*212a0*/  LDL R21, [R1+0xd60] ;  /* 0x000d600001157983 */ /* 0x000ee20000100800 */
[----:B------:R-:W-:-:S03]  /*212b0*/  IMAD.X R9, R0, 0x1, R33, P1 ;  /* 0x0000000100097824 */ /* 0x000fc600008e0621 */
[----:B------:R1:W-:Y:S02]  /*212c0*/  LDGSTS.E [R4+0x1dc00], [R10.64], P4 ;  /* 0x1dc000000a047fae */ /* 0x0003e4000a121844 */
[C---:B-1----:R-:W-:Y:S02]  /*212d0*/  IADD3 R6, P0, R240.reuse, R15, RZ ;  /* 0x0000000ff0067210 */ /* 0x042fe40007f1e0ff */
[----:B------:R-:W3:Y:S04]  /*212e0*/  LDL R15, [R1+0xd54] ;  /* 0x000d5400010f7983 */ /* 0x000ee80000100800 */
[----:B------:R1:W-:Y:S01]  /*212f0*/  LDGSTS.E [R4+0x1e000], [R8.64], P4 ;  /* 0x1e00000008047fae */ /* 0x0003e2000a121844 */
[----:B------:R-:W-:-:S03]  /*21300*/  IADD3 R10, P1, R240, R13, RZ ;  /* 0x0000000df00a7210 */ /* 0x000fc60007f3e0ff */
[----:B------:R-:W3:Y:S01]  /*21310*/  LDL R33, [R1+0xb8c] ;  /* 0x000b8c0001217983 */ /* 0x000ee20000100800 */
[----:B------:R-:W-:-:S03]  /*21320*/  IMAD.X R7, R0, 0x1, R5, P0 ;  /* 0x0000000100077824 */ /* 0x000fc600000e0605 */
[----:B------:R-:W3:Y:S04]  /*21330*/  LDL R13, [R1+0xb78] ;  /* 0x000b7800010d7983 */ /* 0x000ee80000100800 */
[----:B------:R-:W3:Y:S01]  /*21340*/  LDL R5, [R1+0xd64] ;  /* 0x000d640001057983 */ /* 0x000ee20000100800 */
[----:B------:R-:W-:-:S03]  /*21350*/  IMAD.X R11, R0, 0x1, R12, P1 ;  /* 0x00000001000b7824 */ /* 0x000fc600008e060c */
[----:B------:R-:W3:Y:S01]  /*21360*/  LDL R12, [R1+0xb7c] ;  /* 0x000b7c00010c7983 */ /* 0x000ee20000100800 */
[----:B-1----:R-:W-:-:S03]  /*21370*/  IADD3 R8, P0, R240, R14, RZ ;  /* 0x0000000ef0087210 */ /* 0x002fc60007f1e0ff */
[----:B------:R-:W3:Y:S04]  /*21380*/  LDL R14, [R1+0xb98] ;  /* 0x000b9800010e7983 */ /* 0x000ee80000100800 */
[----:B------:R2:W-:Y:S04]  /*21390*/  LDGSTS.E [R4+0x1e400], [R6.64], P4 ;  /* 0x1e40000006047fae */ /* 0x0005e8000a121844 */
[----:B------:R3:W-:Y:S01]  /*213a0*/  LDGSTS.E [R4+0x1e800], [R10.64], P4 ;  /* 0x1e8000000a047fae */ /* 0x0007e2000a121844 */
[----:B------:R-:W-:-:S04]  /*213b0*/  LOP3.LUT R37, R37, 0x60, RZ, 0xc0, !PT ;  /* 0x0000006025257812 */ /* 0x000fc800078ec0ff */
[----:B------:R-:W-:Y:S02]  /*213c0*/  SHF.R.U32.HI R37, RZ, 0x1, R37 ;  /* 0x00000001ff257819 */ /* 0x000fe40000011625 */
[----:B--2---:R-:W-:Y:S02]  /*213d0*/  IADD3 R6, P1, R240, R32, RZ ;  /* 0x00000020f0067210 */ /* 0x004fe40007f3e0ff */
[----:B------:R-:W2:Y:S01]  /*213e0*/  LDL R32, [R1+0xba8] ;  /* 0x000ba80001207983 */ /* 0x000ea20000100800 */
[----:B----4-:R-:W-:-:S03]  /*213f0*/  IMAD.X R9, R0, 0x1, R19, P0 ;  /* 0x0000000100097824 */ /* 0x010fc600000e0613 */
[----:B------:R-:W4:Y:S04]  /*21400*/  LDL R19, [R1+0xb9c] ;  /* 0x000b9c0001137983 */ /* 0x000f280000100800 */
[----:B------:R1:W-:Y:S01]  /*21410*/  LDGSTS.E [R4+0x1ec00], [R8.64], P4 ;  /* 0x1ec0000008047fae */ /* 0x0003e2000a121844 */
[----:B---3--:R-:W-:-:S03]  /*21420*/  IADD3 R10, P0, R240, R23, RZ ;  /* 0x00000017f00a7210 */ /* 0x008fc60007f1e0ff */
[----:B------:R-:W3:Y:S01]  /*21430*/  LDL R23, [R1+0xbb8] ;  /* 0x000bb80001177983 */ /* 0x000ee20000100800 */
[----:B------:R-:W-:-:S03]  /*21440*/  IMAD.X R7, R0, 0x1, R18, P1 ;  /* 0x0000000100077824 */ /* 0x000fc600008e0612 */
[----:B------:R-:W3:Y:S01]  /*21450*/  LDL R18, [R1+0xbac] ;  /* 0x000bac0001127983 */ /* 0x000ee20000100800 */
[----:B-1----:R-:W-:-:S03]  /*21460*/  IADD3 R8, P1, R240, R22, RZ ;  /* 0x00000016f0087210 */ /* 0x002fc60007f3e0ff */
[----:B------:R-:W3:Y:S04]  /*21470*/  LDL R22, [R1+0xbc8] ;  /* 0x000bc80001167983 */ /* 0x000ee80000100800 */
[----:B------:R1:W-:Y:S01]  /*21480*/  LDGSTS.E [R4+0x1f000], [R6.64], P4 ;  /* 0x1f00000006047fae */ /* 0x0003e2000a121844 */
[----:B------:R-:W-:-:S03]  /*21490*/  IMAD.X R11, R0, 0x1, R17, P0 ;  /* 0x00000001000b7824 */ /* 0x000fc600000e0611 */
        /* <DEDUP_REMOVED lines=9> */
[----:B------:R-:W-:Y:S01]  /*21530*/  IMAD.X R7, R0, 0x1, R5, P2 ;  /* 0x0000000100077824 */ /* 0x000fe200010e0605 */
[----:B------:R-:W-:Y:S02]  /*21540*/  LOP3.LUT R5, R36, R37, RZ, 0x3c, !PT ;  /* 0x0000002524057212 */ /* 0x000fe400078e3cff */
[----:B-1----:R-:W-:Y:S01]  /*21550*/  IADD3 R8, P1, R240, R34, RZ ;  /* 0x00000022f0087210 */ /* 0x002fe20007f3e0ff */
[----:B------:R-:W-:Y:S01]  /*21560*/  IMAD.X R11, R0, 0x1, R12, P0 ;  /* 0x00000001000b7824 */ /* 0x000fe200000e060c */
[----:B------:R-:W-:Y:S01]  /*21570*/  LOP3.LUT R5, R5, 0x40, RZ, 0x3c, !PT ;  /* 0x0000004005057812 */ /* 0x000fe200078e3cff */
[----:B------:R-:W3:Y:S04]  /*21580*/  LDL R12, [R1+0xbdc] ;  /* 0x000bdc00010c7983 */ /* 0x000ee80000100800 */
[----:B------:R-:W-:Y:S01]  /*21590*/  IMAD R5, R20, 0x8000, R5 ;  /* 0x0000800014057824 */ /* 0x000fe200078e0205 */
[----:B------:R1:W-:Y:S04]  /*215a0*/  LDGSTS.E [R4+0x1fc00], [R6.64], P4 ;  /* 0x1fc0000006047fae */ /* 0x0003e8000a121844 */
[----:B------:R-:W3:Y:S01]  /*215b0*/  LDL R20, [R1+0xbf8] ;  /* 0x000bf80001147983 */ /* 0x000ee20000100800 */
[----:B------:R-:W-:-:S03]  /*215c0*/  IMAD.X R9, R0, 0x1, R33, P1 ;  /* 0x0000000100097824 */ /* 0x000fc600008e0621 */
[----:B------:R2:W-:Y:S01]  /*215d0*/  LDGSTS.E [R5+0x18200], [R10.64], P4 ;  /* 0x182000000a057fae */ /* 0x0005e2000a121844 */
[----:B-1----:R-:W-:-:S03]  /*215e0*/  IADD3 R6, P0, R240, R14, RZ ;  /* 0x0000000ef0067210 */ /* 0x002fc60007f1e0ff */
[----:B------:R-:W3:Y:S04]  /*215f0*/  LDL R4, [R1+0xbfc] ;  /* 0x000bfc0001047983 */ /* 0x000ee80000100800 */
[----:B------:R-:W3:Y:S04]  /*21600*/  LDL R14, [R1+0xbec] ;  /* 0x000bec00010e7983 */ /* 0x000ee80000100800 */
[----:B------:R3:W-:Y:S04]  /*21610*/  LDGSTS.E [R5+0x18600], [R8.64], P4 ;  /* 0x1860000008057fae */ /* 0x0007e8000a121844 */
[----:B------:R-:W3:Y:S04]  /*21620*/  LDL R36, [R1+0xc0c] ;  /* 0x000c0c0001247983 */ /* 0x000ee80000100800 */
[----:B------:R-:W3:Y:S04]  /*21630*/  LDL R34, [R1+0xc38] ;  /* 0x000c380001227983 */ /* 0x000ee80000100800 */
[----:B------:R-:W3:Y:S04]  /*21640*/  LDL R33, [R1+0xc48] ;  /* 0x000c480001217983 */ /* 0x000ee80000100800 */
[----:B------:R-:W3:Y:S01]  /*21650*/  LDL R37, [R1+0xcdc] ;  /* 0x000cdc0001257983 */ /* 0x000ee20000100800 */
[----:B--2---:R-:W-:-:S03]  /*21660*/  IADD3 R10, P1, R240, R32, RZ ;  /* 0x00000020f00a7210 */ /* 0x004fc60007f3e0ff */
[----:B------:R-:W2:Y:S01]  /*21670*/  LDL R32, [R1+0xc3c] ;  /* 0x000c3c0001207983 */ /* 0x000ea20000100800 */
[----:B----4-:R-:W-:-:S03]  /*21680*/  IMAD.X R7, R0, 0x1, R19, P0 ;  /* 0x0000000100077824 */ /* 0x010fc600000e0613 */
[----:B------:R-:W4:Y:S04]  /*21690*/  LDL R19, [R1+0xc08] ;  /* 0x000c080001137983 */ /* 0x000f280000100800 */
[----:B------:R1:W-:Y:S01]  /*216a0*/  LDGSTS.E [R5+0x18a00], [R6.64], P4 ;  /* 0x18a0000006057fae */ /* 0x0003e2000a121844 */
[----:B---3--:R-:W-:-:S03]  /*216b0*/  IADD3 R8, P0, R240, R23, RZ ;  /* 0x00000017f0087210 */ /* 0x008fc60007f1e0ff */
[----:B------:R-:W3:Y:S01]  /*216c0*/  LDL R23, [R1+0xc68] ;  /* 0x000c680001177983 */ /* 0x000ee20000100800 */
[----:B------:R-:W-:-:S03]  /*216d0*/  IMAD.X R11, R0, 0x1, R18, P1 ;  /* 0x00000001000b7824 */ /* 0x000fc600008e0612 */
[----:B------:R-:W2:Y:S01]  /*216e0*/  LDL R18, [R1+0xc18] ;  /* 0x000c180001127983 */ /* 0x000ea20000100800 */
[----:B-1----:R-:W-:-:S03]  /*216f0*/  IADD3 R6, P1, R240, R22, RZ ;  /* 0x00000016f0067210 */ /* 0x002fc60007f3e0ff */
[----:B------:R1:W-:Y:S04]  /*21700*/  LDGSTS.E [R5+0x18e00], [R10.64], P4 ;  /* 0x18e000000a057fae */ /* 0x0003e8000a121844 */
[----:B------:R-:W3:Y:S01]  /*21710*/  LDL R22, [R1+0xc5c] ;  /* 0x000c5c0001167983 */ /* 0x000ee20000100800 */
        /* <DEDUP_REMOVED lines=11> */
[----:B------:R-:W3:Y:S04]  /*217d0*/  LDL R12, [R1+0xc4c] ;  /* 0x000c4c00010c7983 */ /* 0x000ee80000100800 */
[----:B------:R4:W-:Y:S01]  /*217e0*/  LDGSTS.E [R5+0x19a00], [R10.64], P4 ;  /* 0x19a000000a057fae */ /* 0x0009e2000a121844 */
[----:B-1----:R-:W-:-:S03]  /*217f0*/  IADD3 R6, P0, R240, R20, RZ ;  /* 0x00000014f0067210 */ /* 0x002fc60007f1e0ff */
[----:B------:R-:W3:Y:S02]  /*21800*/  LDL R20, [R1+0xc88] ;  /* 0x000c880001147983 */ /* 0x000ee40000100800 */
[C---:B------:R-:W-:Y:S02]  /*21810*/  IMAD.X R7, R0.reuse, 0x1, R4, P0 ;  /* 0x0000000100077824 */ /* 0x040fe400000e0604 */
[----:B------:R-:W3:Y:S01]  /*21820*/  LDL R4, [R1+0xc7c] ;  /* 0x000c7c0001047983 */ /* 0x000ee20000100800 */
[----:B------:R-:W-:-:S03]  /*21830*/  IMAD.X R9, R0, 0x1, R14, P1 ;  /* 0x0000000100097824 */ /* 0x000fc600008e060e */
[----:B------:R-:W3:Y:S04]  /*21840*/  LDL R14, [R1+0xc6c] ;  /* 0x000c6c00010e7983 */ /* 0x000ee80000100800 */
[----:B------:R2:W-:Y:S04]  /*21850*/  LDGSTS.E [R5+0x19e00], [R8.64], P4 ;  /* 0x19e0000008057fae */ /* 0x0005e8000a121844 */
[----:B------:R1:W-:Y:S01]  /*21860*/  LDGSTS.E [R5+0x1a200], [R6.64], P4 ;  /* 0x1a20000006057fae */ /* 0x0003e2000a121844 */
[----:B----4-:R-:W-:-:S03]  /*21870*/  IADD3 R10, P1, R240, R19, RZ ;  /* 0x00000013f00a7210 */ /* 0x010fc60007f3e0ff */
[----:B------:R-:W4:Y:S02]  /*21880*/  LDL R19, [R1+0xc98] ;  /* 0x000c980001137983 */ /* 0x000f240000100800 */
[----:B------:R-:W-:Y:S01]  /*21890*/  IMAD.X R11, R0, 0x1, R36, P1 ;  /* 0x00000001000b7824 */ /* 0x000fe200008e0624 */
[C---:B-1----:R-:W-:Y:S01]  /*218a0*/  IADD3 R6, P1, R240.reuse, R35, RZ ;  /* 0x00000023f0067210 */ /* 0x042fe20007f3e0ff */
[----:B------:R-:W4:Y:S04]  /*218b0*/  LDL R36, [R1+0xcf8] ;  /* 0x000cf80001247983 */ /* 0x000f280000100800 */
[----:B------:R1:W-:Y:S04]  /*218c0*/  LDGSTS.E [R5+0x1a600], [R10.64], P4 ;  /* 0x1a6000000a057fae */ /* 0x0003e8000a121844 */
[----:B------:R-:W4:Y:S01]  /*218d0*/  LDL R35, [R1+0xcec] ;  /* 0x000cec0001237983 */ /* 0x000f220000100800 */
[----:B--2---:R-:W-:-:S03]  /*218e0*/  IADD3 R8, P0, R240, R18, RZ ;  /* 0x00000012f0087210 */ /* 0x004fc60007f1e0ff */
[----:B------:R-:W2:Y:S02]  /*218f0*/  LDL R18, [R1+0xc8c] ;  /* 0x000c8c0001127983 */ /* 0x000ea40000100800 */
[----:B---3--:R-:W-:Y:S01]  /*21900*/  IMAD.X R9, R0, 0x1, R17, P0 ;  /* 0x0000000100097824 */ /* 0x008fe200000e0611 */
[----:B-1----:R-:W-:Y:S01]  /*21910*/  IADD3 R10, P0, R240, R34, RZ ;  /* 0x00000022f00a7210 */ /* 0x002fe20007f1e0ff */
[----:B------:R-:W3:Y:S04]  /*21920*/  LDL R17, [R1+0xca8] ;  /* 0x000ca80001117983 */ /* 0x000ee80000100800 */
[----:B------:R1:W-:Y:S01]  /*21930*/  LDGSTS.E [R5+0x1aa00], [R8.64], P4 ;  /* 0x1aa0000008057fae */ /* 0x0003e2000a121844 */
[----:B------:R-:W-:-:S03]  /*21940*/  IMAD.X R11, R0, 0x1, R32, P0 ;  /* 0x00000001000b7824 */ /* 0x000fc600000e0620 */
[----:B------:R-:W3:Y:S04]  /*21950*/  LDL R34, [R1+0xd08] ;  /* 0x000d080001227983 */ /* 0x000ee80000100800 */
[----:B------:R-:W3:Y:S01]  /*21960*/  LDL R32, [R1+0xd18] ;  /* 0x000d180001207983 */ /* 0x000ee20000100800 */
[----:B------:R-:W-:Y:S01]  /*21970*/  IMAD.X R7, R0, 0x1, R15, P1 ;  /* 0x0000000100077824 */ /* 0x000fe200008e060f */
[C---:B-1----:R-:W-:Y:S02]  /*21980*/  IADD3 R8, P1, R240.reuse, R33, RZ ;  /* 0x00000021f0087210 */ /* 0x042fe40007f3e0ff */
[----:B------:R-:W3:Y:S04]  /*21990*/  LDL R15, [R1+0xc9c] ;  /* 0x000c9c00010f7983 */ /* 0x000ee80000100800 */
[----:B------:R1:W-:Y:S04]  /*219a0*/  LDGSTS.E [R5+0x1ae00], [R6.64], P4 ;  /* 0x1ae0000006057fae */ /* 0x0003e8000a121844 */
[----:B------:R1:W-:Y:S04]  /*219b0*/  LDGSTS.E [R5+0x1b200], [R10.64], P4 ;  /* 0x1b2000000a057fae */ /* 0x0003e8000a121844 */
[----:B------:R-:W3:Y:S01]  /*219c0*/  LDL R33, [R1+0xcfc] ;  /* 0x000cfc0001217983 */ /* 0x000ee20000100800 */
[----:B-1----:R-:W-:-:S03]  /*219d0*/  IADD3 R6, P0, R240, R13, RZ ;  /* 0x0000000df0067210 */ /* 0x002fc60007f1e0ff */
[----:B------:R-:W3:Y:S01]  /*219e0*/  LDL R13, [R1+0xcb8] ;  /* 0x000cb800010d7983 */ /* 0x000ee20000100800 */
[----:B------:R-:W-:Y:S01]  /*219f0*/  IMAD.X R9, R0, 0x1, R12, P1 ;  /* 0x0000000100097824 */ /* 0x000fe200008e060c */
[----:B------:R-:W-:Y:S01]  /*21a00*/  IADD3 R10, P1, R240, R23, RZ ;  /* 0x00000017f00a7210 */ /* 0x000fe20007f3e0ff */
[----:B------:R-:W-:Y:S01]  /*21a10*/  IMAD.X R7, R0, 0x1, R22, P0 ;  /* 0x0000000100077824 */ /* 0x000fe200000e0616 */
[----:B------:R-:W3:Y:S04]  /*21a20*/  LDL R12, [R1+0xcac] ;  /* 0x000cac00010c7983 */ /* 0x000ee80000100800 */
[----:B------:R1:W-:Y:S04]  /*21a30*/  LDGSTS.E [R5+0x1b600], [R8.64], P4 ;  /* 0x1b60000008057fae */ /* 0x0003e8000a121844 */
[----:B------:R1:W-:Y:S04]  /*21a40*/  LDGSTS.E [R5+0x1ba00], [R6.64], P4 ;  /* 0x1ba0000006057fae */ /* 0x0003e8000a121844 */
[----:B------:R-:W3:Y:S01]  /*21a50*/  LDL R23, [R1+0xd0c] ;  /* 0x000d0c0001177983 */ /* 0x000ee20000100800 */
[----:B-1----:R-:W-:-:S03]  /*21a60*/  IADD3 R8, P0, R240, R21, RZ ;  /* 0x00000015f0087210 */ /* 0x002fc60007f1e0ff */
[----:B------:R-:W3:Y:S01]  /*21a70*/  LDL R22, [R1+0xd28] ;  /* 0x000d280001167983 */ /* 0x000ee20000100800 */
[C---:B------:R-:W-:Y:S02]  /*21a80*/  IMAD.X R11, R0.reuse, 0x1, R14, P1 ;  /* 0x00000001000b7824 */ /* 0x040fe400008e060e */
[----:B------:R-:W-:Y:S01]  /*21a90*/  IMAD.X R9, R0, 0x1, R4, P0 ;  /* 0x0000000100097824 */ /* 0x000fe200000e0604 */
[----:B------:R-:W3:Y:S04]  /*21aa0*/  LDL R14, [R1+0xcc8] ;  /* 0x000cc800010e7983 */ /* 0x000ee80000100800 */
[----:B------:R-:W3:Y:S01]  /*21ab0*/  LDL R4, [R1+0xcbc] ;  /* 0x000cbc0001047983 */ /* 0x000ee20000100800 */
[----:B------:R-:W-:-:S03]  /*21ac0*/  IADD3 R6, P1, R240, R20, RZ ;  /* 0x00000014f0067210 */ /* 0x000fc60007f3e0ff */
[----:B------:R4:W-:Y:S04]  /*21ad0*/  LDGSTS.E [R5+0x1be00], [R10.64], P4 ;  /* 0x1be000000a057fae */ /* 0x0009e8000a121844 */
[----:B------:R-:W3:Y:S04]  /*21ae0*/  LDL R21, [R1+0xd1c] ;  /* 0x000d1c0001157983 */ /* 0x000ee80000100800 */
[----:B------:R3:W-:Y:S04]  /*21af0*/  LDGSTS.E [R5+0x1c200], [R8.64], P4 ;  /* 0x1c20000008057fae */ /* 0x0007e8000a121844 */
[----:B------:R-:W3:Y:S01]  /*21b00*/  LDL R20, [R1+0xd38] ;  /* 0x000d380001147983 */ /* 0x000ee20000100800 */
[----:B----4-:R-:W-:-:S03]  /*21b10*/  IADD3 R10, P0, R240, R19, RZ ;  /* 0x00000013f00a7210 */ /* 0x010fc60007f1e0ff */
[----:B------:R-:W4:Y:S01]  /*21b20*/  LDL R19, [R1+0xd2c] ;  /* 0x000d2c0001137983 */ /* 0x000f220000100800 */
[----:B--2---:R-:W-:-:S03]  /*21b30*/  IMAD.X R7, R0, 0x1, R18, P1 ;  /* 0x0000000100077824 */ /* 0x004fc600008e0612 */
[----:B------:R-:W2:Y:S04]  /*21b40*/  LDL R18, [R1+0xd3c] ;  /* 0x000d3c0001127983 */ /* 0x000ea80000100800 */
[----:B------:R1:W-:Y:S01]  /*21b50*/  LDGSTS.E [R5+0x1c600], [R6.64], P4 ;  /* 0x1c60000006057fae */ /* 0x0003e2000a121844 */
[----:B---3--:R-:W-:-:S03]  /*21b60*/  IADD3 R8, P1, R240, R17, RZ ;  /* 0x00000011f0087210 */ /* 0x008fc60007f3e0ff */
        /* <DEDUP_REMOVED lines=13> */
[----:B-1----:R-:W-:Y:S01]  /*21c40*/  IADD3 R8, P0, R240, R116, RZ ;  /* 0x00000074f0087210 */ /* 0x002fe20007f1e0ff */
[C---:B------:R-:W-:Y:S02]  /*21c50*/  IMAD.X R11, R0.reuse, 0x1, R39, P1 ;  /* 0x00000001000b7824 */ /* 0x040fe400008e0627 */
[----:B------:R1:W-:Y:S02]  /*21c60*/  LDGSTS.E [R5+0x1d200], [R6.64], P4 ;  /* 0x1d20000006057fae */ /* 0x0003e4000a121844 */
[----:B------:R-:W-:Y:S02]  /*21c70*/  IMAD.X R9, R0, 0x1, R37, P0 ;  /* 0x0000000100097824 */ /* 0x000fe400000e0625 */
[----:B------:R1:W-:Y:S04]  /*21c80*/  LDGSTS.E [R5+0x1d600], [R10.64], P4 ;  /* 0x1d6000000a057fae */ /* 0x0003e8000a121844 */
[----:B------:R1:W-:Y:S02]  /*21c90*/  LDGSTS.E [R5+0x1da00], [R8.64], P4 ;  /* 0x1da0000008057fae */ /* 0x0003e4000a121844 */
[----:B-1----:R-:W-:-:S02]  /*21ca0*/  IADD3 R6, P1, R240, R38, RZ ;  /* 0x00000026f0067210 */ /* 0x002fc40007f3e0ff */
[----:B------:R-:W-:-:S03]  /*21cb0*/  IADD3 R10, P0, R240, R36, RZ ;  /* 0x00000024f00a7210 */ /* 0x000fc60007f1e0ff */
[----:B------:R-:W-:Y:S01]  /*21cc0*/  IMAD.X R7, R0, 0x1, R35, P1 ;  /* 0x0000000100077824 */ /* 0x000fe200008e0623 */
[----:B------:R-:W-:Y:S01]  /*21cd0*/  IADD3 R8, P1, R240, R34, RZ ;  /* 0x00000022f0087210 */ /* 0x000fe20007f3e0ff */
[----:B------:R-:W-:-:S03]  /*21ce0*/  IMAD.X R11, R0, 0x1, R33, P0 ;  /* 0x00000001000b7824 */ /* 0x000fc600000e0621 */
[----:B------:R1:W-:Y:S01]  /*21cf0*/  LDGSTS.E [R5+0x1de00], [R6.64], P4 ;  /* 0x1de0000006057fae */ /* 0x0003e2000a121844 */
[----:B------:R-:W-:-:S03]  /*21d00*/  IMAD.X R9, R0, 0x1, R23, P1 ;  /* 0x0000000100097824 */ /* 0x000fc600008e0617 */
[----:B------:R1:W-:Y:S01]  /*21d10*/  LDGSTS.E [R5+0x1e200], [R10.64], P4 ;  /* 0x1e2000000a057fae */ /* 0x0003e2000a121844 */
[----:B------:R-:W-:-:S03]  /*21d20*/  IMAD.MOV.U32 R37, RZ, RZ, 0x1f ;  /* 0x0000001fff257424 */ /* 0x000fc600078e00ff */
[----:B------:R1:W-:Y:S02]  /*21d30*/  LDGSTS.E [R5+0x1e600], [R8.64], P4 ;  /* 0x1e60000008057fae */ /* 0x0003e4000a121844 */
[C---:B-1----:R-:W-:Y:S02]  /*21d40*/  IADD3 R6, P0, R240.reuse, R32, RZ ;  /* 0x00000020f0067210 */ /* 0x042fe40007f1e0ff */
[----:B------:R-:W-:-:S03]  /*21d50*/  IADD3 R10, P1, R240, R22, RZ ;  /* 0x00000016f00a7210 */ /* 0x000fc60007f3e0ff */
[----:B------:R-:W-:Y:S01]  /*21d60*/  IMAD.X R7, R0, 0x1, R21, P0 ;  /* 0x0000000100077824 */ /* 0x000fe200000e0615 */
[----:B------:R-:W-:-:S04]  /*21d70*/  IADD3 R37, R37, c[0x0][0x180], RZ ;  /* 0x0000600025257a10 */ /* 0x000fc80007ffe0ff */
[----:B------:R1:W-:Y:S01]  /*21d80*/  LDGSTS.E [R5+0x1ea00], [R6.64], P4 ;  /* 0x1ea0000006057fae */ /* 0x0003e2000a121844 */
[----:B------:R-:W-:Y:S02]  /*21d90*/  IADD3 R8, P0, R240, R20, RZ ;  /* 0x00000014f0087210 */ /* 0x000fe40007f1e0ff */
[----:B------:R-:W-:Y:S01]  /*21da0*/  IADD3 R16, R16, 0x1, RZ ;  /* 0x0000000110107810 */ /* 0x000fe20007ffe0ff */
[----:B------:R-:W-:Y:S02]  /*21db0*/  IMAD.MOV.U32 R33, RZ, RZ, c[0x0][0x188] ;  /* 0x00006200ff217624 */ /* 0x000fe400078e00ff */
[----:B------:R-:W-:Y:S02]  /*21dc0*/  IMAD.MOV.U32 R32, RZ, RZ, c[0x0][0x18c] ;  /* 0x00006300ff207624 */ /* 0x000fe400078e00ff */
[----:B------:R1:W-:Y:S02]  /*21dd0*/  STL [R1+0x964], R16 ;  /* 0x0009641001007387 */ /* 0x0003e40000100800 */
[----:B------:R-:W-:-:S05]  /*21de0*/  IMAD.SHL.U32 R32, R32, 0x20, RZ ;  /* 0x0000002020207824 */ /* 0x000fca00078e00ff */
[----:B------:R-:W-:Y:S02]  /*21df0*/  SHF.R.S32.HI R32, RZ, 0x1f, R32 ;  /* 0x0000001fff207819 */ /* 0x000fe40000011420 */
[----:B------:R-:W-:Y:S01]  /*21e00*/  IADD3 R242, R242, -0x20, RZ ;  /* 0xffffffe0f2f27810 */ /* 0x000fe20007ffe0ff */
[----:B----4-:R-:W-:-:S05]  /*21e10*/  IMAD.X R11, R0, 0x1, R19, P1 ;  /* 0x00000001000b7824 */ /* 0x010fca00008e0613 */
[----:B------:R3:W-:Y:S01]  /*21e20*/  LDGSTS.E [R5+0x1ee00], [R10.64], P4 ;  /* 0x1ee000000a057fae */ /* 0x0007e2000a121844 */
[----:B--2---:R-:W-:-:S05]  /*21e30*/  IMAD.X R9, R0, 0x1, R18, P0 ;  /* 0x0000000100097824 */ /* 0x004fca00000e0612 */
[----:B------:R2:W-:Y:S01]  /*21e40*/  LDGSTS.E [R5+0x1f200], [R8.64], P4 ;  /* 0x1f20000008057fae */ /* 0x0005e2000a121844 */
[C---:B---3--:R-:W-:Y:S02]  /*21e50*/  IADD3 R10, P0, R240.reuse, R17, RZ ;  /* 0x00000011f00a7210 */ /* 0x048fe40007f1e0ff */
[----:B-1----:R-:W-:-:S05]  /*21e60*/  IADD3 R6, P1, R240, R13, RZ ;  /* 0x0000000df0067210 */ /* 0x002fca0007f3e0ff */
[----:B------:R-:W-:Y:S01]  /*21e70*/  IMAD.X R7, R0, 0x1, R15, P1 ;  /* 0x0000000100077824 */ /* 0x000fe200008e060f */
[----:B------:R-:W-:Y:S02]  /*21e80*/  SHF.R.S32.HI R15, RZ, 0x1f, R37 ;  /* 0x0000001fff0f7819 */ /* 0x000fe40000011425 */
[----:B------:R-:W-:Y:S02]  /*21e90*/  IADD3 R12, P2, R240, R12, RZ ;  /* 0x0000000cf00c7210 */ /* 0x000fe40007f5e0ff */
[----:B------:R-:W-:Y:S01]  /*21ea0*/  LEA.HI R15, R15, R37, RZ, 0x5 ;  /* 0x000000250f0f7211 */ /* 0x000fe200078f28ff */
[----:B------:R2:W-:Y:S03]  /*21eb0*/  LDGSTS.E [R5+0x1f600], [R6.64], P4 ;  /* 0x1f60000006057fae */ /* 0x0005e6000a121844 */
[----:B------:R-:W-:Y:S01]  /*21ec0*/  SHF.R.S32.HI R15, RZ, 0x5, R15 ;  /* 0x00000005ff0f7819 */ /* 0x000fe2000001140f */
[----:B------:R-:W-:-:S02]  /*21ed0*/  IMAD.X R13, R0, 0x1, R14, P2 ;  /* 0x00000001000d7824 */ /* 0x000fc400010e060e */
[----:B------:R-:W-:Y:S02]  /*21ee0*/  IMAD.MOV.U32 R14, RZ, RZ, c[0x0][0x18c] ;  /* 0x00006300ff0e7624 */ /* 0x000fe400078e00ff */
[----:B------:R-:W-:Y:S01]  /*21ef0*/  IMAD.X R11, R0, 0x1, R4, P0 ;  /* 0x00000001000b7824 */ /* 0x000fe200000e0604 */
[----:B------:R-:W-:Y:S01]  /*21f00*/  ISETP.NE.U32.AND P0, PT, R15, R16, PT ;  /* 0x000000100f00720c */ /* 0x000fe20003f05070 */
[C---:B------:R-:W-:Y:S01]  /*21f10*/  IMAD.SHL.U32 R4, R33.reuse, 0x20, RZ ;  /* 0x0000002021047824 */ /* 0x040fe200078e00ff */
[----:B------:R2:W-:Y:S01]  /*21f20*/  LDGSTS.E [R5+0x1fa00], [R12.64], P4 ;  /* 0x1fa000000c057fae */ /* 0x0005e2000a121844 */
[----:B------:R-:W-:Y:S02]  /*21f30*/  IMAD.SHL.U32 R33, R33, 0x20, RZ ;  /* 0x0000002021217824 */ /* 0x000fe400078e00ff */
[----:B------:R-:W-:Y:S01]  /*21f40*/  IMAD.SHL.U32 R14, R14, 0x20, RZ ;  /* 0x000000200e0e7824 */ /* 0x000fe200078e00ff */
[----:B------:R-:W-:Y:S01]  /*21f50*/  LEA R3, P2, R4, R3, 0x2 ;  /* 0x0000000304037211 */ /* 0x000fe200078410ff */
[----:B------:R2:W-:Y:S01]  /*21f60*/  LDGSTS.E [R5+0x1fe00], [R10.64], P4 ;  /* 0x1fe000000a057fae */ /* 0x0005e2000a121844 */
[----:B------:R-:W-:-:S02]  /*21f70*/  SHF.R.S32.HI R33, RZ, 0x1f, R33 ;  /* 0x0000001fff217819 */ /* 0x000fc40000011421 */
[C---:B------:R-:W-:Y:S01]  /*21f80*/  LEA R240, P1, R14.reuse, R240, 0x2 ;  /* 0x000000f00ef07211 */ /* 0x040fe200078210ff */
[----:B------:R-:W0:Y:S01]  /*21f90*/  LDGDEPBAR ;  /* 0x00000000000079af */ /* 0x000e220000000000 */
[----:B------:R-:W-:Y:S02]  /*21fa0*/  SHF.L.U64.HI R14, R14, 0x2, R32 ;  /* 0x000000020e0e7819 */ /* 0x000fe40000010220 */
[----:B------:R-:W-:-:S03]  /*21fb0*/  SHF.L.U64.HI R4, R4, 0x2, R33 ;  /* 0x0000000204047819 */ /* 0x000fc60000010221 */
[----:B------:R-:W-:Y:S02]  /*21fc0*/  IMAD.X R0, R0, 0x1, R14, P1 ;  /* 0x0000000100007824 */ /* 0x000fe400008e060e */
[----:B------:R-:W-:Y:S01]  /*21fd0*/  IMAD.X R2, R2, 0x1, R4, P2 ;  /* 0x0000000102027824 */ /* 0x000fe200010e0604 */
[----:B--2---:R-:W-:Y:S01]  /*21fe0*/  @!P0 CALL.REL.NOINC `(.L_x_1) ;  /* 0x0000001000008944 */ /* 0x004fe20003c00000 */
[----:B------:R-:W-:Y:S05]  /*21ff0*/  BRA `(.L_x_2) ;  /* 0xfffef21000007947 */ /* 0x000fea000383ffff */
.L_x_1:
[----:B------:R-:W3:Y:S01]  /*22000*/  LDL.LU R4, [R1+0xd9c] ;  /* 0x000d9c0001047983 */ /* 0x000ee20000300800 */
[----:B------:R-:W-:-:S04]  /*22010*/  DEPBAR.LE SB0, 0x0 ;  /* 0x000080000000791a */ /* 0x000fc80000000000 */
[----:B------:R-:W1:Y:S02]  /*22020*/  S2R R12, SR_TID.X ;  /* 0x00000000000c7919 */ /* 0x000e640000002100 */
[C---:B-12---:R-:W-:Y:S02]  /*22030*/  IMAD.SHL.U32 R0, R12.reuse, 0x200, RZ ;  /* 0x000002000c007824 */ /* 0x046fe400078e00ff */
[----:B------:R-:W-:-:S03]  /*22040*/  IMAD.SHL.U32 R2, R12, 0x4, RZ ;  /* 0x000000040c027824 */ /* 0x000fc600078e00ff */
[----:B------:R-:W-:Y:S01]  /*22050*/  LOP3.LUT R0, R0, 0x3000, RZ, 0xc0, !PT ;  /* 0x0000300000007812 */ /* 0x000fe200078ec0ff */
[----:B------:R-:W-:Y:S03]  /*22060*/  BAR.SYNC.DEFER_BLOCKING 0x0 ;  /* 0x0000000000007b1d */ /* 0x000fe60000010000 */
[----:B---3--:R-:W-:-:S03]  /*22070*/  LOP3.LUT R0, R0, 0x60, R4, 0xf8, !PT ;  /* 0x0000006000007812 */ /* 0x008fc600078ef804 */
[----:B------:R-:W2:Y:S01]  /*22080*/  LDL.LU R4, [R1+0x360] ;  /* 0x0003600001047983 */ /* 0x000ea20000300800 */
[----:B------:R-:W-:Y:S01]  /*22090*/  LOP3.LUT R0, R0, 0x170, R2, 0x78, !PT ;  /* 0x0000017000007812 */ /* 0x000fe200078e7802 */
[----:B------:R-:W-:Y:S02]  /*220a0*/  IMAD.SHL.U32 R2, R12, 0x40, RZ ;  /* 0x000000400c027824 */ /* 0x000fe400078e00ff */
[----:B------:R-:W2:Y:S04]  /*220b0*/  LDL.LU R5, [R1+0x364] ;  /* 0x0003640001057983 */ /* 0x000ea80000300800 */
[----:B------:R-:W2:Y:S01]  /*220c0*/  LDL.LU R6, [R1+0x350] ;  /* 0x0003500001067983 */ /* 0x000ea20000300800 */
[----:B------:R-:W-:-:S03]  /*220d0*/  LOP3.LUT R2, R2, 0x800, RZ, 0xc0, !PT ;  /* 0x0000080002027812 */ /* 0x000fc600078ec0ff */
[----:B------:R-:W2:Y:S02]  /*220e0*/  LDL.LU R7, [R1+0x354] ;  /* 0x0003540001077983 */ /* 0x000ea40000300800 */
[----:B------:R-:W-:-:S05]  /*220f0*/  IMAD.IADD R0, R2, 0x1, R0 ;  /* 0x0000000102007824 */ /* 0x000fca00078e0200 */
[----:B--2---:R1:W-:Y:S04]  /*22100*/  STS.128 [R0], R4 ;  /* 0x0000000400007388 */ /* 0x0043e80000000c00 */
[----:B-1----:R-:W2:Y:S04]  /*22110*/  LDL.LU R4, [R1+0x368] ;  /* 0x0003680001047983 */ /* 0x002ea80000300800 */
[----:B------:R-:W2:Y:S04]  /*22120*/  LDL.LU R5, [R1+0x36c] ;  /* 0x00036c0001057983 */ /* 0x000ea80000300800 */
[----:B------:R-:W2:Y:S04]  /*22130*/  LDL.LU R6, [R1+0x358] ;  /* 0x0003580001067983 */ /* 0x000ea80000300800 */
[----:B------:R-:W2:Y:S04]  /*22140*/  LDL.LU R7, [R1+0x35c] ;  /* 0x00035c0001077983 */ /* 0x000ea80000300800 */
[----:B------:R-:W3:Y:S04]  /*22150*/  LDL.LU R8, [R1+0x130] ;  /* 0x0001300001087983 */ /* 0x000ee80000300800 */
[----:B------:R-:W3:Y:S04]  /*22160*/  LDL.LU R9, [R1+0x134] ;  /* 0x0001340001097983 */ /* 0x000ee80000300800 */
[----:B------:R-:W3:Y:S04]  /*22170*/  LDL.LU R10, [R1+0x110] ;  /* 0x00011000010a7983 */ /* 0x000ee80000300800 */
[----:B------:R-:W3:Y:S04]  /*22180*/  LDL.LU R11, [R1+0x114] ;  /* 0x00011400010b7983 */ /* 0x000ee80000300800 */
[----:B--2---:R1:W-:Y:S04]  /*22190*/  STS.128 [R0+0x80], R4 ;  /* 0x0000800400007388 */ /* 0x0043e80000000c00 */
[----:B-1----:R-:W2:Y:S04]  /*221a0*/  LDL.LU R4, [R1+0x138] ;  /* 0x0001380001047983 */ /* 0x002ea80000300800 */
[----:B------:R-:W2:Y:S04]  /*221b0*/  LDL.LU R5, [R1+0x13c] ;  /* 0x00013c0001057983 */ /* 0x000ea80000300800 */
[----:B------:R-:W2:Y:S04]  /*221c0*/  LDL.LU R6, [R1+0x118] ;  /* 0x0001180001067983 */ /* 0x000ea80000300800 */
[----:B------:R-:W2:Y:S04]  /*221d0*/  LDL.LU R7, [R1+0x11c] ;  /* 0x00011c0001077983 */ /* 0x000ea80000300800 */
[----:B---3--:R-:W-:Y:S01]  /*221e0*/  STS.128 [R0+0x200], R8 ;  /* 0x0002000800007388 */ /* 0x008fe20000000c00 */
[C---:B------:R-:W-:Y:S01]  /*221f0*/  IMAD.SHL.U32 R2, R12.reuse, 0x800, RZ ;  /* 0x000008000c027824 */ /* 0x040fe200078e00ff */
[----:B------:R-:W-:-:S04]  /*22200*/  LOP3.LUT R3, R12, 0x7f, RZ, 0xc0, !PT ;  /* 0x0000007f0c037812 */ /* 0x000fc800078ec0ff */
[----:B------:R-:W-:-:S05]  /*22210*/  LOP3.LUT R2, R2, 0x3000, RZ, 0xc0, !PT ;  /* 0x0000300002027812 */ /* 0x000fca00078ec0ff */
[----:B------:R-:W-:-:S05]  /*22220*/  IMAD R2, R3, 0x10, R2 ;  /* 0x0000001003027824 */ /* 0x000fca00078e0202 */
[C---:B------:R-:W-:Y:S02]  /*22230*/  LOP3.LUT R184, R2.reuse, 0x20, RZ, 0x3c, !PT ;  /* 0x0000002002b87812 */ /* 0x040fe400078e3cff */
[C---:B------:R-:W-:Y:S02]  /*22240*/  LOP3.LUT R3, R2.reuse, 0x40, RZ, 0x3c, !PT ;  /* 0x0000004002037812 */ /* 0x040fe400078e3cff */
[----:B------:R-:W-:Y:S01]  /*22250*/  LOP3.LUT R156, R2, 0x60, RZ, 0x3c, !PT ;  /* 0x00000060029c7812 */ /* 0x000fe200078e3cff */
[----:B--2---:R1:W-:Y:S02]  /*22260*/  STS.128 [R0+0x280], R4 ;  /* 0x0002800400007388 */ /* 0x0043e40000000c00 */
[----:B-1---5:R-:W-:Y:S02]  /*22270*/  IMAD.MOV.U32 R4, RZ, RZ, R56 ;  /* 0x000000ffff047224 */ /* 0x022fe400078e0038 */
[----:B------:R-:W-:Y:S02]  /*22280*/  IMAD.MOV.U32 R5, RZ, RZ, R57 ;  /* 0x000000ffff057224 */ /* 0x000fe400078e0039 */
[----:B------:R-:W-:-:S02]  /*22290*/  IMAD.MOV.U32 R6, RZ, RZ, R52 ;  /* 0x000000ffff067224 */ /* 0x000fc400078e0034 */
[----:B------:R-:W-:Y:S02]  /*222a0*/  IMAD.MOV.U32 R7, RZ, RZ, R53 ;  /* 0x000000ffff077224 */ /* 0x000fe400078e0035 */
[----:B------:R-:W-:-:S03]  /*222b0*/  IMAD.MOV.U32 R52, RZ, RZ, R58 ;  /* 0x000000ffff347224 */ /* 0x000fc600078e003a */
[----:B------:R1:W-:Y:S01]  /*222c0*/  STS.128 [R0+0x400], R4 ;  /* 0x0004000400007388 */ /* 0x0003e20000000c00 */
[----:B------:R-:W-:-:S05]  /*222d0*/  IMAD.MOV.U32 R53, RZ, RZ, R59 ;  /* 0x000000ffff357224 */ /* 0x000fca00078e003b */
[----:B------:R-:W-:Y:S01]  /*222e0*/  STS.128 [R0+0x480], R52 ;  /* 0x0004803400007388 */ /* 0x000fe20000000c00 */
[----:B-1----:R-:W-:Y:S02]  /*222f0*/  IMAD.MOV.U32 R6, RZ, RZ, R24 ;  /* 0x000000ffff067224 */ /* 0x002fe400078e0018 */
[----:B------:R-:W-:Y:S02]  /*22300*/  IMAD.MOV.U32 R7, RZ, RZ, R25 ;  /* 0x000000ffff077224 */ /* 0x000fe400078e0019 */
[----:B------:R-:W-:Y:S02]  /*22310*/  IMAD.MOV.U32 R4, RZ, RZ, R76 ;  /* 0x000000ffff047224 */ /* 0x000fe400078e004c */
[----:B------:R-:W-:Y:S02]  /*22320*/  IMAD.MOV.U32 R5, RZ, RZ, R77 ;  /* 0x000000ffff057224 */ /* 0x000fe400078e004d */
[----:B------:R-:W-:Y:S02]  /*22330*/  IMAD.MOV.U32 R24, RZ, RZ, R78 ;  /* 0x000000ffff187224 */ /* 0x000fe400078e004e */
[----:B------:R-:W-:Y:S01]  /*22340*/  IMAD.MOV.U32 R25, RZ, RZ, R79 ;  /* 0x000000ffff197224 */ /* 0x000fe200078e004f */
[----:B------:R-:W-:Y:S04]  /*22350*/  STS.128 [R0+0x600], R4 ;  /* 0x0006000400007388 */ /* 0x000fe80000000c00 */
[----:B------:R-:W-:Y:S04]  /*22360*/  STS.128 [R0+0x680], R24 ;  /* 0x0006801800007388 */ /* 0x000fe80000000c00 */
[----:B------:R-:W-:Y:S06]  /*22370*/  BAR.SYNC.DEFER_BLOCKING 0x0 ;  /* 0x0000000000007b1d */ /* 0x000fec0000010000 */
[----:B------:R-:W1:Y:S04]  /*22380*/  LDS.128 R12, [R2] ;  /* 0x00000000020c7984 */ /* 0x000e680000000c00 */
[----:B------:R-:W2:Y:S04]  /*22390*/  LDS.128 R8, [R2+0x800] ;  /* 0x0008000002087984 */ /* 0x000ea80000000c00 */
[----:B------:R-:W3:Y:S04]  /*223a0*/  LDS.128 R16, [R184] ;  /* 0x00000000b8107984 */ /* 0x000ee80000000c00 */
[----:B-1----:R-:W-:Y:S04]  /*223b0*/  STL.64 [R1+0x50], R12 ;  /* 0x0000500c01007387 */ /* 0x002fe80000100a00 */
[----:B------:R-:W-:Y:S04]  /*223c0*/  STL.64 [R1+0x58], R14 ;  /* 0x0000580e01007387 */ /* 0x000fe80000100a00 */
[----:B------:R-:W1:Y:S04]  /*223d0*/  LDS.128 R12, [R184+0x800] ;  /* 0x00080000b80c7984 */ /* 0x000e680000000c00 */
[----:B--2---:R-:W-:Y:S04]  /*223e0*/  STL.64 [R1+0xd0], R8 ;  /* 0x0000d00801007387 */ /* 0x004fe80000100a00 */
[----:B------:R-:W-:Y:S04]  /*223f0*/  STL.64 [R1+0xd8], R10 ;  /* 0x0000d80a01007387 */ /* 0x000fe80000100a00 */
[----:B------:R-:W2:Y:S04]  /*22400*/  LDS.128 R8, [R3] ;  /* 0x0000000003087984 */ /* 0x000ea80000000c00 */
[----:B---3--:R-:W-:Y:S04]  /*22410*/  STL.64 [R1+0x70], R16 ;  /* 0x0000701001007387 */ /* 0x008fe80000100a00 */
[----:B------:R-:W-:Y:S04]  /*22420*/  STL.64 [R1+0x78], R18 ;  /* 0x0000781201007387 */ /* 0x000fe80000100a00 */
[----:B------:R-:W3:Y:S04]  /*22430*/  LDS.128 R16, [R3+0x800] ;  /* 0x0008000003107984 */ /* 0x000ee80000000c00 */
[----:B-1----:R-:W-:Y:S04]  /*22440*/  STL.64 [R1+0xf0], R12 ;  /* 0x0000f00c01007387 */ /* 0x002fe80000100a00 */
[----:B------:R-:W-:Y:S04]  /*22450*/  STL.64 [R1+0xf8], R14 ;  /* 0x0000f80e01007387 */ /* 0x000fe80000100a00 */
[----:B------:R-:W1:Y:S04]  /*22460*/  LDS.128 R12, [R156] ;  /* 0x000000009c0c7984 */ /* 0x000e680000000c00 */
[----:B--2---:R-:W-:Y:S04]  /*22470*/  STL.64 [R1+0x90], R8 ;  /* 0x0000900801007387 */ /* 0x004fe80000100a00 */
[----:B------:R-:W-:Y:S04]  /*22480*/  STL.64 [R1+0x98], R10 ;  /* 0x0000980a01007387 */ /* 0x000fe80000100a00 */
[----:B------:R-:W2:Y:S01]  /*22490*/  LDS.128 R8, [R156+0x800] ;  /* 0x000800009c087984 */ /* 0x000ea20000000c00 */
[----:B------:R-:W-:-:S02]  /*224a0*/  IMAD.MOV.U32 R4, RZ, RZ, R152 ;  /* 0x000000ffff047224 */ /* 0x000fc400078e0098 */
[----:B------:R-:W-:Y:S02]  /*224b0*/  IMAD.MOV.U32 R5, RZ, RZ, R153 ;  /* 0x000000ffff057224 */ /* 0x000fe400078e0099 */
[----:B------:R-:W-:Y:S02]  /*224c0*/  IMAD.MOV.U32 R6, RZ, RZ, R148 ;  /* 0x000000ffff067224 */ /* 0x000fe400078e0094 */
[----:B------:R-:W-:Y:S01]  /*224d0*/  IMAD.MOV.U32 R7, RZ, RZ, R149 ;  /* 0x000000ffff077224 */ /* 0x000fe200078e0095 */
[----:B------:R-:W-:Y:S06]  /*224e0*/  BAR.SYNC.DEFER_BLOCKING 0x0 ;  /* 0x0000000000007b1d */ /* 0x000fec0000010000 */
[----:B---3--:R-:W-:Y:S04]  /*224f0*/  STL.64 [R1+0x110], R16 ;  /* 0x0001101001007387 */ /* 0x008fe80000100a00 */
[----:B------:R-:W-:Y:S04]  /*22500*/  STL.64 [R1+0x118], R18 ;  /* 0x0001181201007387 */ /* 0x000fe80000100a00 */
[----:B------:R3:W-:Y:S02]  /*22510*/  STS.128 [R0], R4 ;  /* 0x0000000400007388 */ /* 0x0007e40000000c00 */
[----:B---3--:R-:W-:-:S02]  /*22520*/  IMAD.MOV.U32 R4, RZ, RZ, R140 ;  /* 0x000000ffff047224 */ /* 0x008fc400078e008c */
[----:B------:R-:W-:Y:S02]  /*22530*/  IMAD.MOV.U32 R5, RZ, RZ, R141 ;  /* 0x000000ffff057224 */ /* 0x000fe400078e008d */
[----:B------:R-:W-:Y:S02]  /*22540*/  IMAD.MOV.U32 R6, RZ, RZ, R136 ;  /* 0x000000ffff067224 */ /* 0x000fe400078e0088 */
[----:B------:R-:W-:-:S05]  /*22550*/  IMAD.MOV.U32 R7, RZ, RZ, R137 ;  /* 0x000000ffff077224 */ /* 0x000fca00078e0089 */
[----:B------:R3:W-:Y:S04]  /*22560*/  STS.128 [R0+0x200], R4 ;  /* 0x0002000400007388 */ /* 0x0007e80000000c00 */
[----:B-1----:R-:W-:Y:S01]  /*22570*/  STL.64 [R1+0xb0], R12 ;  /* 0x0000b00c01007387 */ /* 0x002fe20000100a00 */
[----:B---3--:R-:W-:Y:S02]  /*22580*/  IMAD.MOV.U32 R4, RZ, RZ, R132 ;  /* 0x000000ffff047224 */ /* 0x008fe400078e0084 */
[----:B------:R-:W-:Y:S02]  /*22590*/  IMAD.MOV.U32 R5, RZ, RZ, R133 ;  /* 0x000000ffff057224 */ /* 0x000fe400078e0085 */
[----:B------:R-:W-:Y:S02]  /*225a0*/  IMAD.MOV.U32 R6, RZ, RZ, R28 ;  /* 0x000000ffff067224 */ /* 0x000fe400078e001c */
[----:B------:R-:W-:Y:S01]  /*225b0*/  IMAD.MOV.U32 R7, RZ, RZ, R29 ;  /* 0x000000ffff077224 */ /* 0x000fe200078e001d */
[----:B------:R-:W-:Y:S04]  /*225c0*/  STL.64 [R1+0xb8], R14 ;  /* 0x0000b80e01007387 */ /* 0x000fe80000100a00 */
[----:B------:R1:W-:Y:S04]  /*225d0*/  STS.128 [R0+0x400], R4 ;  /* 0x0004000400007388 */ /* 0x0003e80000000c00 */
[----:B--2---:R-:W-:Y:S04]  /*225e0*/  STL.64 [R1+0x130], R8 ;  /* 0x0001300801007387 */ /* 0x004fe80000100a00 */
[----:B------:R-:W-:Y:S01]  /*225f0*/  STL.64 [R1+0x138], R10 ;  /* 0x0001380a01007387 */ /* 0x000fe20000100a00 */
[----:B-1----:R-:W-:-:S02]  /*22600*/  IMAD.MOV.U32 R4, RZ, RZ, R164 ;  /* 0x000000ffff047224 */ /* 0x002fc400078e00a4 */
[----:B------:R-:W-:Y:S02]  /*22610*/  IMAD.MOV.U32 R5, RZ, RZ, R165 ;  /* 0x000000ffff057224 */ /* 0x000fe400078e00a5 */
[----:B------:R-:W-:Y:S02]  /*22620*/  IMAD.MOV.U32 R6, RZ, RZ, R168 ;  /* 0x000000ffff067224 */ /* 0x000fe400078e00a8 */
[----:B------:R-:W-:-:S05]  /*22630*/  IMAD.MOV.U32 R7, RZ, RZ, R169 ;  /* 0x000000ffff077224 */ /* 0x000fca00078e00a9 */
[----:B------:R1:W-:Y:S04]  /*22640*/  STS.128 [R0+0x600], R4 ;  /* 0x0006000400007388 */ /* 0x0003e80000000c00 */
[----:B-1----:R-:W2:Y:S04]  /*22650*/  LDL.LU R4, [R1+0x5a0] ;  /* 0x0005a00001047983 */ /* 0x002ea80000300800 */
[----:B------:R-:W2:Y:S04]  /*22660*/  LDL.LU R5, [R1+0x5a4] ;  /* 0x0005a40001057983 */ /* 0x000ea80000300800 */
[----:B------:R-:W2:Y:S04]  /*22670*/  LDL.LU R6, [R1+0x640] ;  /* 0x0006400001067983 */ /* 0x000ea80000300800 */
[----:B------:R-:W2:Y:S01]  /*22680*/  LDL.LU R7, [R1+0x644] ;  /* 0x0006440001077983 */ /* 0x000ea20000300800 */
[----:B------:R-:W-:-:S02]  /*22690*/  IMAD.MOV.U32 R148, RZ, RZ, R154 ;  /* 0x000000ffff947224 */ /* 0x000fc400078e009a */
[----:B------:R-:W-:Y:S02]  /*226a0*/  IMAD.MOV.U32 R149, RZ, RZ, R155 ;  /* 0x000000ffff957224 */ /* 0x000fe400078e009b */
[----:B------:R-:W-:Y:S02]  /*226b0*/  IMAD.MOV.U32 R136, RZ, RZ, R142 ;  /* 0x000000ffff887224 */ /* 0x000fe400078e008e */
[----:B------:R-:W-:Y:S02]  /*226c0*/  IMAD.MOV.U32 R137, RZ, RZ, R143 ;  /* 0x000000ffff897224 */ /* 0x000fe400078e008f */
[----:B------:R-:W-:Y:S02]  /*226d0*/  IMAD.MOV.U32 R28, RZ, RZ, R134 ;  /* 0x000000ffff1c7224 */ /* 0x000fe400078e0086 */
[----:B------:R-:W-:Y:S02]  /*226e0*/  IMAD.MOV.U32 R29, RZ, RZ, R135 ;  /* 0x000000ffff1d7224 */ /* 0x000fe400078e0087 */
[----:B------:R-:W-:-:S02]  /*226f0*/  IMAD.MOV.U32 R168, RZ, RZ, R166 ;  /* 0x000000ffffa87224 */ /* 0x000fc400078e00a6 */
[----:B------:R-:W-:Y:S01]  /*22700*/  IMAD.MOV.U32 R169, RZ, RZ, R167 ;  /* 0x000000ffffa97224 */ /* 0x000fe200078e00a7 */
[----:B------:R-:W-:Y:S04]  /*22710*/  STS.128 [R0+0x80], R148 ;  /* 0x0000809400007388 */ /* 0x000fe80000000c00 */
[----:B------:R-:W-:Y:S04]  /*22720*/  STS.128 [R0+0x280], R136 ;  /* 0x0002808800007388 */ /* 0x000fe80000000c00 */
[----:B------:R-:W-:Y:S04]  /*22730*/  STS.128 [R0+0x480], R28 ;  /* 0x0004801c00007388 */ /* 0x000fe80000000c00 */
[----:B------:R-:W-:Y:S04]  /*22740*/  STS.128 [R0+0x680], R168 ;  /* 0x000680a800007388 */ /* 0x000fe80000000c00 */
[----:B------:R-:W-:Y:S06]  /*22750*/  BAR.SYNC.DEFER_BLOCKING 0x0 ;  /* 0x0000000000007b1d */ /* 0x000fec0000010000 */
[----:B------:R-:W1:Y:S04]  /*22760*/  LDS.128 R12, [R2] ;  /* 0x00000000020c7984 */ /* 0x000e680000000c00 */
[----:B------:R-:W3:Y:S04]  /*22770*/  LDS.128 R8, [R2+0x800] ;  /* 0x0008000002087984 */ /* 0x000ee80000000c00 */
[----:B------:R-:W4:Y:S04]  /*22780*/  LDS.128 R16, [R184] ;  /* 0x00000000b8107984 */ /* 0x000f280000000c00 */
[----:B-1----:R-:W-:Y:S04]  /*22790*/  STL.64 [R1+0x10], R12 ;  /* 0x0000100c01007387 */ /* 0x002fe80000100a00 */
[----:B------:R-:W-:Y:S04]  /*227a0*/  STL.64 [R1+0x18], R14 ;  /* 0x0000180e01007387 */ /* 0x000fe80000100a00 */
[----:B------:R-:W1:Y:S04]  /*227b0*/  LDS.128 R12, [R184+0x800] ;  /* 0x00080000b80c7984 */ /* 0x000e680000000c00 */
[----:B---3--:R-:W-:Y:S04]  /*227c0*/  STL.64 [R1+0x60], R8 ;  /* 0x0000600801007387 */ /* 0x008fe80000100a00 */
[----:B------:R-:W-:Y:S04]  /*227d0*/  STL.64 [R1+0x68], R10 ;  /* 0x0000680a01007387 */ /* 0x000fe80000100a00 */
[----:B------:R-:W3:Y:S04]  /*227e0*/  LDS.128 R8, [R3] ;  /* 0x0000000003087984 */ /* 0x000ee80000000c00 */
[----:B----4-:R-:W-:Y:S04]  /*227f0*/  STL.64 [R1+0x20], R16 ;  /* 0x0000201001007387 */ /* 0x010fe80000100a00 */
[----:B------:R-:W-:Y:S04]  /*22800*/  STL.64 [R1+0x28], R18 ;  /* 0x0000281201007387 */ /* 0x000fe80000100a00 */
[----:B------:R-:W4:Y:S04]  /*22810*/  LDS.128 R16, [R3+0x800] ;  /* 0x0008000003107984 */ /* 0x000f280000000c00 */
[----:B-1----:R-:W-:Y:S04]  /*22820*/  STL.64 [R1+0x80], R12 ;  /* 0x0000800c01007387 */ /* 0x002fe80000100a00 */
[----:B------:R-:W-:Y:S04]  /*22830*/  STL.64 [R1+0x88], R14 ;  /* 0x0000880e01007387 */ /* 0x000fe80000100a00 */
[----:B------:R-:W1:Y:S04]  /*22840*/  LDS.128 R12, [R156] ;  /* 0x000000009c0c7984 */ /* 0x000e680000000c00 */
[----:B---3--:R-:W-:Y:S04]  /*22850*/  STL.64 [R1+0x30], R8 ;  /* 0x0000300801007387 */ /* 0x008fe80000100a00 */
[----:B------:R-:W-:Y:S04]  /*22860*/  STL.64 [R1+0x38], R10 ;  /* 0x0000380a01007387 */ /* 0x000fe80000100a00 */
[----:B------:R-:W3:Y:S04]  /*22870*/  LDS.128 R8, [R156+0x800] ;  /* 0x000800009c087984 */ /* 0x000ee80000000c00 */
[----:B------:R-:W-:Y:S06]  /*22880*/  BAR.SYNC.DEFER_BLOCKING 0x0 ;  /* 0x0000000000007b1d */ /* 0x000fec0000010000 */
[----:B----4-:R-:W-:Y:S04]  /*22890*/  STL.64 [R1+0xa0], R16 ;  /* 0x0000a01001007387 */ /* 0x010fe80000100a00 */
[----:B------:R-:W-:Y:S04]  /*228a0*/  STL.64 [R1+0xa8], R18 ;  /* 0x0000a81201007387 */ /* 0x000fe80000100a00 */
[----:B-1----:R-:W-:Y:S04]  /*228b0*/  STL.64 [R1+0x40], R12 ;  /* 0x0000400c01007387 */ /* 0x002fe80000100a00 */
[----:B------:R-:W-:Y:S04]  /*228c0*/  STL.64 [R1+0x48], R14 ;  /* 0x0000480e01007387 */ /* 0x000fe80000100a00 */
[----:B---3--:R-:W-:Y:S04]  /*228d0*/  STL.64 [R1+0xe0], R8 ;  /* 0x0000e00801007387 */ /* 0x008fe80000100a00 */
[----:B------:R-:W-:Y:S04]  /*228e0*/  STL.64 [R1+0xe8], R10 ;  /* 0x0000e80a01007387 */ /* 0x000fe80000100a00 */
        /* <DEDUP_REMOVED lines=14> */
[----:B--2---:R1:W-:Y:S04]  /*229d0*/  STS.128 [R0+0x280], R4 ;  /* 0x0002800400007388 */ /* 0x0043e80000000c00 */
[----:B-1----:R-:W2:Y:S04]  /*229e0*/  LDL.LU R4, [R1] ;  /* 0x0000000001047983 */ /* 0x002ea80000300800 */
[----:B------:R-:W2:Y:S01]  /*229f0*/  LDL.LU R5, [R1+0x4] ;  /* 0x0000040001057983 */ /* 0x000ea20000300800 */
[----:B------:R-:W-:-:S02]  /*22a00*/  IMAD.MOV.U32 R6, RZ, RZ, R248 ;  /* 0x000000ffff067224 */ /* 0x000fc400078e00f8 */
[----:B------:R-:W-:Y:S01]  /*22a10*/  IMAD.MOV.U32 R7, RZ, RZ, R249 ;  /* 0x000000ffff077224 */ /* 0x000fe200078e00f9 */
[----:B------:R-:W4:Y:S04]  /*22a20*/  LDL.LU R248, [R1+0x8] ;  /* 0x0000080001f87983 */ /* 0x000f280000300800 */
[----:B------:R-:W4:Y:S04]  /*22a30*/  LDL.LU R249, [R1+0xc] ;  /* 0x00000c0001f97983 */ /* 0x000f280000300800 */
[----:B---3--:R-:W-:Y:S04]  /*22a40*/  STS.128 [R0+0x200], R8 ;  /* 0x0002000800007388 */ /* 0x008fe80000000c00 */
[----:B--2---:R1:W-:Y:S04]  /*22a50*/  STS.128 [R0+0x400], R4 ;  /* 0x0004000400007388 */ /* 0x0043e80000000c00 */
[----:B----4-:R-:W-:Y:S01]  /*22a60*/  STS.128 [R0+0x480], R248 ;  /* 0x000480f800007388 */ /* 0x010fe20000000c00 */
[----:B-1----:R-:W-:-:S02]  /*22a70*/  IMAD.MOV.U32 R6, RZ, RZ, R68 ;  /* 0x000000ffff067224 */ /* 0x002fc400078e0044 */
        /* <DEDUP_REMOVED lines=109> */
[----:B---3--:R-:W-:Y:S04]  /*23150*/  STS.128 [R0+0x200], R8 ;  /* 0x0002000800007388 */ /* 0x008fe80000000c00 */
[----:B--2---:R1:W-:Y:S02]  /*23160*/  STS.128 [R0+0x280], R4 ;  /* 0x0002800400007388 */ /* 0x0043e40000000c00 */
[----:B-1----:R-:W-:-:S02]  /*23170*/  IMAD.MOV.U32 R4, RZ, RZ, R48 ;  /* 0x000000ffff047224 */ /* 0x002fc400078e0030 */
[----:B------:R-:W-:Y:S02]  /*23180*/  IMAD.MOV.U32 R5, RZ, RZ, R49 ;  /* 0x000000ffff057224 */ /* 0x000fe400078e0031 */
[----:B------:R-:W-:Y:S02]  /*23190*/  IMAD.MOV.U32 R6, RZ, RZ, R144 ;  /* 0x000000ffff067224 */ /* 0x000fe400078e0090 */
        /* <DEDUP_REMOVED lines=116> */
[----:B-1----:R-:W2:Y:S04]  /*238e0*/  LDL.LU R4, [R1+0x800] ;  /* 0x0008000001047983 */ /* 0x002ea80000300800 */
[----:B------:R-:W2:Y:S04]  /*238f0*/  LDL.LU R5, [R1+0x804] ;  /* 0x0008040001057983 */ /* 0x000ea80000300800 */
[----:B------:R-:W2:Y:S04]  /*23900*/  LDL.LU R6, [R1+0x7f0] ;  /* 0x0007f00001067983 */ /* 0x000ea80000300800 */
[----:B------:R-:W2:Y:S04]  /*23910*/  LDL.LU R7, [R1+0x7f4] ;  /* 0x0007f40001077983 */ /* 0x000ea80000300800 */
[----:B---3--:R1:W-:Y:S04]  /*23920*/  STS.128 [R0+0x200], R8 ;  /* 0x0002000800007388 */ /* 0x0083e80000000c00 */
[----:B-1----:R-:W3:Y:S04]  /*23930*/  LDL.LU R8, [R1+0x808] ;  /* 0x0008080001087983 */ /* 0x002ee80000300800 */
        /* <DEDUP_REMOVED lines=18> */
[----:B--2---:R-:W-:Y:S04]  /*23a60*/  STS.128 [R0+0x680], R4 ;  /* 0x0006800400007388 */ /* 0x004fe80000000c00 */
[----:B------:R-:W-:Y:S06]  /*23a70*/  BAR.SYNC.DEFER_BLOCKING 0x0 ;  /* 0x0000000000007b1d */ /* 0x000fec0000010000 */
[----:B------:R-:W1:Y:S04]  /*23a80*/  LDS.128 R12, [R2] ;  /* 0x00000000020c7984 */ /* 0x000e680000000c00 */
[----:B------:R-:W2:Y:S04]  /*23a90*/  LDS.128 R4, [R2+0x800] ;  /* 0x0008000002047984 */ /* 0x000ea80000000c00 */
[----:B------:R-:W4:Y:S04]  /*23aa0*/  LDS.128 R16, [R184] ;  /* 0x00000000b8107984 */ /* 0x000f280000000c00 */
[----:B-1----:R-:W-:Y:S04]  /*23ab0*/  STL.64 [R1+0x450], R12 ;  /* 0x0004500c01007387 */ /* 0x002fe80000100a00 */
[----:B------:R-:W-:Y:S04]  /*23ac0*/  STL.64 [R1+0x458], R14 ;  /* 0x0004580e01007387 */ /* 0x000fe80000100a00 */
[----:B------:R-:W1:Y:S04]  /*23ad0*/  LDS.128 R12, [R184+0x800] ;  /* 0x00080000b80c7984 */ /* 0x000e680000000c00 */
[----:B--2---:R-:W-:Y:S04]  /*23ae0*/  STL.64 [R1+0x4b0], R4 ;  /* 0x0004b00401007387 */ /* 0x004fe80000100a00 */
[----:B------:R-:W-:Y:S04]  /*23af0*/  STL.64 [R1+0x4b8], R6 ;  /* 0x0004b80601007387 */ /* 0x000fe80000100a00 */
[----:B------:R-:W2:Y:S04]  /*23b00*/  LDS.128 R4, [R3] ;  /* 0x0000000003047984 */ /* 0x000ea80000000c00 */
[----:B----4-:R-:W-:Y:S04]  /*23b10*/  STL.64 [R1+0x480], R16 ;  /* 0x0004801001007387 */ /* 0x010fe80000100a00 */
[----:B------:R-:W-:Y:S04]  /*23b20*/  STL.64 [R1+0x488], R18 ;  /* 0x0004881201007387 */ /* 0x000fe80000100a00 */
[----:B------:R-:W4:Y:S04]  /*23b30*/  LDS.128 R16, [R3+0x800] ;  /* 0x0008000003107984 */ /* 0x000f280000000c00 */
[----:B-1----:R-:W-:Y:S04]  /*23b40*/  STL.64 [R1+0x4d0], R12 ;  /* 0x0004d00c01007387 */ /* 0x002fe80000100a00 */
[----:B------:R-:W-:Y:S04]  /*23b50*/  STL.64 [R1+0x4d8], R14 ;  /* 0x0004d80e01007387 */ /* 0x000fe80000100a00 */
[----:B------:R-:W1:Y:S04]  /*23b60*/  LDS.128 R12, [R156] ;  /* 0x000000009c0c7984 */ /* 0x000e680000000c00 */
[----:B--2---:R-:W-:Y:S04]  /*23b70*/  STL.64 [R1+0x490], R4 ;  /* 0x0004900401007387 */ /* 0x004fe80000100a00 */
[----:B------:R-:W-:Y:S04]  /*23b80*/  STL.64 [R1+0x498], R6 ;  /* 0x0004980601007387 */ /* 0x000fe80000100a00 */
[----:B------:R-:W2:Y:S04]  /*23b90*/  LDS.128 R4, [R156+0x800] ;  /* 0x000800009c047984 */ /* 0x000ea80000000c00 */
[----:B----4-:R-:W-:Y:S04]  /*23ba0*/  STL.64 [R1+0x4e0], R16 ;  /* 0x0004e01001007387 */ /* 0x010fe80000100a00 */
[----:B------:R-:W-:Y:S04]  /*23bb0*/  STL.64 [R1+0x4e8], R18 ;  /* 0x0004e81201007387 */ /* 0x000fe80000100a00 */
[----:B------:R-:W-:Y:S06]  /*23bc0*/  BAR.SYNC.DEFER_BLOCKING 0x0 ;  /* 0x0000000000007b1d */ /* 0x000fec0000010000 */
[----:B-1----:R-:W-:Y:S04]  /*23bd0*/  STL.64 [R1+0x4a0], R12 ;  /* 0x0004a00c01007387 */ /* 0x002fe80000100a00 */
[----:B------:R-:W-:Y:S04]  /*23be0*/  STL.64 [R1+0x4a8], R14 ;  /* 0x0004a80e01007387 */ /* 0x000fe80000100a00 */
[----:B--2---:R1:W-:Y:S04]  /*23bf0*/  STL.64 [R1+0x4c0], R4 ;  /* 0x0004c00401007387 */ /* 0x0043e80000100a00 */
[----:B------:R2:W-:Y:S04]  /*23c00*/  STL.64 [R1+0x4c8], R6 ;  /* 0x0004c80601007387 */ /* 0x0005e80000100a00 */
[----:B-1----:R-:W4:Y:S04]  /*23c10*/  LDL.LU R4, [R1+0x6c8] ;  /* 0x0006c80001047983 */ /* 0x002f280000300800 */
[----:B------:R-:W4:Y:S04]  /*23c20*/  LDL.LU R5, [R1+0x6cc] ;  /* 0x0006cc0001057983 */ /* 0x000f280000300800 */
[----:B--2---:R-:W4:Y:S04]  /*23c30*/  LDL.LU R6, [R1+0x6b8] ;  /* 0x0006b80001067983 */ /* 0x004f280000300800 */
[----:B------:R-:W4:Y:S04]  /*23c40*/  LDL.LU R7, [R1+0x6bc] ;  /* 0x0006bc0001077983 */ /* 0x000f280000300800 */
[----:B----4-:R1:W-:Y:S04]  /*23c50*/  STS.128 [R0+0x80], R4 ;  /* 0x0000800400007388 */ /* 0x0103e80000000c00 */
[----:B-1----:R-:W2:Y:S04]  /*23c60*/  LDL.LU R4, [R1+0x630] ;  /* 0x0006300001047983 */ /* 0x002ea80000300800 */
[----:B------:R-:W2:Y:S04]  /*23c70*/  LDL.LU R5, [R1+0x634] ;  /* 0x0006340001057983 */ /* 0x000ea80000300800 */
[----:B------:R-:W2:Y:S04]  /*23c80*/  LDL.LU R6, [R1+0x620] ;  /* 0x0006200001067983 */ /* 0x000ea80000300800 */
[----:B------:R-:W2:Y:S04]  /*23c90*/  LDL.LU R7, [R1+0x624] ;  /* 0x0006240001077983 */ /* 0x000ea80000300800 */
[----:B---3--:R1:W-:Y:S04]  /*23ca0*/  STS.128 [R0], R8 ;  /* 0x0000000800007388 */ /* 0x0083e80000000c00 */
        /* <DEDUP_REMOVED lines=25> */
[----:B--2---:R1:W-:Y:S04]  /*23e40*/  STS.128 [R0+0x680], R4 ;  /* 0x0006800400007388 */ /* 0x0043e80000000c00 */
[----:B------:R-:W-:Y:S06]  /*23e50*/  BAR.SYNC.DEFER_BLOCKING 0x0 ;  /* 0x0000000000007b1d */ /* 0x000fec0000010000 */
[----:B-1----:R-:W2:Y:S04]  /*23e60*/  LDL.LU R4, [R1+0x920] ;  /* 0x0009200001047983 */ /* 0x002ea80000300800 */
[----:B------:R-:W2:Y:S04]  /*23e70*/  LDL.LU R5, [R1+0x924] ;  /* 0x0009240001057983 */ /* 0x000ea80000300800 */
[----:B------:R-:W2:Y:S04]  /*23e80*/  LDL.LU R6, [R1+0x910] ;  /* 0x0009100001067983 */ /* 0x000ea80000300800 */
[----:B------:R-:W2:Y:S04]  /*23e90*/  LDL.LU R7, [R1+0x914] ;  /* 0x0009140001077983 */ /* 0x000ea80000300800 */
[----:B------:R-:W1:Y:S04]  /*23ea0*/  LDS.128 R8, [R2] ;  /* 0x0000000002087984 */ /* 0x000e680000000c00 */
[----:B------:R-:W3:Y:S04]  /*23eb0*/  LDS.128 R16, [R2+0x800] ;  /* 0x0008000002107984 */ /* 0x000ee80000000c00 */
[----:B------:R-:W4:Y:S04]  /*23ec0*/  LDS.128 R12, [R184] ;  /* 0x00000000b80c7984 */ /* 0x000f280000000c00 */
[----:B------:R-:W-:Y:S04]  /*23ed0*/  LDS.128 R248, [R156+0x800] ;  /* 0x000800009cf87984 */ /* 0x000fe80000000c00 */
        /* <DEDUP_REMOVED lines=12> */
[----:B------:R-:W-:Y:S06]  /*23fa0*/  BAR.SYNC.DEFER_BLOCKING 0x0 ;  /* 0x0000000000007b1d */ /* 0x000fec0000010000 */
[----:B---3--:R-:W-:Y:S04]  /*23fb0*/  STL.64 [R1+0x250], R16 ;  /* 0x0002501001007387 */ /* 0x008fe80000100a00 */
[----:B------:R-:W-:Y:S04]  /*23fc0*/  STL.64 [R1+0x258], R18 ;  /* 0x0002581201007387 */ /* 0x000fe80000100a00 */
[----:B----4-:R-:W-:Y:S04]  /*23fd0*/  STL.64 [R1+0x240], R12 ;  /* 0x0002400c01007387 */ /* 0x010fe80000100a00 */
[----:B------:R-:W-:Y:S04]  /*23fe0*/  STL.64 [R1+0x248], R14 ;  /* 0x0002480e01007387 */ /* 0x000fe80000100a00 */
[----:B-1----:R1:W-:Y:S04]  /*23ff0*/  STL.64 [R1], R8 ;  /* 0x0000000801007387 */ /* 0x0023e80000100a00 */
[----:B------:R3:W-:Y:S04]  /*24000*/  STL.64 [R1+0x8], R10 ;  /* 0x0000080a01007387 */ /* 0x0007e80000100a00 */
[----:B-1----:R-:W4:Y:S04]  /*24010*/  LDL.LU R8, [R1+0x928] ;  /* 0x0009280001087983 */ /* 0x002f280000300800 */
[----:B------:R-:W4:Y:S04]  /*24020*/  LDL.LU R9, [R1+0x92c] ;  /* 0x00092c0001097983 */ /* 0x000f280000300800 */
[----:B---3--:R-:W4:Y:S04]  /*24030*/  LDL.LU R10, [R1+0x918] ;  /* 0x00091800010a7983 */ /* 0x008f280000300800 */
[----:B------:R-:W4:Y:S04]  /*24040*/  LDL.LU R11, [R1+0x91c] ;  /* 0x00091c00010b7983 */ /* 0x000f280000300800 */
[----:B--2---:R1:W-:Y:S04]  /*24050*/  STS.128 [R0], R4 ;  /* 0x0000000400007388 */ /* 0x0043e80000000c00 */
        /* <DEDUP_REMOVED lines=9> */
[----:B----4-:R1:W-:Y:S04]  /*240f0*/  STS.128 [R0+0x80], R8 ;  /* 0x0000800800007388 */ /* 0x0103e80000000c00 */
        /* <DEDUP_REMOVED lines=25> */
[----:B------:R-:W-:Y:S06]  /*24290*/  BAR.SYNC.DEFER_BLOCKING 0x0 ;  /* 0x0000000000007b1d */ /* 0x000fec0000010000 */
[----:B------:R-:W1:Y:S04]  /*242a0*/  LDS.128 R244, [R2] ;  /* 0x0000000002f47984 */ /* 0x000e680000000c00 */
[----:B------:R-:W-:Y:S04]  /*242b0*/  LDS.128 R240, [R2+0x800] ;  /* 0x0008000002f07984 */ /* 0x000fe80000000c00 */
[----:B------:R-:W-:Y:S04]  /*242c0*/  LDS.128 R236, [R184] ;  /* 0x00000000b8ec7984 */ /* 0x000fe80000000c00 */
[----:B------:R-:W-:Y:S04]  /*242d0*/  LDS.128 R220, [R184+0x800] ;  /* 0x00080000b8dc7984 */ /* 0x000fe80000000c00 */
[----:B------:R-:W-:Y:S04]  /*242e0*/  LDS.128 R216, [R3] ;  /* 0x0000000003d87984 */ /* 0x000fe80000000c00 */
[----:B------:R-:W-:Y:S04]  /*242f0*/  LDS.128 R212, [R3+0x800] ;  /* 0x0008000003d47984 */ /* 0x000fe80000000c00 */
[----:B------:R-:W-:Y:S04]  /*24300*/  LDS.128 R204, [R156] ;  /* 0x000000009ccc7984 */ /* 0x000fe80000000c00 */
[----:B------:R-:W-:Y:S04]  /*24310*/  LDS.128 R200, [R156+0x800] ;  /* 0x000800009cc87984 */ /* 0x000fe80000000c00 */
[----:B------:R-:W-:Y:S06]  /*24320*/  BAR.SYNC.DEFER_BLOCKING 0x0 ;  /* 0x0000000000007b1d */ /* 0x000fec0000010000 */
[----:B--2---:R2:W-:Y:S04]  /*24330*/  STS.128 [R0], R4 ;  /* 0x0000000400007388 */ /* 0x0045e80000000c00 */
[----:B--2---:R-:W2:Y:S04]  /*24340*/  LDL.LU R4, [R1+0x6a8] ;  /* 0x0006a80001047983 */ /* 0x004ea80000300800 */
        /* <DEDUP_REMOVED lines=8> */
[----:B--2---:R-:W2:Y:S04]  /*243d0*/  LDL.LU R4, [R1+0x618] ;  /* 0x0006180001047983 */ /* 0x004ea80000300800 */
[----:B------:R-:W2:Y:S04]  /*243e0*/  LDL.LU R5, [R1+0x61c] ;  /* 0x00061c0001057983 */ /* 0x000ea80000300800 */
[----:B------:R-:W2:Y:S04]  /*243f0*/  LDL.LU R6, [R1+0x608] ;  /* 0x0006080001067983 */ /* 0x000ea80000300800 */
[----:B------:R-:W2:Y:S04]  /*24400*/  LDL.LU R7, [R1+0x60c] ;  /* 0x00060c0001077983 */ /* 0x000ea80000300800 */
[----:B--2---:R2:W-:Y:S04]  /*24410*/  STS.128 [R0+0x280], R4 ;  /* 0x0002800400007388 */ /* 0x0045e80000000c00 */
[----:B--2---:R-:W2:Y:S04]  /*24420*/  LDL.LU R4, [R1+0x2c0] ;  /* 0x0002c00001047983 */ /* 0x004ea80000300800 */
[----:B------:R-:W2:Y:S04]  /*24430*/  LDL.LU R5, [R1+0x2c4] ;  /* 0x0002c40001057983 */ /* 0x000ea80000300800 */
[----:B------:R-:W2:Y:S04]  /*24440*/  LDL.LU R6, [R1+0x2b0] ;  /* 0x0002b00001067983 */ /* 0x000ea80000300800 */
[----:B------:R-:W2:Y:S04]  /*24450*/  LDL.LU R7, [R1+0x2b4] ;  /* 0x0002b40001077983 */ /* 0x000ea80000300800 */
[----:B---3--:R3:W-:Y:S04]  /*24460*/  STS.128 [R0+0x200], R8 ;  /* 0x0002000800007388 */ /* 0x0087e80000000c00 */
[----:B---3--:R-:W3:Y:S04]  /*24470*/  LDL.LU R8, [R1+0x2c8] ;  /* 0x0002c80001087983 */ /* 0x008ee80000300800 */
        /* <DEDUP_REMOVED lines=13> */
[----:B------:R-:W4:Y:S04]  /*24550*/  LDL.LU R36, [R1+0x900] ;  /* 0x0009000001247983 */ /* 0x000f280000300800 */
[----:B------:R-:W4:Y:S04]  /*24560*/  LDL.LU R37, [R1+0x904] ;  /* 0x0009040001257983 */ /* 0x000f280000300800 */
[----:B------:R-:W4:Y:S04]  /*24570*/  LDL.LU R38, [R1+0x8f0] ;  /* 0x0008f00001267983 */ /* 0x000f280000300800 */
[----:B------:R-:W4:Y:S04]  /*24580*/  LDL.LU R39, [R1+0x8f4] ;  /* 0x0008f40001277983 */ /* 0x000f280000300800 */
[----:B---3--:R-:W-:Y:S04]  /*24590*/  STS.128 [R0+0x480], R8 ;  /* 0x0004800800007388 */ /* 0x008fe80000000c00 */
[----:B--2---:R-:W-:Y:S04]  /*245a0*/  STS.128 [R0+0x680], R4 ;  /* 0x0006800400007388 */ /* 0x004fe80000000c00 */
[----:B------:R-:W-:Y:S06]  /*245b0*/  BAR.SYNC.DEFER_BLOCKING 0x0 ;  /* 0x0000000000007b1d */ /* 0x000fec0000010000 */
[----:B------:R-:W2:Y:S04]  /*245c0*/  LDS.128 R32, [R2] ;  /* 0x0000000002207984 */ /* 0x000ea80000000c00 */
[----:B------:R-:W-:Y:S04]  /*245d0*/  LDS.128 R16, [R2+0x800] ;  /* 0x0008000002107984 */ /* 0x000fe80000000c00 */
[----:B------:R-:W3:Y:S04]  /*245e0*/  LDS.128 R28, [R184] ;  /* 0x00000000b81c7984 */ /* 0x000ee80000000c00 */
[----:B------:R-:W-:Y:S04]  /*245f0*/  LDS.128 R12, [R184+0x800] ;  /* 0x00080000b80c7984 */ /* 0x000fe80000000c00 */
[----:B------:R-:W1:Y:S04]  /*24600*/  LDS.128 R24, [R3] ;  /* 0x0000000003187984 */ /* 0x000e680000000c00 */
[----:B------:R-:W-:Y:S04]  /*24610*/  LDS.128 R8, [R3+0x800] ;  /* 0x0008000003087984 */ /* 0x000fe80000000c00 */
[----:B------:R-:W1:Y:S04]  /*24620*/  LDS.128 R20, [R156] ;  /* 0x000000009c147984 */ /* 0x000e680000000c00 */
[----:B------:R-:W1:Y:S04]  /*24630*/  LDS.128 R4, [R156+0x800] ;  /* 0x000800009c047984 */ /* 0x000e680000000c00 */
[----:B------:R-:W-:Y:S06]  /*24640*/  BAR.SYNC.DEFER_BLOCKING 0x0 ;  /* 0x0000000000007b1d */ /* 0x000fec0000010000 */
[----:B----4-:R4:W-:Y:S04]  /*24650*/  STS.128 [R0], R36 ;  /* 0x0000002400007388 */ /* 0x0109e80000000c00 */
[----:B----4-:R-:W4:Y:S04]  /*24660*/  LDL.LU R36, [R1+0x908] ;  /* 0x0009080001247983 */ /* 0x010f280000300800 */
[----:B------:R-:W4:Y:S04]  /*24670*/  LDL.LU R37, [R1+0x90c] ;  /* 0x00090c0001257983 */ /* 0x000f280000300800 */
[----:B------:R-:W4:Y:S04]  /*24680*/  LDL.LU R38, [R1+0x8f8] ;  /* 0x0008f80001267983 */ /* 0x000f280000300800 */
[----:B------:R-:W4:Y:S04]  /*24690*/  LDL.LU R39, [R1+0x8fc] ;  /* 0x0008fc0001277983 */ /* 0x000f280000300800 */
[----:B------:R-:W2:Y:S04]  /*246a0*/  LDL.LU R40, [R1+0x860] ;  /* 0x0008600001287983 */ /* 0x000ea80000300800 */
[----:B------:R-:W2:Y:S04]  /*246b0*/  LDL.LU R41, [R1+0x864] ;  /* 0x0008640001297983 */ /* 0x000ea80000300800 */
[----:B------:R-:W2:Y:S04]  /*246c0*/  LDL.LU R42, [R1+0x850] ;  /* 0x00085000012a7983 */ /* 0x000ea80000300800 */
[----:B------:R-:W2:Y:S04]  /*246d0*/  LDL.LU R43, [R1+0x854] ;  /* 0x00085400012b7983 */ /* 0x000ea80000300800 */
[----:B----4-:R4:W-:Y:S04]  /*246e0*/  STS.128 [R0+0x80], R36 ;  /* 0x0000802400007388 */ /* 0x0109e80000000c00 */
[----:B----4-:R-:W4:Y:S04]  /*246f0*/  LDL.LU R36, [R1+0x868] ;  /* 0x0008680001247983 */ /* 0x010f280000300800 */
[----:B------:R-:W4:Y:S04]  /*24700*/  LDL.LU R37, [R1+0x86c] ;  /* 0x00086c0001257983 */ /* 0x000f280000300800 */
[----:B------:R-:W4:Y:S04]  /*24710*/  LDL.LU R38, [R1+0x858] ;  /* 0x0008580001267983 */ /* 0x000f280000300800 */
[----:B------:R-:W4:Y:S04]  /*24720*/  LDL.LU R39, [R1+0x85c] ;  /* 0x00085c0001277983 */ /* 0x000f280000300800 */
[----:B--2---:R-:W-:Y:S04]  /*24730*/  STS.128 [R0+0x200], R40 ;  /* 0x0002002800007388 */ /* 0x004fe80000000c00 */
[----:B----4-:R2:W-:Y:S04]  /*24740*/  STS.128 [R0+0x280], R36 ;  /* 0x0002802400007388 */ /* 0x0105e80000000c00 */
        /* <DEDUP_REMOVED lines=8> */
[----:B------:R-:W3:Y:S04]  /*247d0*/  LDL.LU R68, [R1+0x670] ;  /* 0x0006700001447983 */ /* 0x000ee80000300800 */
[----:B------:R-:W3:Y:S04]  /*247e0*/  LDL.LU R69, [R1+0x674] ;  /* 0x0006740001457983 */ /* 0x000ee80000300800 */
[----:B------:R-:W3:Y:S04]  /*247f0*/  LDL.LU R70, [R1+0x660] ;  /* 0x0006600001467983 */ /* 0x000ee80000300800 */
[----:B------:R-:W3:Y:S04]  /*24800*/  LDL.LU R71, [R1+0x664] ;  /* 0x0006640001477983 */ /* 0x000ee80000300800 */
[----:B--2---:R2:W-:Y:S02]  /*24810*/  STS.128 [R0+0x400], R36 ;  /* 0x0004002400007388 */ /* 0x0045e40000000c00 */
[----:B--2---:R-:W-:-:S02]  /*24820*/  IMAD.MOV.U32 R38, RZ, RZ, R180 ;  /* 0x000000ffff267224 */ /* 0x004fc400078e00b4 */
[----:B------:R-:W-:Y:S02]  /*24830*/  IMAD.MOV.U32 R39, RZ, RZ, R181 ;  /* 0x000000ffff277224 */ /* 0x000fe400078e00b5 */
[----:B------:R-:W-:Y:S02]  /*24840*/  IMAD.MOV.U32 R36, RZ, RZ, R176 ;  /* 0x000000ffff247224 */ /* 0x000fe400078e00b0 */
[----:B------:R-:W-:Y:S02]  /*24850*/  IMAD.MOV.U32 R37, RZ, RZ, R177 ;  /* 0x000000ffff257224 */ /* 0x000fe400078e00b1 */
[----:B------:R-:W-:Y:S02]  /*24860*/  IMAD.MOV.U32 R180, RZ, RZ, R178 ;  /* 0x000000ffffb47224 */ /* 0x000fe400078e00b2 */
[----:B------:R-:W-:Y:S01]  /*24870*/  IMAD.MOV.U32 R181, RZ, RZ, R179 ;  /* 0x000000ffffb57224 */ /* 0x000fe200078e00b3 */
[----:B----4-:R-:W-:Y:S04]  /*24880*/  STS.128 [R0+0x480], R40 ;  /* 0x0004802800007388 */ /* 0x010fe80000000c00 */
[----:B------:R-:W-:Y:S04]  /*24890*/  STS.128 [R0+0x600], R36 ;  /* 0x0006002400007388 */ /* 0x000fe80000000c00 */
[----:B------:R-:W-:Y:S04]  /*248a0*/  STS.128 [R0+0x680], R180 ;  /* 0x000680b400007388 */ /* 0x000fe80000000c00 */
[----:B------:R-:W-:Y:S06]  /*248b0*/  BAR.SYNC.DEFER_BLOCKING 0x0 ;  /* 0x0000000000007b1d */ /* 0x000fec0000010000 */
[----:B------:R-:W2:Y:S04]  /*248c0*/  LDS.128 R64, [R2] ;  /* 0x0000000002407984 */ /* 0x000ea80000000c00 */
        /* <DEDUP_REMOVED lines=8> */
[----:B---3--:R3:W-:Y:S04]  /*24950*/  STS.128 [R0], R68 ;  /* 0x0000004400007388 */ /* 0x0087e80000000c00 */
[----:B---3--:R-:W3:Y:S04]  /*24960*/  LDL.LU R68, [R1+0x678] ;  /* 0x0006780001447983 */ /* 0x008ee80000300800 */
[----:B------:R-:W3:Y:S04]  /*24970*/  LDL.LU R69, [R1+0x67c] ;  /* 0x00067c0001457983 */ /* 0x000ee80000300800 */
[----:B------:R-:W3:Y:S04]  /*24980*/  LDL.LU R70, [R1+0x668] ;  /* 0x0006680001467983 */ /* 0x000ee80000300800 */
[----:B------:R-:W3:Y:S04]  /*24990*/  LDL.LU R71, [R1+0x66c] ;  /* 0x00066c0001477983 */ /* 0x000ee80000300800 */
[----:B------:R-:W4:Y:S04]  /*249a0*/  LDL.LU R72, [R1+0x5f0] ;  /* 0x0005f00001487983 */ /* 0x000f280000300800 */
[----:B------:R-:W4:Y:S04]  /*249b0*/  LDL.LU R73, [R1+0x5f4] ;  /* 0x0005f40001497983 */ /* 0x000f280000300800 */
[----:B------:R-:W4:Y:S04]  /*249c0*/  LDL.LU R74, [R1+0x5e0] ;  /* 0x0005e000014a7983 */ /* 0x000f280000300800 */
[----:B------:R-:W4:Y:S04]  /*249d0*/  LDL.LU R75, [R1+0x5e4] ;  /* 0x0005e400014b7983 */ /* 0x000f280000300800 */
[----:B---3--:R3:W-:Y:S04]  /*249e0*/  STS.128 [R0+0x80], R68 ;  /* 0x0000804400007388 */ /* 0x0087e80000000c00 */
[----:B---3--:R-:W3:Y:S04]  /*249f0*/  LDL.LU R68, [R1+0x5f8] ;  /* 0x0005f80001447983 */ /* 0x008ee80000300800 */
[----:B------:R-:W3:Y:S04]  /*24a00*/  LDL.LU R69, [R1+0x5fc] ;  /* 0x0005fc0001457983 */ /* 0x000ee80000300800 */
[----:B------:R-:W3:Y:S04]  /*24a10*/  LDL.LU R70, [R1+0x5e8] ;  /* 0x0005e80001467983 */ /* 0x000ee80000300800 */
[----:B------:R-:W3:Y:S04]  /*24a20*/  LDL.LU R71, [R1+0x5ec] ;  /* 0x0005ec0001477983 */ /* 0x000ee80000300800 */
[----:B---3--:R3:W-:Y:S04]  /*24a30*/  STS.128 [R0+0x280], R68 ;  /* 0x0002804400007388 */ /* 0x0087e80000000c00 */
[----:B---3--:R-:W3:Y:S04]  /*24a40*/  LDL.LU R68, [R1+0x2a0] ;  /* 0x0002a00001447983 */ /* 0x008ee80000300800 */
[----:B------:R-:W3:Y:S04]  /*24a50*/  LDL.LU R69, [R1+0x2a4] ;  /* 0x0002a40001457983 */ /* 0x000ee80000300800 */
[----:B------:R-:W3:Y:S04]  /*24a60*/  LDL.LU R70, [R1+0x590] ;  /* 0x0005900001467983 */ /* 0x000ee80000300800 */
[----:B------:R-:W3:Y:S04]  /*24a70*/  LDL.LU R71, [R1+0x594] ;  /* 0x0005940001477983 */ /* 0x000ee80000300800 */
[----:B----4-:R4:W-:Y:S04]  /*24a80*/  STS.128 [R0+0x200], R72 ;  /* 0x0002004800007388 */ /* 0x0109e80000000c00 */
[----:B----4-:R-:W4:Y:S04]  /*24a90*/  LDL.LU R72, [R1+0x2a8] ;  /* 0x0002a80001487983 */ /* 0x010f280000300800 */
        /* <DEDUP_REMOVED lines=13> */
[----:B------:R-:W2:Y:S04]  /*24b70*/  LDL.LU R100, [R1+0x8e0] ;  /* 0x0008e00001647983 */ /* 0x000ea80000300800 */
[----:B------:R-:W2:Y:S04]  /*24b80*/  LDL.LU R101, [R1+0x8e4] ;  /* 0x0008e40001657983 */ /* 0x000ea80000300800 */
[----:B------:R-:W2:Y:S04]  /*24b90*/  LDL.LU R102, [R1+0x8d0] ;  /* 0x0008d00001667983 */ /* 0x000ea80000300800 */
[----:B------:R-:W2:Y:S04]  /*24ba0*/  LDL.LU R103, [R1+0x8d4] ;  /* 0x0008d40001677983 */ /* 0x000ea80000300800 */
[----:B----4-:R-:W-:Y:S04]  /*24bb0*/  STS.128 [R0+0x480], R72 ;  /* 0x0004804800007388 */ /* 0x010fe80000000c00 */
[----:B---3--:R-:W-:Y:S04]  /*24bc0*/  STS.128 [R0+0x680], R68 ;  /* 0x0006804400007388 */ /* 0x008fe80000000c00 */
[----:B------:R-:W-:Y:S06]  /*24bd0*/  BAR.SYNC.DEFER_BLOCKING 0x0 ;  /* 0x0000000000007b1d */ /* 0x000fec0000010000 */
[----:B------:R-:W3:Y:S04]  /*24be0*/  LDS.128 R96, [R2] ;  /* 0x0000000002607984 */ /* 0x000ee80000000c00 */
[----:B------:R-:W-:Y:S04]  /*24bf0*/  LDS.128 R80, [R2+0x800] ;  /* 0x0008000002507984 */ /* 0x000fe80000000c00 */
[----:B------:R-:W4:Y:S04]  /*24c00*/  LDS.128 R92, [R184] ;  /* 0x00000000b85c7984 */ /* 0x000f280000000c00 */
[----:B------:R-:W-:Y:S04]  /*24c10*/  LDS.128 R76, [R184+0x800] ;  /* 0x00080000b84c7984 */ /* 0x000fe80000000c00 */
[----:B------:R-:W1:Y:S04]  /*24c20*/  LDS.128 R88, [R3] ;  /* 0x0000000003587984 */ /* 0x000e680000000c00 */
[----:B------:R-:W-:Y:S04]  /*24c30*/  LDS.128 R72, [R3+0x800] ;  /* 0x0008000003487984 */ /* 0x000fe80000000c00 */
[----:B------:R-:W1:Y:S04]  /*24c40*/  LDS.128 R84, [R156] ;  /* 0x000000009c547984 */ /* 0x000e680000000c00 */
[----:B------:R-:W1:Y:S04]  /*24c50*/  LDS.128 R68, [R156+0x800] ;  /* 0x000800009c447984 */ /* 0x000e680000000c00 */
        /* <DEDUP_REMOVED lines=35> */
[----:B---3--:R-:W-:Y:S01]  /*24e90*/  STS.128 [R0+0x480], R104 ;  /* 0x0004806800007388 */ /* 0x008fe20000000c00 */
[----:B------:R-:W-:-:S02]  /*24ea0*/  IMAD.MOV.U32 R132, RZ, RZ, R224 ;  /* 0x000000ffff847224 */ /* 0x000fc400078e00e0 */
[----:B------:R-:W-:Y:S02]  /*24eb0*/  IMAD.MOV.U32 R133, RZ, RZ, R225 ;  /* 0x000000ffff857224 */ /* 0x000fe400078e00e1 */
[----:B------:R-:W-:Y:S02]  /*24ec0*/  IMAD.MOV.U32 R134, RZ, RZ, R228 ;  /* 0x000000ffff867224 */ /* 0x000fe400078e00e4 */
[----:B------:R-:W-:Y:S01]  /*24ed0*/  IMAD.MOV.U32 R135, RZ, RZ, R229 ;  /* 0x000000ffff877224 */ /* 0x000fe200078e00e5 */
[----:B--2---:R-:W-:Y:S04]  /*24ee0*/  STS.128 [R0+0x680], R100 ;  /* 0x0006806400007388 */ /* 0x004fe80000000c00 */
        /* <DEDUP_REMOVED lines=10> */
[----:B------:R3:W-:Y:S04]  /*24f90*/  STS.128 [R0], R132 ;  /* 0x0000008400007388 */ /* 0x0007e80000000c00 */
        /* <DEDUP_REMOVED lines=18> */
[----:B--2---:R-:W-:Y:S04]  /*250c0*/  STS.128 [R0+0x400], R136 ;  /* 0x0004008800007388 */ /* 0x004fe80000000c00 */
[----:B---3--:R2:W-:Y:S04]  /*250d0*/  STS.128 [R0+0x480], R132 ;  /* 0x0004808400007388 */ /* 0x0085e80000000c00 */
        /* <DEDUP_REMOVED lines=12> */
[----:B------:R-:W-:-:S02]  /*251a0*/  IMAD.MOV.U32 R228, RZ, RZ, R226 ;  /* 0x000000ffffe47224 */ /* 0x000fc400078e00e2 */
[----:B------:R-:W-:-:S05]  /*251b0*/  IMAD.MOV.U32 R229, RZ, RZ, R227 ;  /* 0x000000ffffe57224 */ /* 0x000fca00078e00e3 */
[----:B------:R1:W-:Y:S02]  /*251c0*/  STS.128 [R0+0x80], R228 ;  /* 0x000080e400007388 */ /* 0x0003e40000000c00 */
[C---:B-1----:R-:W-:Y:S02]  /*251d0*/  LOP3.LUT R231, R2.reuse, 0x60, RZ, 0x3c, !PT ;  /* 0x0000006002e77812 */ /* 0x042fe400078e3cff */
[----:B--2---:R-:W-:Y:S04]  /*251e0*/  STS.128 [R0+0x600], R132 ;  /* 0x0006008400007388 */ /* 0x004fe80000000c00 */
[----:B---3--:R-:W-:Y:S04]  /*251f0*/  STS.128 [R0+0x680], R136 ;  /* 0x0006808800007388 */ /* 0x008fe80000000c00 */
[----:B------:R-:W-:Y:S06]  /*25200*/  BAR.SYNC.DEFER_BLOCKING 0x0 ;  /* 0x0000000000007b1d */ /* 0x000fec0000010000 */
[----:B------:R-:W1:Y:S04]  /*25210*/  LDS.128 R160, [R2] ;  /* 0x0000000002a07984 */ /* 0x000e680000000c00 */
[----:B------:R-:W-:Y:S04]  /*25220*/  LDS.128 R144, [R2+0x800] ;  /* 0x0008000002907984 */ /* 0x000fe80000000c00 */
[----:B------:R-:W2:Y:S04]  /*25230*/  LDS.128 R156, [R184] ;  /* 0x00000000b89c7984 */ /* 0x000ea80000000c00 */
[----:B------:R-:W-:Y:S04]  /*25240*/  LDS.128 R140, [R184+0x800] ;  /* 0x00080000b88c7984 */ /* 0x000fe80000000c00 */
[----:B------:R-:W3:Y:S04]  /*25250*/  LDS.128 R152, [R3] ;  /* 0x0000000003987984 */ /* 0x000ee80000000c00 */
        /* <DEDUP_REMOVED lines=36> */
[----:B--2---:R2:W-:Y:S04]  /*254a0*/  STS.128 [R0+0x400], R164 ;  /* 0x000400a400007388 */ /* 0x0045e80000000c00 */
[----:B--2---:R-:W2:Y:S04]  /*254b0*/  LDL.LU R166, [R1+0x650] ;  /* 0x0006500001a67983 */ /* 0x004ea80000300800 */
[----:B------:R-:W2:Y:S04]  /*254c0*/  LDL.LU R167, [R1+0x654] ;  /* 0x0006540001a77983 */ /* 0x000ea80000300800 */
[----:B----4-:R-:W-:Y:S04]  /*254d0*/  STS.128 [R0+0x480], R168 ;  /* 0x000480a800007388 */ /* 0x010fe80000000c00 */
[----:B---3--:R-:W-:Y:S04]  /*254e0*/  STS.128 [R0+0x600], R172 ;  /* 0x000600ac00007388 */ /* 0x008fe80000000c00 */
[----:B------:R-:W-:Y:S04]  /*254f0*/  STS.128 [R0+0x680], R188 ;  /* 0x000680bc00007388 */ /* 0x000fe80000000c00 */
[----:B------:R-:W-:Y:S01]  /*25500*/  BAR.SYNC.DEFER_BLOCKING 0x0 ;  /* 0x0000000000007b1d */ /* 0x000fe20000010000 */
[----:B------:R-:W-:Y:S01]  /*25510*/  IMAD.MOV.U32 R164, RZ, RZ, R232 ;  /* 0x000000ffffa47224 */ /* 0x000fe200078e00e8 */
[C---:B------:R-:W-:Y:S01]  /*25520*/  LOP3.LUT R232, R2.reuse, 0x40, RZ, 0x3c, !PT ;  /* 0x0000004002e87812 */ /* 0x040fe200078e3cff */
[----:B------:R-:W-:Y:S01]  /*25530*/  IMAD.MOV.U32 R165, RZ, RZ, R233 ;  /* 0x000000ffffa57224 */ /* 0x000fe200078e00e9 */
[----:B------:R-:W-:-:S02]  /*25540*/  LOP3.LUT R233, R2, 0x20, RZ, 0x3c, !PT ;  /* 0x0000002002e97812 */ /* 0x000fc400078e3cff */
[----:B------:R-:W3:Y:S04]  /*25550*/  LDS.128 R168, [R2] ;  /* 0x0000000002a87984 */ /* 0x000ee80000000c00 */
        /* <DEDUP_REMOVED lines=10> */
[----:B------:R-:W2:Y:S01]  /*25600*/  LDL.LU R167, [R1+0x65c] ;  /* 0x00065c0001a77983 */ /* 0x000ea20000300800 */
[----:B------:R-:W-:-:S02]  /*25610*/  IMAD.MOV.U32 R164, RZ, RZ, R234 ;  /* 0x000000ffffa47224 */ /* 0x000fc400078e00ea */
[----:B------:R-:W-:Y:S01]  /*25620*/  IMAD.MOV.U32 R165, RZ, RZ, R235 ;  /* 0x000000ffffa57224 */ /* 0x000fe200078e00eb */
[----:B------:R-:W4:Y:S04]  /*25630*/  LDL.LU R208, [R1+0x120] ;  /* 0x0001200001d07983 */ /* 0x000f280000300800 */
[----:B------:R-:W4:Y:S04]  /*25640*/  LDL.LU R209, [R1+0x124] ;  /* 0x0001240001d17983 */ /* 0x000f280000300800 */
[----:B------:R-:W4:Y:S04]  /*25650*/  LDL.LU R210, [R1+0x100] ;  /* 0x0001000001d27983 */ /* 0x000f280000300800 */
[----:B------:R-:W4:Y:S04]  /*25660*/  LDL.LU R211, [R1+0x104] ;  /* 0x0001040001d37983 */ /* 0x000f280000300800 */
[----:B--2---:R2:W-:Y:S04]  /*25670*/  STS.128 [R0+0x80], R164 ;  /* 0x000080a400007388 */ /* 0x0045e80000000c00 */
[----:B--2---:R-:W2:Y:S04]  /*25680*/  LDL.LU R164, [R1+0x128] ;  /* 0x0001280001a47983 */ /* 0x004ea80000300800 */
[----:B------:R-:W2:Y:S04]  /*25690*/  LDL.LU R165, [R1+0x12c] ;  /* 0x00012c0001a57983 */ /* 0x000ea80000300800 */
[----:B------:R-:W2:Y:S04]  /*256a0*/  LDL.LU R166, [R1+0x108] ;  /* 0x0001080001a67983 */ /* 0x000ea80000300800 */
[----:B------:R-:W2:Y:S04]  /*256b0*/  LDL.LU R167, [R1+0x10c] ;  /* 0x00010c0001a77983 */ /* 0x000ea80000300800 */
[----:B------:R-:W3:Y:S04]  /*256c0*/  LDL.LU R235, [R1+0x50] ;  /* 0x0000500001eb7983 */ /* 0x000ee80000300800 */
[----:B------:R-:W3:Y:S04]  /*256d0*/  LDL.LU R230, [R1+0x950] ;  /* 0x0009500001e67983 */ /* 0x000ee80000300800 */
[----:B--2---:R2:W-:Y:S04]  /*256e0*/  STS.128 [R0+0x280], R164 ;  /* 0x000280a400007388 */ /* 0x0045e80000000c00 */
[----:B--2---:R-:W2:Y:S04]  /*256f0*/  LDL.LU R164, [R1+0x470] ;  /* 0x0004700001a47983 */ /* 0x004ea80000300800 */
        /* <DEDUP_REMOVED lines=25> */
[----:B----4-:R-:W-:Y:S01]  /*25890*/  STS.128 [R0+0x480], R208 ;  /* 0x000480d000007388 */ /* 0x010fe20000000c00 */
[----:B---3--:R-:W-:-:S04]  /*258a0*/  ISETP.GE.AND P0, PT, R230, c[0x0][0x178], PT ;  /* 0x00005e00e6007a0c */ /* 0x008fc80003f06270 */
[C---:B------:R-:W-:Y:S01]  /*258b0*/  ISETP.LT.AND P0, PT, R252.reuse, c[0x0][0x17c], !P0 ;  /* 0x00005f00fc007a0c */ /* 0x040fe20004701270 */
[----:B------:R-:W-:Y:S01]  /*258c0*/  IMAD R3, R252, c[0x0][0x198], RZ ;  /* 0x00006600fc037a24 */ /* 0x000fe200078e02ff */
[----:B--2---:R2:W-:Y:S02]  /*258d0*/  STS.128 [R0+0x680], R164 ;  /* 0x000680a400007388 */ /* 0x0045e40000000c00 */
[----:B--2---:R-:W-:Y:S02]  /*258e0*/  IMAD R0, R230, c[0x0][0x194], RZ ;  /* 0x00006500e6007a24 */ /* 0x004fe400078e02ff */
[----:B------:R-:W-:Y:S03]  /*258f0*/  BAR.SYNC.DEFER_BLOCKING 0x0 ;  /* 0x0000000000007b1d */ /* 0x000fe60000010000 */
[----:B------:R-:W-:-:S04]  /*25900*/  LEA R208, P1, R0, c[0x0][0x170], 0x2 ;  /* 0x00005c0000d07a11 */ /* 0x000fc800078210ff */
[----:B------:R-:W-:-:S05]  /*25910*/  LEA.HI.X.SX32 R209, R0, c[0x0][0x174], 0x2, P1 ;  /* 0x00005d0000d17a11 */ /* 0x000fca00008f16ff */
[----:B------:R-:W-:-:S05]  /*25920*/  IMAD.WIDE R164, R3, 0x4, R208 ;  /* 0x0000000403a47825 */ /* 0x000fca00078e02d0 */
[----:B------:R2:W-:Y:S01]  /*25930*/  @P0 STG.E [R164.64], R235 ;  /* 0x000000eba4000986 */ /* 0x0005e2000c101904 */
[----:B------:R-:W-:Y:S01]  /*25940*/  ISETP.GE.AND P0, PT, R252, c[0x0][0x17c], PT ;  /* 0x00005f00fc007a0c */ /* 0x000fe20003f06270 */
[----:B--2---:R-:W-:-:S04]  /*25950*/  IMAD.MOV.U32 R164, RZ, RZ, c[0x0][0x194] ;  /* 0x00006500ffa47624 */ /* 0x004fc800078e00ff */
[----:B------:R-:W-:Y:S01]  /*25960*/  IMAD R0, R164, 0x80, R0 ;  /* 0x00000080a4007824 */ /* 0x000fe200078e0200 */
[----:B------:R-:W-:-:S04]  /*25970*/  ISETP.LT.AND P0, PT, R228, c[0x0][0x178], !P0 ;  /* 0x00005e00e4007a0c */ /* 0x000fc80004701270 */
[----:B------:R-:W-:-:S04]  /*25980*/  LEA R164, P1, R0, c[0x0][0x170], 0x2 ;  /* 0x00005c0000a47a11 */ /* 0x000fc800078210ff */
[----:B------:R-:W-:Y:S02]  /*25990*/  LEA.HI.X.SX32 R165, R0, c[0x0][0x174], 0x2, P1 ;  /* 0x00005d0000a57a11 */ /* 0x000fe400008f16ff */
[----:B------:R-:W-:-:S03]  /*259a0*/  IADD3 R0, R252, 0x1, RZ ;  /* 0x00000001fc007810 */ /* 0x000fc60007ffe0ff */
[----:B------:R-:W-:-:S05]  /*259b0*/  IMAD.WIDE R166, R3, 0x4, R164 ;  /* 0x0000000403a67825 */ /* 0x000fca00078e02a4 */
[----:B------:R2:W-:Y:S01]  /*259c0*/  @P0 STG.E [R166.64], R227 ;  /* 0x000000e3a6000986 */ /* 0x0005e2000c101904 */
[----:B------:R-:W-:-:S04]  /*259d0*/  ISETP.GE.AND P0, PT, R0, c[0x0][0x17c], PT ;  /* 0x00005f0000007a0c */ /* 0x000fc80003f06270 */
[----:B------:R-:W-:Y:S02]  /*259e0*/  ISETP.LT.AND P1, PT, R230, c[0x0][0x178], !P0 ;  /* 0x00005e00e6007a0c */ /* 0x000fe40004721270 */
[----:B------:R-:W-:Y:S02]  /*259f0*/  IADD3 R0, R3, c[0x0][0x198], RZ ;  /* 0x0000660003007a10 */ /* 0x000fe40007ffe0ff */
[----:B------:R-:W-:-:S03]  /*25a00*/  ISETP.LT.AND P0, PT, R228, c[0x0][0x178], !P0 ;  /* 0x00005e00e4007a0c */ /* 0x000fc60004701270 */
[----:B--2---:R-:W-:Y:S01]  /*25a10*/  IMAD.WIDE R166, R0, 0x4, R208 ;  /* 0x0000000400a67825 */ /* 0x004fe200078e02d0 */
[----:B------:R-:W-:Y:S01]  /*25a20*/  IADD3 R3, R252, 0x2, RZ ;  /* 0x00000002fc037810 */ /* 0x000fe20007ffe0ff */
[----:B------:R-:W2:Y:S04]  /*25a30*/  LDL.LU R227, [R1+0x24] ;  /* 0x0000240001e37983 */ /* 0x000ea80000300800 */
[----:B------:R3:W-:Y:S02]  /*25a40*/  @P1 STG.E [R166.64], R226 ;  /* 0x000000e2a6001986 */ /* 0x0007e4000c101904 */
[----:B---3--:R-:W-:Y:S02]  /*25a50*/  IMAD.WIDE R166, R0, 0x4, R164 ;  /* 0x0000000400a67825 */ /* 0x008fe400078e02a4 */
[----:B------:R-:W3:Y:S04]  /*25a60*/  LDL.LU R226, [R1+0x90] ;  /* 0x0000900001e27983 */ /* 0x000ee80000300800 */
[----:B------:R4:W-:Y:S01]  /*25a70*/  @P0 STG.E [R166.64], R225 ;  /* 0x000000e1a6000986 */ /* 0x0009e2000c101904 */
[----:B------:R-:W-:-:S04]  /*25a80*/  ISETP.GE.AND P0, PT, R3, c[0x0][0x17c], PT ;  /* 0x00005f0003007a0c */ /* 0x000fc80003f06270 */
[----:B------:R-:W-:Y:S02]  /*25a90*/  ISETP.LT.AND P1, PT, R230, c[0x0][0x178], !P0 ;  /* 0x00005e00e6007a0c */ /* 0x000fe40004721270 */
[----:B------:R-:W-:-:S05]  /*25aa0*/  IADD3 R0, R0, c[0x0][0x198], RZ ;  /* 0x0000660000007a10 */ /* 0x000fca0007ffe0ff */
[----:B----4-:R-:W-:Y:S01]  /*25ab0*/  IMAD.WIDE R166, R0, 0x4, R208 ;  /* 0x0000000400a67825 */ /* 0x010fe200078e02d0 */
[----:B------:R-:W4:Y:S05]  /*25ac0*/  LDL.LU R225, [R1+0x30] ;  /* 0x0000300001e17983 */ /* 0x000f2a0000300800 */
[----:B------:R1:W-:Y:S01]  /*25ad0*/  @P1 STG.E [R166.64], R234 ;  /* 0x000000eaa6001986 */ /* 0x0003e2000c101904 */
[----:B------:R-:W-:Y:S02]  /*25ae0*/  ISETP.LT.AND P1, PT, R228, c[0x0][0x178], !P0 ;  /* 0x00005e00e4007a0c */ /* 0x000fe40004721270 */
[----:B------:R-:W-:-:S04]  /*25af0*/  IADD3 R3, R252, 0x3, RZ ;  /* 0x00000003fc037810 */ /* 0x000fc80007ffe0ff */
[----:B------:R-:W-:Y:S01]  /*25b00*/  ISETP.GE.AND P0, PT, R3, c[0x0][0x17c], PT ;  /* 0x00005f0003007a0c */ /* 0x000fe20003f06270 */
[C---:B-1----:R-:W-:Y:S01]  /*25b10*/  IMAD.WIDE R166, R0.reuse, 0x4, R164 ;  /* 0x0000000400a67825 */ /* 0x042fe200078e02a4 */
[----:B------:R-:W-:-:S05]  /*25b20*/  IADD3 R0, R0, c[0x0][0x198], RZ ;  /* 0x0000660000007a10 */ /* 0x000fca0007ffe0ff */
[----:B------:R1:W-:Y:S01]  /*25b30*/  @P1 STG.E [R166.64], R229 ;  /* 0x000000e5a6001986 */ /* 0x0003e2000c101904 */
[----:B------:R-:W-:Y:S01]  /*25b40*/  ISETP.LT.AND P1, PT, R230, c[0x0][0x178], !P0 ;  /* 0x00005e00e6007a0c */ /* 0x000fe20004721270 */
[----:B-1----:R-:W-:-:S12]  /*25b50*/  IMAD.WIDE R166, R0, 0x4, R208 ;  /* 0x0000000400a67825 */ /* 0x002fd800078e02d0 */
[----:B------:R1:W-:Y:S04]  /*25b60*/  @P1 STG.E [R166.64], R224 ;  /* 0x000000e0a6001986 */ /* 0x0003e8000c101904 */
[----:B-1----:R-:W4:Y:S01]  /*25b70*/  LDL.LU R224, [R1+0x94] ;  /* 0x0000940001e07983 */ /* 0x002f220000300800 */
[----:B------:R-:W-:Y:S02]  /*25b80*/  IADD3 R3, R252, 0x4, RZ ;  /* 0x00000004fc037810 */ /* 0x000fe40007ffe0ff */
[----:B------:R-:W-:Y:S01]  /*25b90*/  ISETP.LT.AND P0, PT, R228, c[0x0][0x178], !P0 ;  /* 0x00005e00e4007a0c */ /* 0x000fe20004701270 */
[----:B------:R-:W-:Y:S01]  /*25ba0*/  IMAD.WIDE R166, R0, 0x4, R164 ;  /* 0x0000000400a67825 */ /* 0x000fe200078e02a4 */
[----:B------:R-:W-:Y:S01]  /*25bb0*/  ISETP.GE.AND P3, PT, R3, c[0x0][0x17c], PT ;  /* 0x00005f0003007a0c */ /* 0x000fe20003f66270 */
[----:B------:R-:W4:Y:S01]  /*25bc0*/  LDL.LU R229, [R1+0x34] ;  /* 0x0000340001e57983 */ /* 0x000f220000300800 */
[----:B------:R-:W-:-:S02]  /*25bd0*/  IADD3 R3, R252, 0x5, RZ ;  /* 0x00000005fc037810 */ /* 0x000fc40007ffe0ff */
[----:B------:R-:W-:Y:S01]  /*25be0*/  ISETP.LT.AND P6, PT, R230, c[0x0][0x178], !P3 ;  /* 0x00005e00e6007a0c */ /* 0x000fe20005fc1270 */
[----:B------:R-:W4:Y:S01]  /*25bf0*/  LDL.LU R235, [R1+0xb4] ;  /* 0x0000b40001eb7983 */ /* 0x000f220000300800 */
[----:B------:R-:W-:Y:S02]  /*25c00*/  ISETP.GE.AND P2, PT, R3, c[0x0][0x17c], PT ;  /* 0x00005f0003007a0c */ /* 0x000fe40003f46270 */
[----:B------:R-:W-:Y:S02]  /*25c10*/  IADD3 R3, R252, 0x6, RZ ;  /* 0x00000006fc037810 */ /* 0x000fe40007ffe0ff */
[----:B------:R-:W-:Y:S02]  /*25c20*/  ISETP.LT.AND P3, PT, R228, c[0x0][0x178], !P3 ;  /* 0x00005e00e4007a0c */ /* 0x000fe40005f61270 */
[----:B------:R-:W-:Y:S02]  /*25c30*/  IADD3 R0, R0, c[0x0][0x198], RZ ;  /* 0x0000660000007a10 */ /* 0x000fe40007ffe0ff */
[----:B------:R-:W-:-:S02]  /*25c40*/  IADD3 R210, R252, 0x7, RZ ;  /* 0x00000007fcd27810 */ /* 0x000fc40007ffe0ff */
[----:B------:R-:W-:Y:S02]  /*25c50*/  ISETP.GE.AND P1, PT, R3, c[0x0][0x17c], PT ;  /* 0x00005f0003007a0c */ /* 0x000fe40003f26270 */
[----:B------:R-:W-:Y:S02]  /*25c60*/  IADD3 R3, R252, 0x8, RZ ;  /* 0x00000008fc037810 */ /* 0x000fe40007ffe0ff */
[----:B------:R-:W-:Y:S01]  /*25c70*/  ISETP.GE.AND P5, PT, R210, c[0x0][0x17c], PT ;  /* 0x00005f00d2007a0c */ /* 0x000fe20003fa6270 */
[C---:B------:R-:W-:Y:S01]  /*25c80*/  IMAD.WIDE R210, R0.reuse, 0x4, R164 ;  /* 0x0000000400d27825 */ /* 0x040fe200078e02a4 */
[----:B------:R-:W-:Y:S02]  /*25c90*/  ISETP.GE.AND P4, PT, R3, c[0x0][0x17c], PT ;  /* 0x00005f0003007a0c */ /* 0x000fe40003f86270 */
[----:B------:R-:W-:Y:S01]  /*25ca0*/  IADD3 R3, R0, c[0x0][0x198], RZ ;  /* 0x0000660000037a10 */ /* 0x000fe20007ffe0ff */
[----:B--2---:R1:W-:Y:S01]  /*25cb0*/  @P0 STG.E [R166.64], R227 ;  /* 0x000000e3a6000986 */ /* 0x0043e2000c101904 */
[----:B------:R-:W-:Y:S01]  /*25cc0*/  ISETP.LT.AND P0, PT, R230, c[0x0][0x178], !P2 ;  /* 0x00005e00e6007a0c */ /* 0x000fe20005701270 */
[----:B-1----:R-:W-:-:S02]  /*25cd0*/  IMAD.WIDE R166, R0, 0x4, R208 ;  /* 0x0000000400a67825 */ /* 0x002fc400078e02d0 */
[----:B------:R-:W2:Y:S04]  /*25ce0*/  LDL.LU R227, [R1+0x44] ;  /* 0x0000440001e37983 */ /* 0x000ea80000300800 */
[----:B---3--:R1:W-:Y:S01]  /*25cf0*/  @P6 STG.E [R166.64], R226 ;  /* 0x000000e2a6006986 */ /* 0x0083e2000c101904 */
[C---:B------:R-:W-:Y:S02]  /*25d00*/  IADD3 R0, R3.reuse, c[0x0][0x198], RZ ;  /* 0x0000660003007a10 */ /* 0x040fe40007ffe0ff */
[C---:B-1----:R-:W-:Y:S02]  /*25d10*/  IADD3 R166, R252.reuse, 0x9, RZ ;  /* 0x00000009fca67810 */ /* 0x042fe40007ffe0ff */
[----:B------:R-:W-:Y:S01]  /*25d20*/  IADD3 R226, R252, 0xa, RZ ;  /* 0x0000000afce27810 */ /* 0x000fe20007ffe0ff */
[----:B----4-:R1:W-:Y:S01]  /*25d30*/  @P3 STG.E [R210.64], R225 ;  /* 0x000000e1d2003986 */ /* 0x0103e2000c101904 */
[----:B------:R-:W-:Y:S01]  /*25d40*/  ISETP.GE.AND P3, PT, R166, c[0x0][0x17c], PT ;  /* 0x00005f00a6007a0c */ /* 0x000fe20003f66270 */
[----:B------:R-:W-:-:S04]  /*25d50*/  IMAD.WIDE R166, R3, 0x4, R164 ;  /* 0x0000000403a67825 */ /* 0x000fc800078e02a4 */
[----:B-1----:R-:W-:Y:S02]  /*25d60*/  IMAD.WIDE R210, R3, 0x4, R208 ;  /* 0x0000000403d27825 */ /* 0x002fe400078e02d0 */
[----:B------:R-:W3:Y:S04]  /*25d70*/  LDL.LU R3, [R1+0x40] ;  /* 0x0000400001037983 */ /* 0x000ee80000300800 */
[----:B------:R1:W-:Y:S01]  /*25d80*/  @P0 STG.E [R210.64], R224 ;  /* 0x000000e0d2000986 */ /* 0x0003e2000c101904 */
[----:B------:R-:W-:-:S03]  /*25d90*/  ISETP.GE.AND P0, PT, R226, c[0x0][0x17c], PT ;  /* 0x00005f00e2007a0c */ /* 0x000fc60003f06270 */
[----:B------:R-:W4:Y:S01]  /*25da0*/  LDL.LU R226, [R1+0xb0] ;  /* 0x0000b00001e27983 */ /* 0x000f220000300800 */
[----:B------:R-:W-:Y:S02]  /*25db0*/  ISETP.LT.AND P2, PT, R228, c[0x0][0x178], !P2 ;  /* 0x00005e00e4007a0c */ /* 0x000fe40005741270 */
[----:B------:R-:W-:Y:S01]  /*25dc0*/  ISETP.LT.AND P6, PT, R230, c[0x0][0x178], !P1 ;  /* 0x00005e00e6007a0c */ /* 0x000fe20004fc1270 */
[----:B------:R-:W2:Y:S01]  /*25dd0*/  LDL.LU R234, [R1+0xd4] ;  /* 0x0000d40001ea7983 */ /* 0x000ea20000300800 */
[----:B------:R-:W-:Y:S01]  /*25de0*/  ISETP.LT.AND P1, PT, R228, c[0x0][0x178], !P1 ;  /* 0x00005e00e4007a0c */ /* 0x000fe20004f21270 */
[----:B-1----:R-:W-:-:S04]  /*25df0*/  IMAD.WIDE R210, R0, 0x4, R208 ;  /* 0x0000000400d27825 */ /* 0x002fc800078e02d0 */
[----:B------:R-:W-:-:S04]  /*25e00*/  IMAD.WIDE R224, R0, 0x4, R164 ;  /* 0x0000000400e07825 */ /* 0x000fc800078e02a4 */
[----:B------:R1:W-:Y:S01]  /*25e10*/  @P2 STG.E [R166.64], R229 ;  /* 0x000000e5a6002986 */ /* 0x0003e2000c101904 */
[----:B------:R-:W-:Y:S02]  /*25e20*/  ISETP.LT.AND P2, PT, R230, c[0x0][0x178], !P5 ;  /* 0x00005e00e6007a0c */ /* 0x000fe40006f41270 */
[----:B-1----:R-:W-:Y:S01]  /*25e30*/  IADD3 R166, R252, 0xb, RZ ;  /* 0x0000000bfca67810 */ /* 0x002fe20007ffe0ff */
[----:B------:R-:W2:Y:S04]  /*25e40*/  LDL.LU R229, [R1+0x64] ;  /* 0x0000640001e57983 */ /* 0x000ea80000300800 */
[----:B----4-:R-:W-:Y:S04]  /*25e50*/  @P6 STG.E [R210.64], R226 ;  /* 0x000000e2d2006986 */ /* 0x010fe8000c101904 */
[----:B---3--:R1:W-:Y:S01]  /*25e60*/  @P1 STG.E [R224.64], R3 ;  /* 0x00000003e0001986 */ /* 0x0083e2000c101904 */
[----:B------:R-:W-:-:S02]  /*25e70*/  ISETP.GE.AND P1, PT, R166, c[0x0][0x17c], PT ;  /* 0x00005f00a6007a0c */ /* 0x000fc40003f26270 */
[----:B-1----:R-:W-:Y:S02]  /*25e80*/  IADD3 R3, R0, c[0x0][0x198], RZ ;  /* 0x0000660000037a10 */ /* 0x002fe40007ffe0ff */
[----:B------:R-:W-:-:S03]  /*25e90*/  IADD3 R226, R252, 0xc, RZ ;  /* 0x0000000cfce27810 */ /* 0x000fc60007ffe0ff */
[C---:B------:R-:W-:Y:S01]  /*25ea0*/  IMAD.WIDE R210, R3.reuse, 0x4, R208 ;  /* 0x0000000403d27825 */ /* 0x040fe200078e02d0 */
[----:B------:R-:W-:-:S03]  /*25eb0*/  IADD3 R0, R3, c[0x0][0x198], RZ ;  /* 0x0000660003007a10 */ /* 0x000fc60007ffe0ff */
[----:B------:R-:W-:Y:S01]  /*25ec0*/  IMAD.WIDE R166, R3, 0x4, R164 ;  /* 0x0000000403a67825 */ /* 0x000fe200078e02a4 */
[----:B------:R1:W-:Y:S01]  /*25ed0*/  @P2 STG.E [R210.64], R235 ;  /* 0x000000ebd2002986 */ /* 0x0003e2000c101904 */
[----:B------:R-:W-:-:S03]  /*25ee0*/  ISETP.GE.AND P2, PT, R226, c[0x0][0x17c], PT ;  /* 0x00005f00e2007a0c */ /* 0x000fc60003f46270 */
[----:B------:R-:W3:Y:S04]  /*25ef0*/  LDL.LU R3, [R1+0x60] ;  /* 0x0000600001037983 */ /* 0x000ee80000300800 */
[----:B------:R-:W4:Y:S01]  /*25f00*/  LDL.LU R226, [R1+0xd0] ;  /* 0x0000d00001e27983 */ /* 0x000f220000300800 */
[----:B------:R-:W-:Y:S02]  /*25f10*/  ISETP.LT.AND P5, PT, R228, c[0x0][0x178], !P5 ;  /* 0x00005e00e4007a0c */ /* 0x000fe40006fa1270 */
[----:B------:R-:W-:Y:S01]  /*25f20*/  ISETP.LT.AND P6, PT, R230, c[0x0][0x178], !P4 ;  /* 0x00005e00e6007a0c */ /* 0x000fe200067c1270 */
[----:B-1----:R-:W-:Y:S01]  /*25f30*/  IMAD.WIDE R210, R0, 0x4, R208 ;  /* 0x0000000400d27825 */ /* 0x002fe200078e02d0 */
[----:B------:R-:W-:Y:S01]  /*25f40*/  ISETP.LT.AND P4, PT, R228, c[0x0][0x178], !P4 ;  /* 0x00005e00e4007a0c */ /* 0x000fe20006781270 */
[----:B------:R-:W3:Y:S02]  /*25f50*/  LDL.LU R235, [R1+0xf4] ;  /* 0x0000f40001eb7983 */ /* 0x000ee40000300800 */
[----:B------:R-:W-:-:S06]  /*25f60*/  IMAD.WIDE R224, R0, 0x4, R164 ;  /* 0x0000000400e07825 */ /* 0x000fcc00078e02a4 */
[----:B--2---:R1:W-:Y:S01]  /*25f70*/  @P5 STG.E [R166.64], R227 ;  /* 0x000000e3a6005986 */ /* 0x0043e2000c101904 */
        /* <DEDUP_REMOVED lines=19> */
[----:B------:R-:W2:Y:S02]  /*260b0*/  LDL.LU R234, [R1+0x114] ;  /* 0x0001140001ea7983 */ /* 0x000ea40000300800 */
[----:B------:R-:W-:-:S06]  /*260c0*/  IMAD.WIDE R224, R0, 0x4, R164 ;  /* 0x0000000400e07825 */ /* 0x000fcc00078e02a4 */
        /* <DEDUP_REMOVED lines=739> */
[----:B------:R-:W-:Y:S01]  /*28f00*/  @P0 STG.E [R210.64], R234 ;  /* 0x000000ead2000986 */ /* 0x000fe2000c101904 */
[----:B------:R-:W-:-:S03]  /*28f10*/  ISETP.GE.AND P0, PT, R226, c[0x0][0x17c], PT ;  /* 0x00005f00e2007a0c */ /* 0x000fc60003f06270 */
[----:B------:R-:W3:Y:S04]  /*28f20*/  LDL.LU R3, [R1+0x400] ;  /* 0x0004000001037983 */ /* 0x000ee80000300800 */
[----:B------:R-:W4:Y:S04]  /*28f30*/  LDL.LU R226, [R1+0x178] ;  /* 0x0001780001e27983 */ /* 0x000f280000300800 */
[----:B------:R1:W-:Y:S04]  /*28f40*/  @P2 STG.E [R166.64], R229 ;  /* 0x000000e5a6002986 */ /* 0x0003e8000c101904 */
[----:B-1----:R-:W2:Y:S01]  /*28f50*/  LDL.LU R167, [R1+0x430] ;  /* 0x0004300001a77983 */ /* 0x002ea20000300800 */
[----:B------:R-:W-:-:S02]  /*28f60*/  ISETP.LT.AND P6, PT, R230, c[0x0][0x178], !P1 ;  /* 0x00005e00e6007a0c */ /* 0x000fc40004fc1270 */
[----:B------:R-:W-:Y:S01]  /*28f70*/  ISETP.LT.AND P1, PT, R228, c[0x0][0x178], !P1 ;  /* 0x00005e00e4007a0c */ /* 0x000fe20004f21270 */
[----:B------:R-:W-:Y:S01]  /*28f80*/  IMAD.WIDE R210, R0, 0x4, R208 ;  /* 0x0000000400d27825 */ /* 0x000fe200078e02d0 */
[----:B------:R-:W-:Y:S01]  /*28f90*/  ISETP.LT.AND P2, PT, R230, c[0x0][0x178], !P5 ;  /* 0x00005e00e6007a0c */ /* 0x000fe20006f41270 */
[----:B------:R-:W4:Y:S02]  /*28fa0*/  LDL.LU R234, [R1+0x36c] ;  /* 0x00036c0001ea7983 */ /* 0x000f240000300800 */
[C---:B------:R-:W-:Y:S01]  /*28fb0*/  IMAD.WIDE R224, R0.reuse, 0x4, R164 ;  /* 0x0000000400e07825 */ /* 0x040fe200078e02a4 */
[----:B------:R-:W-:Y:S01]  /*28fc0*/  IADD3 R166, R0, c[0x0][0x198], RZ ;  /* 0x0000660000a67a10 */ /* 0x000fe20007ffe0ff */
[----:B------:R-:W4:Y:S04]  /*28fd0*/  LDL.LU R229, [R1+0x17c] ;  /* 0x00017c0001e57983 */ /* 0x000f280000300800 */
[----:B--2---:R1:W-:Y:S04]  /*28fe0*/  @P6 STG.E [R210.64], R167 ;  /* 0x000000a7d2006986 */ /* 0x0043e8000c101904 */
[----:B---3--:R2:W-:Y:S01]  /*28ff0*/  @P1 STG.E [R224.64], R3 ;  /* 0x00000003e0001986 */ /* 0x0085e2000c101904 */
[----:B-1----:R-:W-:Y:S01]  /*29000*/  IMAD.WIDE R210, R166, 0x4, R208 ;  /* 0x00000004a6d27825 */ /* 0x002fe200078e02d0 */
[----:B--2---:R-:W-:-:S04]  /*29010*/  IADD3 R3, R252, 0x53, RZ ;  /* 0x00000053fc037810 */ /* 0x004fc80007ffe0ff */
[----:B------:R-:W-:Y:S02]  /*29020*/  ISETP.GE.AND P1, PT, R3, c[0x0][0x17c], PT ;  /* 0x00005f0003007a0c */ /* 0x000fe40003f26270 */
[----:B------:R-:W-:Y:S01]  /*29030*/  IADD3 R3, R252, 0x54, RZ ;  /* 0x00000054fc037810 */ /* 0x000fe20007ffe0ff */
[----:B------:R1:W-:Y:S03]  /*29040*/  @P2 STG.E [R210.64], R235 ;  /* 0x000000ebd2002986 */ /* 0x0003e6000c101904 */
[----:B------:R-:W-:Y:S02]  /*29050*/  ISETP.GE.AND P2, PT, R3, c[0x0][0x17c], PT ;  /* 0x00005f0003007a0c */ /* 0x000fe40003f46270 */
[----:B------:R-:W2:Y:S01]  /*29060*/  LDL.LU R3, [R1+0x368] ;  /* 0x0003680001037983 */ /* 0x000ea20000300800 */
[----:B------:R-:W-:Y:S02]  /*29070*/  ISETP.LT.AND P5, PT, R228, c[0x0][0x178], !P5 ;  /* 0x00005e00e4007a0c */ /* 0x000fe40006fa1270 */
[----:B------:R-:W-:-:S02]  /*29080*/  ISETP.LT.AND P6, PT, R230, c[0x0][0x178], !P4 ;  /* 0x00005e00e6007a0c */ /* 0x000fc400067c1270 */
[C---:B------:R-:W-:Y:S01]  /*29090*/  IADD3 R0, R166.reuse, c[0x0][0x198], RZ ;  /* 0x00006600a6007a10 */ /* 0x040fe20007ffe0ff */
[----:B------:R-:W-:Y:S01]  /*290a0*/  IMAD.WIDE R166, R166, 0x4, R164 ;  /* 0x00000004a6a67825 */ /* 0x000fe200078e02a4 */
[----:B------:R-:W-:Y:S01]  /*290b0*/  ISETP.LT.AND P4, PT, R228, c[0x0][0x178], !P4 ;  /* 0x00005e00e4007a0c */ /* 0x000fe20006781270 */
[----:B-1----:R-:W3:Y:S02]  /*290c0*/  LDL.LU R235, [R1+0x38c] ;  /* 0x00038c0001eb7983 */ /* 0x002ee40000300800 */
[----:B------:R-:W-:-:S04]  /*290d0*/  IMAD.WIDE R210, R0, 0x4, R208 ;  /* 0x0000000400d27825 */ /* 0x000fc800078e02d0 */
[----:B------:R1:W-:Y:S01]  /*290e0*/  @P5 STG.E [R166.64], R227 ;  /* 0x000000e3a6005986 */ /* 0x0003e2000c101904 */
[----:B------:R-:W-:Y:S01]  /*290f0*/  ISETP.LT.AND P5, PT, R230, c[0x0][0x178], !P3 ;  /* 0x00005e00e6007a0c */ /* 0x000fe20005fa1270 */
[----:B------:R-:W-:Y:S01]  /*29100*/  IMAD.WIDE R224, R0, 0x4, R164 ;  /* 0x0000000400e07825 */ /* 0x000fe200078e02a4 */
[----:B------:R-:W-:Y:S02]  /*29110*/  ISETP.LT.AND P3, PT, R228, c[0x0][0x178], !P3 ;  /* 0x00005e00e4007a0c */ /* 0x000fe40005f61270 */
[----:B-1----:R-:W-:Y:S01]  /*29120*/  IADD3 R166, R0, c[0x0][0x198], RZ ;  /* 0x0000660000a67a10 */ /* 0x002fe20007ffe0ff */
[----:B------:R-:W3:Y:S03]  /*29130*/  LDL.LU R227, [R1+0x32c] ;  /* 0x00032c0001e37983 */ /* 0x000ee60000300800 */
[----:B------:R-:W-:Y:S01]  /*29140*/  IADD3 R0, R166, c[0x0][0x198], RZ ;  /* 0x00006600a6007a10 */ /* 0x000fe20007ffe0ff */
[----:B--2---:R1:W-:Y:S04]  /*29150*/  @P6 STG.E [R210.64], R3 ;  /* 0x00000003d2006986 */ /* 0x0043e8000c101904 */
[----:B----4-:R-:W-:Y:S01]  /*29160*/  @P4 STG.E [R224.64], R226 ;  /* 0x000000e2e0004986 */ /* 0x010fe2000c101904 */
[----:B-1----:R-:W-:Y:S01]  /*29170*/  IADD3 R3, R252, 0x55, RZ ;  /* 0x00000055fc037810 */ /* 0x002fe20007ffe0ff */
[----:B------:R-:W-:-:S03]  /*29180*/  IMAD.WIDE R210, R166, 0x4, R208 ;  /* 0x00000004a6d27825 */ /* 0x000fc600078e02d0 */
[----:B------:R-:W-:Y:S01]  /*29190*/  ISETP.GE.AND P4, PT, R3, c[0x0][0x17c], PT ;  /* 0x00005f0003007a0c */ /* 0x000fe20003f86270 */
[----:B------:R-:W-:Y:S01]  /*291a0*/  IMAD.WIDE R166, R166, 0x4, R164 ;  /* 0x00000004a6a67825 */ /* 0x000fe200078e02a4 */
[----:B------:R-:W-:Y:S01]  /*291b0*/  IADD3 R3, R252, 0x56, RZ ;  /* 0x00000056fc037810 */ /* 0x000fe20007ffe0ff */
[----:B------:R-:W-:Y:S03]  /*291c0*/  @P5 STG.E [R210.64], R234 ;  /* 0x000000ead2005986 */ /* 0x000fe6000c101904 */
[----:B------:R-:W-:Y:S01]  /*291d0*/  ISETP.GE.AND P5, PT, R3, c[0x0][0x17c], PT ;  /* 0x00005f0003007a0c */ /* 0x000fe20003fa6270 */
[----:B------:R1:W-:Y:S04]  /*291e0*/  @P3 STG.E [R166.64], R229 ;  /* 0x000000e5a6003986 */ /* 0x0003e8000c101904 */
[----:B------:R-:W2:Y:S04]  /*291f0*/  LDL.LU R3, [R1+0x328] ;  /* 0x0003280001037983 */ /* 0x000ea80000300800 */
[----:B-1----:R-:W4:Y:S01]  /*29200*/  LDL.LU R167, [R1+0x388] ;  /* 0x0003880001a77983 */ /* 0x002f220000300800 */
[----:B------:R-:W-:-:S02]  /*29210*/  ISETP.LT.AND P6, PT, R230, c[0x0][0x178], !P0 ;  /* 0x00005e00e6007a0c */ /* 0x000fc400047c1270 */
[----:B------:R-:W-:Y:S01]  /*29220*/  ISETP.LT.AND P0, PT, R228, c[0x0][0x178], !P0 ;  /* 0x00005e00e4007a0c */ /* 0x000fe20004701270 */
[----:B------:R-:W-:Y:S01]  /*29230*/  IMAD.WIDE R210, R0, 0x4, R208 ;  /* 0x0000000400d27825 */ /* 0x000fe200078e02d0 */
[----:B------:R-:W-:Y:S01]  /*29240*/  ISETP.LT.AND P3, PT, R230, c[0x0][0x178], !P1 ;  /* 0x00005e00e6007a0c */ /* 0x000fe20004f61270 */
[----:B------:R-:W3:Y:S02]  /*29250*/  LDL.LU R234, [R1+0x3ac] ;  /* 0x0003ac0001ea7983 */ /* 0x000ee40000300800 */
[----:B------:R-:W-:Y:S01]  /*29260*/  IMAD.WIDE R224, R0, 0x4, R164 ;  /* 0x0000000400e07825 */ /* 0x000fe200078e02a4 */
[----:B------:R-:W-:Y:S01]  /*29270*/  ISETP.LT.AND P1, PT, R228, c[0x0][0x178], !P1 ;  /* 0x00005e00e4007a0c */ /* 0x000fe20004f21270 */
[----:B------:R-:W3:Y:S01]  /*29280*/  LDL.LU R229, [R1+0x35c] ;  /* 0x00035c0001e57983 */ /* 0x000ee20000300800 */
[----:B------:R-:W-:-:S03]  /*29290*/  IADD3 R166, R0, c[0x0][0x198], RZ ;  /* 0x0000660000a67a10 */ /* 0x000fc60007ffe0ff */
[----:B------:R-:W3:Y:S01]  /*292a0*/  LDL.LU R226, [R1+0x378] ;  /* 0x0003780001e27983 */ /* 0x000ee20000300800 */
[----:B------:R-:W-:-:S03]  /*292b0*/  IADD3 R0, R166, c[0x0][0x198], RZ ;  /* 0x00006600a6007a10 */ /* 0x000fc60007ffe0ff */
[----:B----4-:R1:W-:Y:S04]  /*292c0*/  @P6 STG.E [R210.64], R167 ;  /* 0x000000a7d2006986 */ /* 0x0103e8000c101904 */
[----:B--2---:R2:W-:Y:S01]  /*292d0*/  @P0 STG.E [R224.64], R3 ;  /* 0x00000003e0000986 */ /* 0x0045e2000c101904 */
[----:B-1----:R-:W-:Y:S01]  /*292e0*/  IMAD.WIDE R210, R166, 0x4, R208 ;  /* 0x00000004a6d27825 */ /* 0x002fe200078e02d0 */
[----:B--2---:R-:W-:-:S03]  /*292f0*/  IADD3 R3, R252, 0x57, RZ ;  /* 0x00000057fc037810 */ /* 0x004fc60007ffe0ff */
[----:B------:R-:W-:Y:S01]  /*29300*/  IMAD.WIDE R166, R166, 0x4, R164 ;  /* 0x00000004a6a67825 */ /* 0x000fe200078e02a4 */
[----:B------:R-:W-:Y:S02]  /*29310*/  ISETP.GE.AND P0, PT, R3, c[0x0][0x17c], PT ;  /* 0x00005f0003007a0c */ /* 0x000fe40003f06270 */
[----:B------:R-:W-:Y:S01]  /*29320*/  IADD3 R3, R252, 0x58, RZ ;  /* 0x00000058fc037810 */ /* 0x000fe20007ffe0ff */
[----:B---3--:R-:W-:Y:S03]  /*29330*/  @P3 STG.E [R210.64], R235 ;  /* 0x000000ebd2003986 */ /* 0x008fe6000c101904 */
[----:B------:R-:W-:Y:S01]  /*29340*/  ISETP.GE.AND P3, PT, R3, c[0x0][0x17c], PT ;  /* 0x00005f0003007a0c */ /* 0x000fe20003f66270 */
[----:B------:R1:W-:Y:S04]  /*29350*/  @P1 STG.E [R166.64], R227 ;  /* 0x000000e3a6001986 */ /* 0x0003e8000c101904 */
[----:B------:R-:W2:Y:S04]  /*29360*/  LDL.LU R3, [R1+0x358] ;  /* 0x0003580001037983 */ /* 0x000ea80000300800 */
[----:B-1----:R-:W3:Y:S01]  /*29370*/  LDL.LU R167, [R1+0x3a8] ;  /* 0x0003a80001a77983 */ /* 0x002ee20000300800 */
        /* <DEDUP_REMOVED lines=8> */
[----:B---3--:R1:W-:Y:S04]  /*29400*/  @P6 STG.E [R210.64], R167 ;  /* 0x000000a7d2006986 */ /* 0x0083e8000c101904 */
[----:B--2---:R2:W-:Y:S01]  /*29410*/  @P2 STG.E [R224.64], R3 ;  /* 0x00000003e0002986 */ /* 0x0045e2000c101904 */
        /* <DEDUP_REMOVED lines=22> */
[----:B------:R-:W-:Y:S01]  /*29580*/  @P5 STG.E [R224.64], R226 ;  /* 0x000000e2e0005986 */ /* 0x000fe2000c101904 */
[----:B-1----:R-:W-:Y:S01]  /*29590*/  IADD3 R3, R252, 0x5b, RZ ;  /* 0x0000005bfc037810 */ /* 0x002fe20007ffe0ff */
[----:B------:R-:W-:-:S03]  /*295a0*/  IMAD.WIDE R210, R166, 0x4, R208 ;  /* 0x00000004a6d27825 */ /* 0x000fc600078e02d0 */
[----:B------:R-:W-:Y:S01]  /*295b0*/  ISETP.GE.AND P5, PT, R3, c[0x0][0x17c], PT ;  /* 0x00005f0003007a0c */ /* 0x000fe20003fa6270 */
[----:B------:R-:W-:Y:S01]  /*295c0*/  IMAD.WIDE R166, R166, 0x4, R164 ;  /* 0x00000004a6a67825 */ /* 0x000fe200078e02a4 */
[----:B------:R-:W-:Y:S01]  /*295d0*/  IADD3 R3, R252, 0x5c, RZ ;  /* 0x0000005cfc037810 */ /* 0x000fe20007ffe0ff */
[----:B----4-:R-:W-:Y:S03]  /*295e0*/  @P4 STG.E [R210.64], R235 ;  /* 0x000000ebd2004986 */ /* 0x010fe6000c101904 */
        /* <DEDUP_REMOVED lines=157> */
[----:B------:R-:W2:Y:S04]  /*29fc0*/  LDL.LU R3, [R1] ;  /* 0x0000000001037983 */ /* 0x000ea80000300800 */
        /* <DEDUP_REMOVED lines=67> */
[----:B------:R-:W-:Y:S01]  /*2a400*/  ISETP.LT.AND P6, PT, R230, c[0x0][0x178], !P2 ;  /* 0x00005e00e6007a0c */ /* 0x000fe200057c1270 */
[----:B------:R-:W-:Y:S01]  /*2a410*/  IMAD.WIDE R210, R0, 0x4, R208 ;  /* 0x0000000400d27825 */ /* 0x000fe200078e02d0 */
[----:B------:R-:W-:Y:S01]  /*2a420*/  ISETP.LT.AND P2, PT, R228, c[0x0][0x178], !P2 ;  /* 0x00005e00e4007a0c */ /* 0x000fe20005741270 */
[----:B------:R-:W4:Y:S01]  /*2a430*/  LDL.LU R227, [R1+0x4c4] ;  /* 0x0004c40001e37983 */ /* 0x000f220000300800 */
[----:B------:R-:W-:-:S02]  /*2a440*/  ISETP.LT.AND P1, PT, R230, c[0x0][0x178], !P4 ;  /* 0x00005e00e6007a0c */ /* 0x000fc40006721270 */
[C---:B------:R-:W-:Y:S01]  /*2a450*/  IADD3 R166, R0.reuse, c[0x0][0x198], RZ ;  /* 0x0000660000a67a10 */ /* 0x040fe20007ffe0ff */
[----:B------:R-:W-:Y:S01]  /*2a460*/  IMAD.WIDE R224, R0, 0x4, R164 ;  /* 0x0000000400e07825 */ /* 0x000fe200078e02a4 */
[----:B------:R-:W-:Y:S01]  /*2a470*/  ISETP.LT.AND P4, PT, R228, c[0x0][0x178], !P4 ;  /* 0x00005e00e4007a0c */ /* 0x000fe20006781270 */
[----:B------:R-:W4:Y:S01]  /*2a480*/  LDL.LU R226, [R1+0x2f8] ;  /* 0x0002f80001e27983 */ /* 0x000f220000300800 */
[----:B------:R-:W-:-:S03]  /*2a490*/  IADD3 R0, R166, c[0x0][0x198], RZ ;  /* 0x00006600a6007a10 */ /* 0x000fc60007ffe0ff */
[----:B---3--:R1:W-:Y:S01]  /*2a4a0*/  @P6 STG.E [R210.64], R167 ;  /* 0x000000a7d2006986 */ /* 0x0083e2000c101904 */
[----:B------:R-:W-:Y:S02]  /*2a4b0*/  ISETP.LT.AND P6, PT, R230, c[0x0][0x178], !P5 ;  /* 0x00005e00e6007a0c */ /* 0x000fe40006fc1270 */
[----:B------:R-:W-:Y:S01]  /*2a4c0*/  ISETP.LT.AND P5, PT, R228, c[0x0][0x178], !P5 ;  /* 0x00005e00e4007a0c */ /* 0x000fe20006fa1270 */
[----:B--2---:R2:W-:Y:S01]  /*2a4d0*/  @P2 STG.E [R224.64], R3 ;  /* 0x00000003e0002986 */ /* 0x0045e2000c101904 */
[----:B-1----:R-:W-:-:S04]  /*2a4e0*/  IMAD.WIDE R210, R166, 0x4, R208 ;  /* 0x00000004a6d27825 */ /* 0x002fc800078e02d0 */
[--C-:B------:R-:W-:Y:S01]  /*2a4f0*/  IMAD.WIDE R166, R166, 0x4, R164.reuse ;  /* 0x00000004a6a67825 */ /* 0x100fe200078e02a4 */
[----:B------:R1:W-:Y:S03]  /*2a500*/  @P1 STG.E [R210.64], R235 ;  /* 0x000000ebd2001986 */ /* 0x0003e6000c101904 */
[C---:B--2---:R-:W-:Y:S01]  /*2a510*/  IMAD.WIDE R224, R0.reuse, 0x4, R164 ;  /* 0x0000000400e07825 */ /* 0x044fe200078e02a4 */
[----:B------:R2:W-:Y:S03]  /*2a520*/  @P4 STG.E [R166.64], R229 ;  /* 0x000000e5a6004986 */ /* 0x0005e6000c101904 */
[----:B-1----:R-:W-:Y:S01]  /*2a530*/  IMAD.WIDE R210, R0, 0x4, R208 ;  /* 0x0000000400d27825 */ /* 0x002fe200078e02d0 */
[----:B------:R-:W3:Y:S04]  /*2a540*/  LDL.LU R235, [R1+0x45c] ;  /* 0x00045c0001eb7983 */ /* 0x000ee80000300800 */
[----:B------:R-:W-:Y:S04]  /*2a550*/  @P6 STG.E [R210.64], R234 ;  /* 0x000000ead2006986 */ /* 0x000fe8000c101904 */
[----:B--2---:R-:W2:Y:S04]  /*2a560*/  LDL.LU R229, [R1+0x2fc] ;  /* 0x0002fc0001e57983 */ /* 0x004ea80000300800 */
[----:B------:R1:W-:Y:S04]  /*2a570*/  @P5 STG.E [R224.64], R248 ;  /* 0x000000f8e0005986 */ /* 0x0003e8000c101904 */
[----:B-1----:R-:W2:Y:S01]  /*2a580*/  LDL.LU R248, [R1+0x458] ;  /* 0x0004580001f87983 */ /* 0x002ea20000300800 */
[----:B------:R-:W-:-:S02]  /*2a590*/  IADD3 R3, R252, 0x71, RZ ;  /* 0x00000071fc037810 */ /* 0x000fc40007ffe0ff */
[----:B------:R-:W-:Y:S01]  /*2a5a0*/  ISETP.LT.AND P4, PT, R230, c[0x0][0x178], !P0 ;  /* 0x00005e00e6007a0c */ /* 0x000fe20004781270 */
[----:B------:R-:W3:Y:S01]  /*2a5b0*/  LDL.LU R234, [R1+0x48c] ;  /* 0x00048c0001ea7983 */ /* 0x000ee20000300800 */
[----:B------:R-:W-:Y:S02]  /*2a5c0*/  ISETP.LT.AND P0, PT, R228, c[0x0][0x178], !P0 ;  /* 0x00005e00e4007a0c */ /* 0x000fe40004701270 */
[----:B------:R-:W-:Y:S02]  /*2a5d0*/  ISETP.GE.AND P2, PT, R3, c[0x0][0x17c], PT ;  /* 0x00005f0003007a0c */ /* 0x000fe40003f46270 */
[----:B------:R-:W-:Y:S02]  /*2a5e0*/  IADD3 R166, R0, c[0x0][0x198], RZ ;  /* 0x0000660000a67a10 */ /* 0x000fe40007ffe0ff */
[----:B------:R-:W-:Y:S02]  /*2a5f0*/  IADD3 R3, R252, 0x72, RZ ;  /* 0x00000072fc037810 */ /* 0x000fe40007ffe0ff */
[----:B------:R-:W-:Y:S01]  /*2a600*/  ISETP.LT.AND P6, PT, R230, c[0x0][0x178], !P3 ;  /* 0x00005e00e6007a0c */ /* 0x000fe20005fc1270 */
[----:B------:R-:W-:Y:S01]  /*2a610*/  IMAD.WIDE R210, R166, 0x4, R208 ;  /* 0x00000004a6d27825 */ /* 0x000fe200078e02d0 */
[----:B------:R-:W-:-:S02]  /*2a620*/  ISETP.GE.AND P1, PT, R3, c[0x0][0x17c], PT ;  /* 0x00005f0003007a0c */ /* 0x000fc40003f26270 */
[C---:B------:R-:W-:Y:S01]  /*2a630*/  IADD3 R0, R166.reuse, c[0x0][0x198], RZ ;  /* 0x00006600a6007a10 */ /* 0x040fe20007ffe0ff */
[--C-:B------:R-:W-:Y:S01]  /*2a640*/  IMAD.WIDE R166, R166, 0x4, R164.reuse ;  /* 0x00000004a6a67825 */ /* 0x100fe200078e02a4 */
[----:B------:R-:W-:Y:S02]  /*2a650*/  IADD3 R3, R252, 0x73, RZ ;  /* 0x00000073fc037810 */ /* 0x000fe40007ffe0ff */
[----:B------:R-:W-:Y:S01]  /*2a660*/  ISETP.LT.AND P3, PT, R228, c[0x0][0x178], !P3 ;  /* 0x00005e00e4007a0c */ /* 0x000fe20005f61270 */
[----:B----4-:R1:W-:Y:S01]  /*2a670*/  @P4 STG.E [R210.64], R227 ;  /* 0x000000e3d2004986 */ /* 0x0103e2000c101904 */
[----:B------:R-:W-:Y:S02]  /*2a680*/  ISETP.GE.AND P5, PT, R3, c[0x0][0x17c], PT ;  /* 0x00005f0003007a0c */ /* 0x000fe40003fa6270 */
[----:B------:R-:W-:Y:S01]  /*2a690*/  IADD3 R3, R252, 0x74, RZ ;  /* 0x00000074fc037810 */ /* 0x000fe20007ffe0ff */
[----:B------:R4:W-:Y:S01]  /*2a6a0*/  @P0 STG.E [R166.64], R249 ;  /* 0x000000f9a6000986 */ /* 0x0009e2000c101904 */
[----:B------:R-:W-:Y:S01]  /*2a6b0*/  ISETP.LT.AND P0, PT, R230, c[0x0][0x178], !P2 ;  /* 0x00005e00e6007a0c */ /* 0x000fe20005701270 */
[----:B------:R-:W-:Y:S01]  /*2a6c0*/  IMAD.WIDE R224, R0, 0x4, R164 ;  /* 0x0000000400e07825 */ /* 0x000fe200078e02a4 */
[----:B------:R-:W-:-:S02]  /*2a6d0*/  ISETP.LT.AND P2, PT, R228, c[0x0][0x178], !P2 ;  /* 0x00005e00e4007a0c */ /* 0x000fc40005741270 */
[----:B------:R-:W-:Y:S01]  /*2a6e0*/  ISETP.GE.AND P4, PT, R3, c[0x0][0x17c], PT ;  /* 0x00005f0003007a0c */ /* 0x000fe20003f86270 */
[----:B-1----:R-:W-:Y:S01]  /*2a6f0*/  IMAD.WIDE R210, R0, 0x4, R208 ;  /* 0x0000000400d27825 */ /* 0x002fe200078e02d0 */
[----:B------:R-:W-:Y:S01]  /*2a700*/  IADD3 R3, R252, 0x75, RZ ;  /* 0x00000075fc037810 */ /* 0x000fe20007ffe0ff */
[----:B------:R-:W3:Y:S01]  /*2a710*/  LDL.LU R227, [R1+0x34c] ;  /* 0x00034c0001e37983 */ /* 0x000ee20000300800 */
[----:B----4-:R-:W-:-:S04]  /*2a720*/  IADD3 R166, R0, c[0x0][0x198], RZ ;  /* 0x0000660000a67a10 */ /* 0x010fc80007ffe0ff */
[----:B------:R-:W-:Y:S01]  /*2a730*/  IADD3 R0, R166, c[0x0][0x198], RZ ;  /* 0x00006600a6007a10 */ /* 0x000fe20007ffe0ff */
[----:B--2---:R1:W-:Y:S04]  /*2a740*/  @P6 STG.E [R210.64], R248 ;  /* 0x000000f8d2006986 */ /* 0x0043e8000c101904 */
[----:B------:R2:W-:Y:S01]  /*2a750*/  @P3 STG.E [R224.64], R226 ;  /* 0x000000e2e0003986 */ /* 0x0005e2000c101904 */
[----:B------:R-:W-:Y:S02]  /*2a760*/  ISETP.GE.AND P3, PT, R3, c[0x0][0x17c], PT ;  /* 0x00005f0003007a0c */ /* 0x000fe40003f66270 */
[----:B------:R-:W-:Y:S01]  /*2a770*/  IADD3 R3, R252, 0x76, RZ ;  /* 0x00000076fc037810 */ /* 0x000fe20007ffe0ff */
[----:B-1----:R-:W-:-:S04]  /*2a780*/  IMAD.WIDE R210, R166, 0x4, R208 ;  /* 0x00000004a6d27825 */ /* 0x002fc800078e02d0 */
[----:B------:R-:W-:Y:S01]  /*2a790*/  IMAD.WIDE R166, R166, 0x4, R164 ;  /* 0x00000004a6a67825 */ /* 0x000fe200078e02a4 */
[----:B---3--:R-:W-:Y:S01]  /*2a7a0*/  @P0 STG.E [R210.64], R235 ;  /* 0x000000ebd2000986 */ /* 0x008fe2000c101904 */
[----:B------:R-:W-:-:S03]  /*2a7b0*/  ISETP.GE.AND P0, PT, R3, c[0x0][0x17c], PT ;  /* 0x00005f0003007a0c */ /* 0x000fc60003f06270 */
[----:B--2---:R-:W2:Y:S04]  /*2a7c0*/  LDL.LU R226, [R1+0x258] ;  /* 0x0002580001e27983 */ /* 0x004ea80000300800 */
[----:B------:R-:W3:Y:S04]  /*2a7d0*/  LDL.LU R3, [R1+0x348] ;  /* 0x0003480001037983 */ /* 0x000ee80000300800 */
[----:B------:R1:W-:Y:S04]  /*2a7e0*/  @P2 STG.E [R166.64], R229 ;  /* 0x000000e5a6002986 */ /* 0x0003e8000c101904 */
[----:B-1----:R-:W4:Y:S01]  /*2a7f0*/  LDL.LU R167, [R1+0x488] ;  /* 0x0004880001a77983 */ /* 0x002f220000300800 */
[----:B------:R-:W-:-:S02]  /*2a800*/  ISETP.LT.AND P6, PT, R230, c[0x0][0x178], !P1 ;  /* 0x00005e00e6007a0c */ /* 0x000fc40004fc1270 */
[----:B------:R-:W-:Y:S01]  /*2a810*/  ISETP.LT.AND P1, PT, R228, c[0x0][0x178], !P1 ;  /* 0x00005e00e4007a0c */ /* 0x000fe20004f21270 */
[----:B------:R-:W-:Y:S01]  /*2a820*/  IMAD.WIDE R210, R0, 0x4, R208 ;  /* 0x0000000400d27825 */ /* 0x000fe200078e02d0 */
[----:B------:R-:W-:Y:S01]  /*2a830*/  ISETP.LT.AND P2, PT, R230, c[0x0][0x178], !P5 ;  /* 0x00005e00e6007a0c */ /* 0x000fe20006f41270 */
[----:B------:R-:W2:Y:S02]  /*2a840*/  LDL.LU R235, [R1+0x49c] ;  /* 0x00049c0001eb7983 */ /* 0x000ea40000300800 */
[C---:B------:R-:W-:Y:S01]  /*2a850*/  IMAD.WIDE R224, R0.reuse, 0x4, R164 ;  /* 0x0000000400e07825 */ /* 0x040fe200078e02a4 */
[----:B------:R-:W-:Y:S01]  /*2a860*/  IADD3 R166, R0, c[0x0][0x198], RZ ;  /* 0x0000660000a67a10 */ /* 0x000fe20007ffe0ff */
[----:B------:R-:W2:Y:S04]  /*2a870*/  LDL.LU R229, [R1+0x25c] ;  /* 0x00025c0001e57983 */ /* 0x000ea80000300800 */
[----:B------:R-:W2:Y:S04]  /*2a880*/  LDL.LU R249, [R1+0x4a8] ;  /* 0x0004a80001f97983 */ /* 0x000ea80000300800 */
[----:B------:R-:W2:Y:S01]  /*2a890*/  LDL.LU R248, [R1+0x8] ;  /* 0x0000080001f87983 */ /* 0x000ea20000300800 */
[----:B------:R-:W-:-:S02]  /*2a8a0*/  ISETP.LT.AND P5, PT, R228, c[0x0][0x178], !P5 ;  /* 0x00005e00e4007a0c */ /* 0x000fc40006fa1270 */
[C---:B------:R-:W-:Y:S01]  /*2a8b0*/  IADD3 R0, R166.reuse, c[0x0][0x198], RZ ;  /* 0x00006600a6007a10 */ /* 0x040fe20007ffe0ff */
[----:B----4-:R1:W-:Y:S04]  /*2a8c0*/  @P6 STG.E [R210.64], R167 ;  /* 0x000000a7d2006986 */ /* 0x0103e8000c101904 */
[----:B---3--:R3:W-:Y:S01]  /*2a8d0*/  @P1 STG.E [R224.64], R3 ;  /* 0x00000003e0001986 */ /* 0x0087e2000c101904 */
[----:B-1----:R-:W-:Y:S01]  /*2a8e0*/  IMAD.WIDE R210, R166, 0x4, R208 ;  /* 0x00000004a6d27825 */ /* 0x002fe200078e02d0 */
[----:B---3--:R-:W-:-:S04]  /*2a8f0*/  IADD3 R3, R252, 0x77, RZ ;  /* 0x00000077fc037810 */ /* 0x008fc80007ffe0ff */
[----:B------:R-:W-:Y:S02]  /*2a900*/  ISETP.GE.AND P1, PT, R3, c[0x0][0x17c], PT ;  /* 0x00005f0003007a0c */ /* 0x000fe40003f26270 */
[----:B------:R-:W-:Y:S01]  /*2a910*/  IADD3 R3, R252, 0x78, RZ ;  /* 0x00000078fc037810 */ /* 0x000fe20007ffe0ff */
[----:B------:R-:W-:Y:S03]  /*2a920*/  @P2 STG.E [R210.64], R234 ;  /* 0x000000ead2002986 */ /* 0x000fe6000c101904 */
[----:B------:R-:W-:Y:S02]  /*2a930*/  ISETP.GE.AND P2, PT, R3, c[0x0][0x17c], PT ;  /* 0x00005f0003007a0c */ /* 0x000fe40003f46270 */
[----:B------:R-:W3:Y:S01]  /*2a940*/  LDL.LU R3, [R1+0x498] ;  /* 0x0004980001037983 */ /* 0x000ee20000300800 */
[----:B------:R-:W-:-:S05]  /*2a950*/  IMAD.WIDE R166, R166, 0x4, R164 ;  /* 0x00000004a6a67825 */ /* 0x000fca00078e02a4 */
[----:B------:R1:W-:Y:S04]  /*2a960*/  @P5 STG.E [R166.64], R227 ;  /* 0x000000e3a6005986 */ /* 0x0003e8000c101904 */
[----:B-1----:R-:W4:Y:S01]  /*2a970*/  LDL.LU R227, [R1+0x4ac] ;  /* 0x0004ac0001e37983 */ /* 0x002f220000300800 */
[----:B------:R-:W-:Y:S02]  /*2a980*/  ISETP.LT.AND P6, PT, R230, c[0x0][0x178], !P4 ;  /* 0x00005e00e6007a0c */ /* 0x000fe400067c1270 */
[----:B------:R-:W-:Y:S01]  /*2a990*/  ISETP.LT.AND P4, PT, R228, c[0x0][0x178], !P4 ;  /* 0x00005e00e4007a0c */ /* 0x000fe20006781270 */
[----:B------:R-:W-:Y:S01]  /*2a9a0*/  IMAD.WIDE R210, R0, 0x4, R208 ;  /* 0x0000000400d27825 */ /* 0x000fe200078e02d0 */
[----:B------:R-:W-:Y:S01]  /*2a9b0*/  ISETP.LT.AND P5, PT, R230, c[0x0][0x178], !P3 ;  /* 0x00005e00e6007a0c */ /* 0x000fe20005fa1270 */
[----:B------:R-:W4:Y:S01]  /*2a9c0*/  LDL.LU R234, [R1+0xc] ;  /* 0x00000c0001ea7983 */ /* 0x000f220000300800 */
[----:B------:R-:W-:-:S02]  /*2a9d0*/  ISETP.LT.AND P3, PT, R228, c[0x0][0x178], !P3 ;  /* 0x00005e00e4007a0c */ /* 0x000fc40005f61270 */
[C---:B------:R-:W-:Y:S01]  /*2a9e0*/  IADD3 R166, R0.reuse, c[0x0][0x198], RZ ;  /* 0x0000660000a67a10 */ /* 0x040fe20007ffe0ff */
[----:B------:R-:W-:-:S03]  /*2a9f0*/  IMAD.WIDE R224, R0, 0x4, R164 ;  /* 0x0000000400e07825 */ /* 0x000fc600078e02a4 */
[----:B------:R-:W-:Y:S01]  /*2aa00*/  IADD3 R0, R166, c[0x0][0x198], RZ ;  /* 0x00006600a6007a10 */ /* 0x000fe20007ffe0ff */
[----:B---3--:R1:W-:Y:S01]  /*2aa10*/  @P6 STG.E [R210.64], R3 ;  /* 0x00000003d2006986 */ /* 0x0083e2000c101904 */
[----:B------:R-:W-:Y:S02]  /*2aa20*/  ISETP.LT.AND P6, PT, R230, c[0x0][0x178], !P0 ;  /* 0x00005e00e6007a0c */ /* 0x000fe400047c1270 */
[----:B------:R-:W-:Y:S01]  /*2aa30*/  ISETP.LT.AND P0, PT, R228, c[0x0][0x178], !P0 ;  /* 0x00005e00e4007a0c */ /* 0x000fe20004701270 */
[----:B--2---:R2:W-:Y:S01]  /*2aa40*/  @P4 STG.E [R224.64], R226 ;  /* 0x000000e2e0004986 */ /* 0x0045e2000c101904 */
[----:B-1----:R-:W-:Y:S01]  /*2aa50*/  IMAD.WIDE R210, R166, 0x4, R208 ;  /* 0x00000004a6d27825 */ /* 0x002fe200078e02d0 */
[----:B------:R-:W-:-:S03]  /*2aa60*/  IADD3 R3, R252, 0x79, RZ ;  /* 0x00000079fc037810 */ /* 0x000fc60007ffe0ff */
[----:B------:R-:W-:Y:S01]  /*2aa70*/  IMAD.WIDE R166, R166, 0x4, R164 ;  /* 0x00000004a6a67825 */ /* 0x000fe200078e02a4 */
[----:B------:R-:W-:Y:S01]  /*2aa80*/  ISETP.GE.AND P4, PT, R3, c[0x0][0x17c], PT ;  /* 0x00005f0003007a0c */ /* 0x000fe20003f86270 */
[----:B------:R1:W-:Y:S01]  /*2aa90*/  @P5 STG.E [R210.64], R235 ;  /* 0x000000ebd2005986 */ /* 0x0003e2000c101904 */
[----:B------:R-:W-:-:S03]  /*2aaa0*/  IADD3 R3, R252, 0x7a, RZ ;  /* 0x0000007afc037810 */ /* 0x000fc60007ffe0ff */
[----:B------:R3:W-:Y:S01]  /*2aab0*/  @P3 STG.E [R166.64], R229 ;  /* 0x000000e5a6003986 */ /* 0x0007e2000c101904 */
[----:B------:R-:W-:Y:S01]  /*2aac0*/  ISETP.LT.AND P3, PT, R230, c[0x0][0x178], !P1 ;  /* 0x00005e00e6007a0c */ /* 0x000fe20004f61270 */
[----:B--2---:R-:W-:Y:S01]  /*2aad0*/  IMAD.WIDE R224, R0, 0x4, R164 ;  /* 0x0000000400e07825 */ /* 0x004fe200078e02a4 */
[----:B------:R-:W-:Y:S01]  /*2aae0*/  ISETP.GE.AND P5, PT, R3, c[0x0][0x17c], PT ;  /* 0x00005f0003007a0c */ /* 0x000fe20003fa6270 */
[----:B------:R-:W2:Y:S01]  /*2aaf0*/  LDL.LU R226, [R1+0x468] ;  /* 0x0004680001e27983 */ /* 0x000ea20000300800 */
[----:B------:R-:W-:Y:S01]  /*2ab00*/  IADD3 R3, R252, 0x7b, RZ ;  /* 0x0000007bfc037810 */ /* 0x000fe20007ffe0ff */
[C---:B-1----:R-:W-:Y:S02]  /*2ab10*/  IMAD.WIDE R210, R0.reuse, 0x4, R208 ;  /* 0x0000000400d27825 */ /* 0x042fe400078e02d0 */
[----:B------:R-:W2:Y:S01]  /*2ab20*/  LDL.LU R235, [R1+0x4bc] ;  /* 0x0004bc0001eb7983 */ /* 0x000ea20000300800 */
[----:B---3--:R-:W-:-:S03]  /*2ab30*/  IADD3 R166, R0, c[0x0][0x198], RZ ;  /* 0x0000660000a67a10 */ /* 0x008fc60007ffe0ff */
[----:B------:R1:W-:Y:S04]  /*2ab40*/  @P6 STG.E [R210.64], R249 ;  /* 0x000000f9d2006986 */ /* 0x0003e8000c101904 */
[----:B------:R-:W-:Y:S01]  /*2ab50*/  @P0 STG.E [R224.64], R248 ;  /* 0x000000f8e0000986 */ /* 0x000fe2000c101904 */
[----:B------:R-:W-:Y:S02]  /*2ab60*/  ISETP.GE.AND P0, PT, R3, c[0x0][0x17c], PT ;  /* 0x00005f0003007a0c */ /* 0x000fe40003f06270 */
[----:B------:R-:W-:Y:S01]  /*2ab70*/  IADD3 R3, R252, 0x7c, RZ ;  /* 0x0000007cfc037810 */ /* 0x000fe20007ffe0ff */
[----:B------:R-:W3:Y:S01]  /*2ab80*/  LDL.LU R229, [R1+0x46c] ;  /* 0x00046c0001e57983 */ /* 0x000ee20000300800 */
[----:B-1----:R-:W-:-:S05]  /*2ab90*/  IMAD.WIDE R210, R166, 0x4, R208 ;  /* 0x00000004a6d27825 */ /* 0x002fca00078e02d0 */
[----:B----4-:R1:W-:Y:S01]  /*2aba0*/  @P3 STG.E [R210.64], R227 ;  /* 0x000000e3d2003986 */ /* 0x0103e2000c101904 */
[----:B------:R-:W-:-:S03]  /*2abb0*/  ISETP.GE.AND P3, PT, R3, c[0x0][0x17c], PT ;  /* 0x00005f0003007a0c */ /* 0x000fc60003f66270 */
[----:B-1----:R-:W4:Y:S04]  /*2abc0*/  LDL.LU R227, [R1+0x448] ;  /* 0x0004480001e37983 */ /* 0x002f280000300800 */
[----:B------:R-:W2:Y:S01]  /*2abd0*/  LDL.LU R3, [R1+0x4b8] ;  /* 0x0004b80001037983 */ /* 0x000ea20000300800 */
[----:B------:R-:W-:Y:S02]  /*2abe0*/  ISETP.LT.AND P1, PT, R228, c[0x0][0x178], !P1 ;  /* 0x00005e00e4007a0c */ /* 0x000fe40004f21270 */
[----:B------:R-:W-:Y:S02]  /*2abf0*/  ISETP.LT.AND P6, PT, R230, c[0x0][0x178], !P2 ;  /* 0x00005e00e6007a0c */ /* 0x000fe400057c1270 */
[C---:B------:R-:W-:Y:S01]  /*2ac00*/  IADD3 R0, R166.reuse, c[0x0][0x198], RZ ;  /* 0x00006600a6007a10 */ /* 0x040fe20007ffe0ff */
[----:B------:R-:W-:Y:S01]  /*2ac10*/  IMAD.WIDE R166, R166, 0x4, R164 ;  /* 0x00000004a6a67825 */ /* 0x000fe200078e02a4 */
[----:B------:R-:W-:-:S03]  /*2ac20*/  ISETP.LT.AND P2, PT, R228, c[0x0][0x178], !P2 ;  /* 0x00005e00e4007a0c */ /* 0x000fc60005741270 */
[----:B------:R-:W-:-:S04]  /*2ac30*/  IMAD.WIDE R210, R0, 0x4, R208 ;  /* 0x0000000400d27825 */ /* 0x000fc800078e02d0 */
[----:B------:R1:W-:Y:S01]  /*2ac40*/  @P1 STG.E [R166.64], R234 ;  /* 0x000000eaa6001986 */ /* 0x0003e2000c101904 */
[----:B------:R-:W-:Y:S01]  /*2ac50*/  ISETP.LT.AND P1, PT, R230, c[0x0][0x178], !P4 ;  /* 0x00005e00e6007a0c */ /* 0x000fe20006721270 */
[C---:B------:R-:W-:Y:S01]  /*2ac60*/  IMAD.WIDE R224, R0.reuse, 0x4, R164 ;  /* 0x0000000400e07825 */ /* 0x040fe200078e02a4 */
[----:B-1----:R-:W-:Y:S01]  /*2ac70*/  IADD3 R166, R0, c[0x0][0x198], RZ ;  /* 0x0000660000a67a10 */ /* 0x002fe20007ffe0ff */
[----:B------:R-:W3:Y:S04]  /*2ac80*/  LDL.LU R234, [R1+0x44c] ;  /* 0x00044c0001ea7983 */ /* 0x000ee80000300800 */
[----:B------:R-:W3:Y:S04]  /*2ac90*/  LDL.LU R249, [R1+0x4e8] ;  /* 0x0004e80001f97983 */ /* 0x000ee80000300800 */
[----:B------:R-:W3:Y:S04]  /*2aca0*/  LDL.LU R248, [R1+0x248] ;  /* 0x0002480001f87983 */ /* 0x000ee80000300800 */
[----:B--2---:R1:W-:Y:S04]  /*2acb0*/  @P6 STG.E [R210.64], R3 ;  /* 0x00000003d2006986 */ /* 0x0043e8000c101904 */
[----:B------:R2:W-:Y:S01]  /*2acc0*/  @P2 STG.E [R224.64], R226 ;  /* 0x000000e2e0002986 */ /* 0x0005e2000c101904 */
[----:B-1----:R-:W-:Y:S01]  /*2acd0*/  IADD3 R3, R252, 0x7d, RZ ;  /* 0x0000007dfc037810 */ /* 0x002fe20007ffe0ff */
[----:B------:R-:W-:-:S03]  /*2ace0*/  IMAD.WIDE R210, R166, 0x4, R208 ;  /* 0x00000004a6d27825 */ /* 0x000fc600078e02d0 */
[----:B------:R-:W-:Y:S02]  /*2acf0*/  ISETP.GE.AND P2, PT, R3, c[0x0][0x17c], PT ;  /* 0x00005f0003007a0c */ /* 0x000fe40003f46270 */
[----:B------:R-:W-:Y:S01]  /*2ad00*/  IADD3 R3, R252, 0x7e, RZ ;  /* 0x0000007efc037810 */ /* 0x000fe20007ffe0ff */
[----:B------:R1:W-:Y:S03]  /*2ad10*/  @P1 STG.E [R210.64], R235 ;  /* 0x000000ebd2001986 */ /* 0x0003e6000c101904 */
[----:B------:R-:W-:Y:S02]  /*2ad20*/  ISETP.GE.AND P1, PT, R3, c[0x0][0x17c], PT ;  /* 0x00005f0003007a0c */ /* 0x000fe40003f26270 */
[----:B------:R-:W4:Y:S01]  /*2ad30*/  LDL.LU R3, [R1+0x4d8] ;  /* 0x0004d80001037983 */ /* 0x000f220000300800 */
[----:B------:R-:W-:Y:S02]  /*2ad40*/  ISETP.LT.AND P4, PT, R228, c[0x0][0x178], !P4 ;  /* 0x00005e00e4007a0c */ /* 0x000fe40006781270 */
[----:B------:R-:W-:Y:S01]  /*2ad50*/  ISETP.LT.AND P6, PT, R230, c[0x0][0x178], !P5 ;  /* 0x00005e00e6007a0c */ /* 0x000fe20006fc1270 */
[----:B--2---:R-:W2:Y:S01]  /*2ad60*/  LDL.LU R226, [R1+0x4ec] ;  /* 0x0004ec0001e27983 */ /* 0x004ea20000300800 */
[----:B------:R-:W-:-:S02]  /*2ad70*/  ISETP.LT.AND P5, PT, R228, c[0x0][0x178], !P5 ;  /* 0x00005e00e4007a0c */ /* 0x000fc40006fa1270 */
[C---:B------:R-:W-:Y:S01]  /*2ad80*/  IADD3 R0, R166.reuse, c[0x0][0x198], RZ ;  /* 0x00006600a6007a10 */ /* 0x040fe20007ffe0ff */
[----:B------:R-:W-:Y:S01]  /*2ad90*/  IMAD.WIDE R166, R166, 0x4, R164 ;  /* 0x00000004a6a67825 */ /* 0x000fe200078e02a4 */
[----:B-1----:R-:W2:Y:S03]  /*2ada0*/  LDL.LU R235, [R1+0x24c] ;  /* 0x00024c0001eb7983 */ /* 0x002ea60000300800 */
[----:B------:R-:W-:-:S04]  /*2adb0*/  IMAD.WIDE R210, R0, 0x4, R208 ;  /* 0x0000000400d27825 */ /* 0x000fc800078e02d0 */
[----:B------:R-:W-:Y:S01]  /*2adc0*/  IMAD.WIDE R224, R0, 0x4, R164 ;  /* 0x0000000400e07825 */ /* 0x000fe200078e02a4 */
[----:B---3--:R1:W-:Y:S04]  /*2add0*/  @P4 STG.E [R166.64], R229 ;  /* 0x000000e5a6004986 */ /* 0x0083e8000c101904 */
[----:B-1----:R-:W3:Y:S04]  /*2ade0*/  LDL.LU R229, [R1+0x4c8] ;  /* 0x0004c80001e57983 */ /* 0x002ee80000300800 */
[----:B----4-:R-:W-:Y:S04]  /*2adf0*/  @P6 STG.E [R210.64], R3 ;  /* 0x00000003d2006986 */ /* 0x010fe8000c101904 */
[----:B------:R1:W-:Y:S04]  /*2ae00*/  @P5 STG.E [R224.64], R227 ;  /* 0x000000e3e0005986 */ /* 0x0003e8000c101904 */
[----:B-1----:R-:W4:Y:S01]  /*2ae10*/  LDL.LU R225, [R1+0x4dc] ;  /* 0x0004dc0001e17983 */ /* 0x002f220000300800 */
[----:B------:R-:W-:-:S02]  /*2ae20*/  ISETP.LT.AND P4, PT, R230, c[0x0][0x178], !P0 ;  /* 0x00005e00e6007a0c */ /* 0x000fc40004781270 */
[----:B------:R-:W-:Y:S02]  /*2ae30*/  ISETP.LT.AND P0, PT, R228, c[0x0][0x178], !P0 ;  /* 0x00005e00e4007a0c */ /* 0x000fe40004701270 */
[----:B------:R-:W-:-:S05]  /*2ae40*/  IADD3 R227, R0, c[0x0][0x198], RZ ;  /* 0x0000660000e37a10 */ /* 0x000fca0007ffe0ff */
[----:B------:R-:W-:-:S04]  /*2ae50*/  IMAD.WIDE R210, R227, 0x4, R208 ;  /* 0x00000004e3d27825 */ /* 0x000fc800078e02d0 */
[C---:B------:R-:W-:Y:S01]  /*2ae60*/  IMAD.WIDE R166, R227.reuse, 0x4, R164 ;  /* 0x00000004e3a67825 */ /* 0x040fe200078e02a4 */
[----:B------:R-:W-:Y:S02]  /*2ae70*/  ISETP.LT.AND P6, PT, R230, c[0x0][0x178], !P3 ;  /* 0x00005e00e6007a0c */ /* 0x000fe40005fc1270 */
[----:B------:R-:W-:Y:S02]  /*2ae80*/  IADD3 R0, R227, c[0x0][0x198], RZ ;  /* 0x00006600e3007a10 */ /* 0x000fe40007ffe0ff */
[----:B------:R-:W-:Y:S02]  /*2ae90*/  ISETP.LT.AND P3, PT, R228, c[0x0][0x178], !P3 ;  /* 0x00005e00e4007a0c */ /* 0x000fe40005f61270 */
[----:B------:R-:W-:Y:S02]  /*2aea0*/  IADD3 R3, R252, 0x7f, RZ ;  /* 0x0000007ffc037810 */ /* 0x000fe40007ffe0ff */
[----:B------:R-:W-:Y:S01]  /*2aeb0*/  IADD3 R227, R0, c[0x0][0x198], RZ ;  /* 0x0000660000e37a10 */ /* 0x000fe20007ffe0ff */
[----:B----4-:R-:W-:Y:S04]  /*2aec0*/  @P4 STG.E [R210.64], R225 ;  /* 0x000000e1d2004986 */ /* 0x010fe8000c101904 */
[----:B------:R1:W-:Y:S04]  /*2aed0*/  @P0 STG.E [R166.64], R234 ;  /* 0x000000eaa6000986 */ /* 0x0003e8000c101904 */
[----:B-1----:R-:W4:Y:S01]  /*2aee0*/  LDL.LU R234, [R1+0x4cc] ;  /* 0x0004cc0001ea7983 */ /* 0x002f220000300800 */
[----:B------:R-:W-:Y:S01]  /*2aef0*/  ISETP.LT.AND P0, PT, R230, c[0x0][0x178], !P2 ;  /* 0x00005e00e6007a0c */ /* 0x000fe20005701270 */
[----:B------:R-:W-:Y:S01]  /*2af00*/  IMAD.WIDE R210, R0, 0x4, R208 ;  /* 0x0000000400d27825 */ /* 0x000fe200078e02d0 */
[----:B------:R-:W-:-:S02]  /*2af10*/  ISETP.LT.AND P2, PT, R228, c[0x0][0x178], !P2 ;  /* 0x00005e00e4007a0c */ /* 0x000fc40005741270 */
[----:B------:R-:W-:Y:S01]  /*2af20*/  ISETP.GE.AND P5, PT, R3, c[0x0][0x17c], PT ;  /* 0x00005f0003007a0c */ /* 0x000fe20003fa6270 */
[--C-:B------:R-:W-:Y:S01]  /*2af30*/  IMAD.WIDE R224, R0, 0x4, R164.reuse ;  /* 0x0000000400e07825 */ /* 0x100fe200078e02a4 */
[----:B------:R-:W-:Y:S01]  /*2af40*/  IADD3 R3, R252, 0x80, RZ ;  /* 0x00000080fc037810 */ /* 0x000fe20007ffe0ff */
[----:B------:R1:W-:Y:S02]  /*2af50*/  @P6 STG.E [R210.64], R249 ;  /* 0x000000f9d2006986 */ /* 0x0003e4000c101904 */
[----:B------:R-:W-:Y:S01]  /*2af60*/  IMAD.WIDE R166, R227, 0x4, R164 ;  /* 0x00000004e3a67825 */ /* 0x000fe200078e02a4 */
[----:B------:R-:W-:Y:S01]  /*2af70*/  ISETP.GE.AND P4, PT, R3, c[0x0][0x17c], PT ;  /* 0x00005f0003007a0c */ /* 0x000fe20003f86270 */
[----:B------:R2:W-:Y:S01]  /*2af80*/  @P3 STG.E [R224.64], R248 ;  /* 0x000000f8e0003986 */ /* 0x0005e2000c101904 */
[C---:B------:R-:W-:Y:S02]  /*2af90*/  IADD3 R3, R227.reuse, c[0x0][0x198], RZ ;  /* 0x00006600e3037a10 */ /* 0x040fe40007ffe0ff */
[----:B------:R-:W-:Y:S01]  /*2afa0*/  ISETP.LT.AND P6, PT, R230, c[0x0][0x178], !P1 ;  /* 0x00005e00e6007a0c */ /* 0x000fe20004fc1270 */
[----:B-1----:R-:W-:Y:S01]  /*2afb0*/  IMAD.WIDE R210, R227, 0x4, R208 ;  /* 0x00000004e3d27825 */ /* 0x002fe200078e02d0 */
[----:B------:R-:W-:-:S04]  /*2afc0*/  ISETP.LT.AND P1, PT, R228, c[0x0][0x178], !P1 ;  /* 0x00005e00e4007a0c */ /* 0x000fc80004f21270 */
[----:B--2---:R1:W-:Y:S01]  /*2afd0*/  @P0 STG.E [R210.64], R226 ;  /* 0x000000e2d2000986 */ /* 0x0043e2000c101904 */
[----:B------:R-:W-:-:S03]  /*2afe0*/  IMAD.WIDE R224, R3, 0x4, R164 ;  /* 0x0000000403e07825 */ /* 0x000fc600078e02a4 */
[----:B------:R2:W-:Y:S01]  /*2aff0*/  @P2 STG.E [R166.64], R235 ;  /* 0x000000eba6002986 */ /* 0x0005e2000c101904 */
[----:B------:R-:W-:Y:S02]  /*2b000*/  ISETP.LT.AND P2, PT, R230, c[0x0][0x178], !P5 ;  /* 0x00005e00e6007a0c */ /* 0x000fe40006f41270 */
[----:B------:R-:W-:Y:S01]  /*2b010*/  ISETP.LT.AND P5, PT, R228, c[0x0][0x178], !P5 ;  /* 0x00005e00e4007a0c */ /* 0x000fe20006fa1270 */
[C---:B-1----:R-:W-:Y:S01]  /*2b020*/  IMAD.WIDE R210, R3.reuse, 0x4, R208 ;  /* 0x0000000403d27825 */ /* 0x042fe200078e02d0 */
[----:B------:R-:W-:Y:S02]  /*2b030*/  IADD3 R3, R3, c[0x0][0x198], RZ ;  /* 0x0000660003037a10 */ /* 0x000fe40007ffe0ff */
[----:B------:R-:W-:-:S03]  /*2b040*/  IADD3 R0, R252, 0x81, RZ ;  /* 0x00000081fc007810 */ /* 0x000fc60007ffe0ff */
[C---:B------:R-:W-:Y:S01]  /*2b050*/  IMAD.WIDE R226, R3.reuse, 0x4, R208 ;  /* 0x0000000403e27825 */ /* 0x040fe200078e02d0 */
[----:B------:R-:W-:Y:S01]  /*2b060*/  ISETP.GE.AND P3, PT, R0, c[0x0][0x17c], PT ;  /* 0x00005f0000007a0c */ /* 0x000fe20003f66270 */
[----:B---3--:R1:W-:Y:S02]  /*2b070*/  @P6 STG.E [R210.64], R229 ;  /* 0x000000e5d2006986 */ /* 0x0083e4000c101904 */
[C---:B--2---:R-:W-:Y:S01]  /*2b080*/  IMAD.WIDE R166, R3.reuse, 0x4, R164 ;  /* 0x0000000403a67825 */ /* 0x044fe200078e02a4 */
[----:B------:R-:W-:Y:S01]  /*2b090*/  ISETP.LT.AND P6, PT, R230, c[0x0][0x178], !P4 ;  /* 0x00005e00e6007a0c */ /* 0x000fe200067c1270 */
[----:B------:R2:W-:Y:S01]  /*2b0a0*/  @P1 STG.E [R224.64], R250 ;  /* 0x000000fae0001986 */ /* 0x0005e2000c101904 */
[----:B------:R-:W-:Y:S02]  /*2b0b0*/  ISETP.LT.AND P4, PT, R228, c[0x0][0x178], !P4 ;  /* 0x00005e00e4007a0c */ /* 0x000fe40006781270 */
[----:B------:R-:W-:Y:S02]  /*2b0c0*/  IADD3 R0, R252, 0x82, RZ ;  /* 0x00000082fc007810 */ /* 0x000fe40007ffe0ff */
[----:B-1----:R-:W-:-:S05]  /*2b0d0*/  IADD3 R229, R3, c[0x0][0x198], RZ ;  /* 0x0000660003e57a10 */ /* 0x002fca0007ffe0ff */
[----:B------:R-:W-:-:S04]  /*2b0e0*/  IMAD.WIDE R210, R229, 0x4, R208 ;  /* 0x00000004e5d27825 */ /* 0x000fc800078e02d0 */
[C---:B--2---:R-:W-:Y:S01]  /*2b0f0*/  IMAD.WIDE R224, R229.reuse, 0x4, R164 ;  /* 0x00000004e5e07825 */ /* 0x044fe200078e02a4 */
[----:B------:R-:W-:Y:S02]  /*2b100*/  IADD3 R229, R229, c[0x0][0x198], RZ ;  /* 0x00006600e5e57a10 */ /* 0x000fe40007ffe0ff */
[----:B------:R-:W-:Y:S02]  /*2b110*/  ISETP.GE.AND P0, PT, R0, c[0x0][0x17c], PT ;  /* 0x00005f0000007a0c */ /* 0x000fe40003f06270 */
[----:B------:R-:W-:Y:S02]  /*2b120*/  IADD3 R0, R252, 0x83, RZ ;  /* 0x00000083fc007810 */ /* 0x000fe40007ffe0ff */
[----:B------:R-:W-:Y:S02]  /*2b130*/  IADD3 R3, R229, c[0x0][0x198], RZ ;  /* 0x00006600e5037a10 */ /* 0x000fe40007ffe0ff */
[----:B------:R-:W-:Y:S02]  /*2b140*/  ISETP.GE.AND P1, PT, R0, c[0x0][0x17c], PT ;  /* 0x00005f0000007a0c */ /* 0x000fe40003f26270 */
[----:B------:R-:W-:Y:S01]  /*2b150*/  IADD3 R0, R252, 0x84, RZ ;  /* 0x00000084fc007810 */ /* 0x000fe20007ffe0ff */
[----:B----4-:R1:W-:Y:S04]  /*2b160*/  @P2 STG.E [R226.64], R234 ;  /* 0x000000eae2002986 */ /* 0x0103e8000c101904 */
[----:B------:R2:W-:Y:S01]  /*2b170*/  @P5 STG.E [R166.64], R251 ;  /* 0x000000fba6005986 */ /* 0x0005e2000c101904 */
[----:B------:R-:W-:-:S02]  /*2b180*/  ISETP.LT.AND P5, PT, R230, c[0x0][0x178], !P3 ;  /* 0x00005e00e6007a0c */ /* 0x000fc40005fa1270 */
[----:B------:R-:W-:Y:S01]  /*2b190*/  ISETP.LT.AND P3, PT, R228, c[0x0][0x178], !P3 ;  /* 0x00005e00e4007a0c */ /* 0x000fe20005f61270 */
[----:B------:R3:W-:Y:S01]  /*2b1a0*/  @P6 STG.E [R210.64], R244 ;  /* 0x000000f4d2006986 */ /* 0x0007e2000c101904 */
[----:B-1----:R-:W-:-:S03]  /*2b1b0*/  IMAD.WIDE R226, R229, 0x4, R208 ;  /* 0x00000004e5e27825 */ /* 0x002fc600078e02d0 */
[----:B------:R1:W-:Y:S01]  /*2b1c0*/  @P4 STG.E [R224.64], R32 ;  /* 0x00000020e0004986 */ /* 0x0003e2000c101904 */
[----:B--2---:R-:W-:Y:S01]  /*2b1d0*/  IMAD.WIDE R166, R229, 0x4, R164 ;  /* 0x00000004e5a67825 */ /* 0x004fe200078e02a4 */
[----:B------:R-:W-:-:S04]  /*2b1e0*/  ISETP.LT.AND P4, PT, R230, c[0x0][0x178], !P0 ;  /* 0x00005e00e6007a0c */ /* 0x000fc80004781270 */
[----:B------:R2:W-:Y:S01]  /*2b1f0*/  @P5 STG.E [R226.64], R245 ;  /* 0x000000f5e2005986 */ /* 0x0005e2000c101904 */
[----:B------:R-:W-:-:S03]  /*2b200*/  ISETP.LT.AND P6, PT, R228, c[0x0][0x178], !P0 ;  /* 0x00005e00e4007a0c */ /* 0x000fc600047c1270 */
[----:B------:R4:W-:Y:S01]  /*2b210*/  @P3 STG.E [R166.64], R33 ;  /* 0x00000021a6003986 */ /* 0x0009e2000c101904 */
[----:B------:R-:W-:Y:S01]  /*2b220*/  ISETP.LT.AND P3, PT, R230, c[0x0][0x178], !P1 ;  /* 0x00005e00e6007a0c */ /* 0x000fe20004f61270 */
[----:B---3--:R-:W-:Y:S01]  /*2b230*/  IMAD.WIDE R210, R3, 0x4, R208 ;  /* 0x0000000403d27825 */ /* 0x008fe200078e02d0 */
[----:B------:R-:W-:-:S03]  /*2b240*/  ISETP.LT.AND P1, PT, R228, c[0x0][0x178], !P1 ;  /* 0x00005e00e4007a0c */ /* 0x000fc60004f21270 */
[C---:B-1----:R-:W-:Y:S01]  /*2b250*/  IMAD.WIDE R224, R3.reuse, 0x4, R164 ;  /* 0x0000000403e07825 */ /* 0x042fe200078e02a4 */
[----:B------:R-:W-:Y:S02]  /*2b260*/  IADD3 R3, R3, c[0x0][0x198], RZ ;  /* 0x0000660003037a10 */ /* 0x000fe40007ffe0ff */
[----:B------:R-:W-:Y:S02]  /*2b270*/  ISETP.GE.AND P2, PT, R0, c[0x0][0x17c], PT ;  /* 0x00005f0000007a0c */ /* 0x000fe40003f46270 */
[----:B------:R-:W-:Y:S01]  /*2b280*/  IADD3 R0, R252, 0x85, RZ ;  /* 0x00000085fc007810 */ /* 0x000fe20007ffe0ff */
[C---:B--2---:R-:W-:Y:S01]  /*2b290*/  IMAD.WIDE R226, R3.reuse, 0x4, R208 ;  /* 0x0000000403e27825 */ /* 0x044fe200078e02d0 */
[----:B------:R1:W-:Y:S03]  /*2b2a0*/  @P4 STG.E [R210.64], R236 ;  /* 0x000000ecd2004986 */ /* 0x0003e6000c101904 */
[C---:B----4-:R-:W-:Y:S01]  /*2b2b0*/  IMAD.WIDE R32, R3.reuse, 0x4, R164 ;  /* 0x0000000403207825 */ /* 0x050fe200078e02a4 */
[----:B------:R-:W-:Y:S01]  /*2b2c0*/  ISETP.GE.AND P0, PT, R0, c[0x0][0x17c], PT ;  /* 0x00005f0000007a0c */ /* 0x000fe20003f06270 */
[----:B------:R2:W-:Y:S01]  /*2b2d0*/  @P6 STG.E [R224.64], R28 ;  /* 0x0000001ce0006986 */ /* 0x0005e2000c101904 */
[----:B------:R-:W-:-:S02]  /*2b2e0*/  IADD3 R229, R3, c[0x0][0x198], RZ ;  /* 0x0000660003e57a10 */ /* 0x000fc40007ffe0ff */
[----:B------:R-:W-:Y:S01]  /*2b2f0*/  ISETP.LT.AND P4, PT, R230, c[0x0][0x178], !P2 ;  /* 0x00005e00e6007a0c */ /* 0x000fe20005781270 */
[----:B------:R-:W-:Y:S01]  /*2b300*/  @P3 STG.E [R226.64], R237 ;  /* 0x000000ede2003986 */ /* 0x000fe2000c101904 */
[----:B------:R-:W-:-:S03]  /*2b310*/  ISETP.LT.AND P6, PT, R228, c[0x0][0x178], !P2 ;  /* 0x00005e00e4007a0c */ /* 0x000fc600057c1270 */
[----:B------:R3:W-:Y:S01]  /*2b320*/  @P1 STG.E [R32.64], R29 ;  /* 0x0000001d20001986 */ /* 0x0007e2000c101904 */
[----:B------:R-:W-:Y:S01]  /*2b330*/  ISETP.LT.AND P1, PT, R230, c[0x0][0x178], !P0 ;  /* 0x00005e00e6007a0c */ /* 0x000fe20004721270 */
[C---:B------:R-:W-:Y:S01]  /*2b340*/  IMAD.WIDE R166, R229.reuse, 0x4, R208 ;  /* 0x00000004e5a67825 */ /* 0x040fe200078e02d0 */
[----:B------:R-:W-:Y:S02]  /*2b350*/  ISETP.LT.AND P0, PT, R228, c[0x0][0x178], !P0 ;  /* 0x00005e00e4007a0c */ /* 0x000fe40004701270 */
[----:B------:R-:W-:Y:S01]  /*2b360*/  IADD3 R0, R252, 0x86, RZ ;  /* 0x00000086fc007810 */ /* 0x000fe20007ffe0ff */
[C---:B-1----:R-:W-:Y:S01]  /*2b370*/  IMAD.WIDE R210, R229.reuse, 0x4, R164 ;  /* 0x00000004e5d27825 */ /* 0x042fe200078e02a4 */
[----:B------:R-:W-:Y:S02]  /*2b380*/  IADD3 R229, R229, c[0x0][0x198], RZ ;  /* 0x00006600e5e57a10 */ /* 0x000fe40007ffe0ff */
[----:B------:R-:W-:Y:S02]  /*2b390*/  ISETP.GE.AND P5, PT, R0, c[0x0][0x17c], PT ;  /* 0x00005f0000007a0c */ /* 0x000fe40003fa6270 */
[----:B------:R-:W-:Y:S01]  /*2b3a0*/  IADD3 R0, R252, 0x87, RZ ;  /* 0x00000087fc007810 */ /* 0x000fe20007ffe0ff */
[C---:B--2---:R-:W-:Y:S01]  /*2b3b0*/  IMAD.WIDE R224, R229.reuse, 0x4, R208 ;  /* 0x00000004e5e07825 */ /* 0x044fe200078e02d0 */
[----:B------:R1:W-:Y:S03]  /*2b3c0*/  @P4 STG.E [R166.64], R216 ;  /* 0x000000d8a6004986 */ /* 0x0003e6000c101904 */
[C---:B---3--:R-:W-:Y:S01]  /*2b3d0*/  IMAD.WIDE R28, R229.reuse, 0x4, R164 ;  /* 0x00000004e51c7825 */ /* 0x048fe200078e02a4 */
        /* <DEDUP_REMOVED lines=130> */
[----:B------:R3:W-:Y:S01]  /*2bc00*/  @P2 STG.E [R16.64], R239 ;  /* 0x000000ef10002986 */ /* 0x0007e2000c101904 */
[----:B------:R-:W-:-:S03]  /*2bc10*/  ISETP.LT.AND P6, PT, R228, c[0x0][0x178], !P1 ;  /* 0x00005e00e4007a0c */ /* 0x000fc60004fc1270 */
[----:B------:R4:W-:Y:S01]  /*2bc20*/  @P4 STG.E [R4.64], R31 ;  /* 0x0000001f04004986 */ /* 0x0009e2000c101904 */
[----:B------:R-:W-:Y:S01]  /*2bc30*/  ISETP.LT.AND P4, PT, R230, c[0x0][0x178], !P3 ;  /* 0x00005e00e6007a0c */ /* 0x000fe20005f81270 */
[C---:B-1----:R-:W-:Y:S01]  /*2bc40*/  IMAD.WIDE R8, R21.reuse, 0x4, R208 ;  /* 0x0000000415087825 */ /* 0x042fe200078e02d0 */
[----:B------:R-:W-:Y:S02]  /*2bc50*/  ISETP.LT.AND P3, PT, R228, c[0x0][0x178], !P3 ;  /* 0x00005e00e4007a0c */ /* 0x000fe40005f61270 */
[----:B------:R-:W-:Y:S01]  /*2bc60*/  IADD3 R0, R252, 0x96, RZ ;  /* 0x00000096fc007810 */ /* 0x000fe20007ffe0ff */
[C---:B--2---:R-:W-:Y:S01]  /*2bc70*/  IMAD.WIDE R12, R21.reuse, 0x4, R164 ;  /* 0x00000004150c7825 */ /* 0x044fe200078e02a4 */
[----:B------:R-:W-:Y:S02]  /*2bc80*/  IADD3 R21, R21, c[0x0][0x198], RZ ;  /* 0x0000660015157a10 */ /* 0x000fe40007ffe0ff */
[----:B------:R-:W-:Y:S02]  /*2bc90*/  ISETP.GE.AND P0, PT, R0, c[0x0][0x17c], PT ;  /* 0x00005f0000007a0c */ /* 0x000fe40003f06270 */
[----:B------:R-:W-:Y:S01]  /*2bca0*/  IADD3 R0, R252, 0x97, RZ ;  /* 0x00000097fc007810 */ /* 0x000fe20007ffe0ff */
[C---:B---3--:R-:W-:Y:S01]  /*2bcb0*/  IMAD.WIDE R16, R21.reuse, 0x4, R208 ;  /* 0x0000000415107825 */ /* 0x048fe200078e02d0 */
[----:B------:R1:W-:Y:S03]  /*2bcc0*/  @P5 STG.E [R8.64], R218 ;  /* 0x000000da08005986 */ /* 0x0003e6000c101904 */
[C---:B----4-:R-:W-:Y:S01]  /*2bcd0*/  IMAD.WIDE R4, R21.reuse, 0x4, R164 ;  /* 0x0000000415047825 */ /* 0x050fe200078e02a4 */
        /* <DEDUP_REMOVED lines=87> */
[C---:B------:R-:W-:Y:S01]  /*2c250*/  IMAD.WIDE R14, R3.reuse, 0x4, R208 ;  /* 0x00000004030e7825 */ /* 0x040fe200078e02d0 */
        /* <DEDUP_REMOVED lines=13> */
[C---:B------:R-:W-:Y:S01]  /*2c330*/  IMAD.WIDE R10, R17.reuse, 0x4, R164 ;  /* 0x00000004110a7825 */ /* 0x040fe200078e02a4 */
        /* <DEDUP_REMOVED lines=509> */
[----:B----4-:R-:W-:Y:S01]  /*2e310*/  IMAD.WIDE R4, R13, 0x4, R164 ;  /* 0x000000040d047825 */ /* 0x010fe200078e02a4 */
[----:B------:R-:W-:Y:S01]  /*2e320*/  ISETP.GE.AND P3, PT, R0, c[0x0][0x17c], PT ;  /* 0x00005f0000007a0c */ /* 0x000fe20003f66270 */
[----:B------:R2:W-:Y:S01]  /*2e330*/  @P6 STG.E [R8.64], R146 ;  /* 0x0000009208006986 */ /* 0x0005e2000c101904 */
[----:B------:R-:W-:-:S02]  /*2e340*/  ISETP.LT.AND P5, PT, R230, c[0x0][0x178], !P1 ;  /* 0x00005e00e6007a0c */ /* 0x000fc40004fa1270 */
[----:B------:R-:W-:Y:S01]  /*2e350*/  ISETP.LT.AND P6, PT, R228, c[0x0][0x178], !P1 ;  /* 0x00005e00e4007a0c */ /* 0x000fe20004fc1270 */
[----:B------:R3:W-:Y:S01]  /*2e360*/  @P2 STG.E [R10.64], R115 ;  /* 0x000000730a002986 */ /* 0x0007e2000c101904 */
[----:B------:R-:W-:-:S03]  /*2e370*/  IADD3 R3, R13, c[0x0][0x198], RZ ;  /* 0x000066000d037a10 */ /* 0x000fc60007ffe0ff */
[----:B------:R-:W-:Y:S01]  /*2e380*/  @P4 STG.E [R4.64], R147 ;  /* 0x0000009304004986 */ /* 0x000fe2000c101904 */
[----:B------:R-:W-:Y:S02]  /*2e390*/  ISETP.LT.AND P4, PT, R230, c[0x0][0x178], !P3 ;  /* 0x00005e00e6007a0c */ /* 0x000fe40005f81270 */
[----:B------:R-:W-:Y:S02]  /*2e3a0*/  ISETP.LT.AND P3, PT, R228, c[0x0][0x178], !P3 ;  /* 0x00005e00e4007a0c */ /* 0x000fe40005f61270 */
[----:B------:R-:W-:Y:S02]  /*2e3b0*/  IADD3 R0, R252, 0xdc, RZ ;  /* 0x000000dcfc007810 */ /* 0x000fe40007ffe0ff */
[C---:B------:R-:W-:Y:S01]  /*2e3c0*/  IADD3 R13, R3.reuse, c[0x0][0x198], RZ ;  /* 0x00006600030d7a10 */ /* 0x040fe20007ffe0ff */
[C---:B-1----:R-:W-:Y:S01]  /*2e3d0*/  IMAD.WIDE R6, R3.reuse, 0x4, R208 ;  /* 0x0000000403067825 */ /* 0x042fe200078e02d0 */
[----:B------:R-:W-:Y:S02]  /*2e3e0*/  ISETP.GE.AND P0, PT, R0, c[0x0][0x17c], PT ;  /* 0x00005f0000007a0c */ /* 0x000fe40003f06270 */
[----:B------:R-:W-:Y:S01]  /*2e3f0*/  IADD3 R0, R252, 0xdd, RZ ;  /* 0x000000ddfc007810 */ /* 0x000fe20007ffe0ff */
[----:B--2---:R-:W-:Y:S01]  /*2e400*/  IMAD.WIDE R8, R3, 0x4, R164 ;  /* 0x0000000403087825 */ /* 0x004fe200078e02a4 */
[----:B------:R-:W-:-:S03]  /*2e410*/  IADD3 R17, R13, c[0x0][0x198], RZ ;  /* 0x000066000d117a10 */ /* 0x000fc60007ffe0ff */
[C---:B---3--:R-:W-:Y:S01]  /*2e420*/  IMAD.WIDE R10, R13.reuse, 0x4, R208 ;  /* 0x000000040d0a7825 */ /* 0x048fe200078e02d0 */
[----:B------:R-:W-:Y:S01]  /*2e430*/  ISETP.GE.AND P1, PT, R0, c[0x0][0x17c], PT ;  /* 0x00005f0000007a0c */ /* 0x000fe20003f26270 */
[----:B------:R-:W-:Y:S02]  /*2e440*/  @P5 STG.E [R6.64], R110 ;  /* 0x0000006e06005986 */ /* 0x000fe4000c101904 */
[----:B------:R-:W-:Y:S01]  /*2e450*/  IMAD.WIDE R12, R13, 0x4, R164 ;  /* 0x000000040d0c7825 */ /* 0x000fe200078e02a4 */
[----:B------:R-:W-:Y:S01]  /*2e460*/  ISETP.LT.AND P5, PT, R230, c[0x0][0x178], !P0 ;  /* 0x00005e00e6007a0c */ /* 0x000fe200047a1270 */
[----:B------:R1:W-:Y:S01]  /*2e470*/  @P6 STG.E [R8.64], R142 ;  /* 0x0000008e08006986 */ /* 0x0003e2000c101904 */
[----:B------:R-:W-:-:S03]  /*2e480*/  ISETP.LT.AND P6, PT, R228, c[0x0][0x178], !P0 ;  /* 0x00005e00e4007a0c */ /* 0x000fc600047c1270 */
[----:B------:R-:W-:Y:S04]  /*2e490*/  @P4 STG.E [R10.64], R111 ;  /* 0x0000006f0a004986 */ /* 0x000fe8000c101904 */
[----:B------:R2:W-:Y:S01]  /*2e4a0*/  @P3 STG.E [R12.64], R143 ;  /* 0x0000008f0c003986 */ /* 0x0005e2000c101904 */
[----:B------:R-:W-:Y:S02]  /*2e4b0*/  ISETP.LT.AND P3, PT, R230, c[0x0][0x178], !P1 ;  /* 0x00005e00e6007a0c */ /* 0x000fe40004f61270 */
[----:B------:R-:W-:Y:S01]  /*2e4c0*/  ISETP.LT.AND P1, PT, R228, c[0x0][0x178], !P1 ;  /* 0x00005e00e4007a0c */ /* 0x000fe20004f21270 */
[----:B------:R-:W3:Y:S01]  /*2e4d0*/  LDS.128 R4, [R2] ;  /* 0x0000000002047984 */ /* 0x000ee20000000c00 */
[C---:B------:R-:W-:Y:S01]  /*2e4e0*/  IADD3 R19, R17.reuse, c[0x0][0x198], RZ ;  /* 0x0000660011137a10 */ /* 0x040fe20007ffe0ff */
[----:B-1----:R-:W-:Y:S01]  /*2e4f0*/  IMAD.WIDE R8, R17, 0x4, R208 ;  /* 0x0000000411087825 */ /* 0x002fe200078e02d0 */
[----:B------:R-:W-:-:S02]  /*2e500*/  IADD3 R0, R252, 0xde, RZ ;  /* 0x000000defc007810 */ /* 0x000fc40007ffe0ff */
[----:B------:R-:W-:Y:S01]  /*2e510*/  IADD3 R3, R252, 0xdf, RZ ;  /* 0x000000dffc037810 */ /* 0x000fe20007ffe0ff */
[----:B------:R-:W-:Y:S01]  /*2e520*/  IMAD.WIDE R14, R17, 0x4, R164 ;  /* 0x00000004110e7825 */ /* 0x000fe200078e02a4 */
[----:B------:R-:W-:-:S03]  /*2e530*/  ISETP.GE.AND P2, PT, R0, c[0x0][0x17c], PT ;  /* 0x00005f0000007a0c */ /* 0x000fc60003f46270 */
[----:B------:R-:W-:Y:S01]  /*2e540*/  IMAD.WIDE R16, R19, 0x4, R208 ;  /* 0x0000000413107825 */ /* 0x000fe200078e02d0 */
[----:B------:R-:W-:Y:S01]  /*2e550*/  ISETP.GE.AND P0, PT, R3, c[0x0][0x17c], PT ;  /* 0x00005f0003007a0c */ /* 0x000fe20003f06270 */
[----:B------:R-:W-:Y:S02]  /*2e560*/  @P5 STG.E [R8.64], R106 ;  /* 0x0000006a08005986 */ /* 0x000fe4000c101904 */
[C-C-:B--2---:R-:W-:Y:S01]  /*2e570*/  IMAD.WIDE R12, R19.reuse, 0x4, R164.reuse ;  /* 0x00000004130c7825 */ /* 0x144fe200078e02a4 */
[----:B------:R-:W-:Y:S01]  /*2e580*/  IADD3 R21, R19, c[0x0][0x198], RZ ;  /* 0x0000660013157a10 */ /* 0x000fe20007ffe0ff */
[----:B------:R1:W-:Y:S01]  /*2e590*/  @P6 STG.E [R14.64], R138 ;  /* 0x0000008a0e006986 */ /* 0x0003e2000c101904 */
[----:B------:R-:W-:Y:S02]  /*2e5a0*/  ISETP.LT.AND P5, PT, R230, c[0x0][0x178], !P2 ;  /* 0x00005e00e6007a0c */ /* 0x000fe400057a1270 */
[----:B------:R-:W-:Y:S01]  /*2e5b0*/  ISETP.LT.AND P6, PT, R228, c[0x0][0x178], !P2 ;  /* 0x00005e00e4007a0c */ /* 0x000fe200057c1270 */
[----:B------:R2:W-:Y:S01]  /*2e5c0*/  @P3 STG.E [R16.64], R107 ;  /* 0x0000006b10003986 */ /* 0x0005e2000c101904 */
[----:B------:R-:W-:-:S03]  /*2e5d0*/  IMAD.WIDE R18, R21, 0x4, R164 ;  /* 0x0000000415127825 */ /* 0x000fc600078e02a4 */
[----:B------:R-:W-:Y:S01]  /*2e5e0*/  @P1 STG.E [R12.64], R139 ;  /* 0x0000008b0c001986 */ /* 0x000fe2000c101904 */
[----:B------:R-:W-:Y:S02]  /*2e5f0*/  ISETP.LT.AND P1, PT, R230, c[0x0][0x178], !P0 ;  /* 0x00005e00e6007a0c */ /* 0x000fe40004721270 */
[----:B------:R-:W-:Y:S01]  /*2e600*/  ISETP.LT.AND P0, PT, R228, c[0x0][0x178], !P0 ;  /* 0x00005e00e4007a0c */ /* 0x000fe20004701270 */
[C-C-:B-1----:R-:W-:Y:S01]  /*2e610*/  IMAD.WIDE R14, R21.reuse, 0x4, R208.reuse ;  /* 0x00000004150e7825 */ /* 0x142fe200078e02d0 */
[----:B------:R-:W1:Y:S01]  /*2e620*/  LDS.128 R8, [R233] ;  /* 0x00000000e9087984 */ /* 0x000e620000000c00 */
[----:B------:R-:W-:Y:S02]  /*2e630*/  IADD3 R21, R21, c[0x0][0x198], RZ ;  /* 0x0000660015157a10 */ /* 0x000fe40007ffe0ff */
[C---:B------:R-:W-:Y:S02]  /*2e640*/  IADD3 R0, R252.reuse, 0xe0, RZ ;  /* 0x000000e0fc007810 */ /* 0x040fe40007ffe0ff */
[----:B------:R-:W-:Y:S01]  /*2e650*/  IADD3 R3, R252, 0xe1, RZ ;  /* 0x000000e1fc037810 */ /* 0x000fe20007ffe0ff */
[C---:B--2---:R-:W-:Y:S01]  /*2e660*/  IMAD.WIDE R16, R21.reuse, 0x4, R208 ;  /* 0x0000000415107825 */ /* 0x044fe200078e02d0 */
[----:B------:R-:W-:-:S02]  /*2e670*/  IADD3 R25, R21, c[0x0][0x198], RZ ;  /* 0x0000660015197a10 */ /* 0x000fc40007ffe0ff */
[----:B------:R-:W-:Y:S01]  /*2e680*/  ISETP.GE.AND P4, PT, R0, c[0x0][0x17c], PT ;  /* 0x00005f0000007a0c */ /* 0x000fe20003f86270 */
[----:B------:R-:W-:Y:S01]  /*2e690*/  IMAD.WIDE R20, R21, 0x4, R164 ;  /* 0x0000000415147825 */ /* 0x000fe200078e02a4 */
[----:B------:R-:W-:Y:S01]  /*2e6a0*/  ISETP.GE.AND P2, PT, R3, c[0x0][0x17c], PT ;  /* 0x00005f0003007a0c */ /* 0x000fe20003f46270 */
[----:B------:R-:W-:Y:S01]  /*2e6b0*/  @P5 STG.E [R14.64], R102 ;  /* 0x000000660e005986 */ /* 0x000fe2000c101904 */
[----:B------:R-:W-:-:S03]  /*2e6c0*/  ISETP.LT.AND P5, PT, R230, c[0x0][0x178], !P4 ;  /* 0x00005e00e6007a0c */ /* 0x000fc600067a1270 */
[----:B------:R2:W-:Y:S01]  /*2e6d0*/  @P6 STG.E [R18.64], R134 ;  /* 0x0000008612006986 */ /* 0x0005e2000c101904 */
[----:B------:R-:W-:-:S03]  /*2e6e0*/  ISETP.LT.AND P6, PT, R228, c[0x0][0x178], !P4 ;  /* 0x00005e00e4007a0c */ /* 0x000fc600067c1270 */
[----:B------:R-:W-:Y:S04]  /*2e6f0*/  @P1 STG.E [R16.64], R103 ;  /* 0x0000006710001986 */ /* 0x000fe8000c101904 */
[----:B------:R4:W-:Y:S01]  /*2e700*/  @P0 STG.E [R20.64], R135 ;  /* 0x0000008714000986 */ /* 0x0009e2000c101904 */
[----:B------:R-:W-:Y:S02]  /*2e710*/  ISETP.LT.AND P0, PT, R230, c[0x0][0x178], !P2 ;  /* 0x00005e00e6007a0c */ /* 0x000fe40005701270 */
[----:B------:R-:W-:Y:S01]  /*2e720*/  ISETP.LT.AND P2, PT, R228, c[0x0][0x178], !P2 ;  /* 0x00005e00e4007a0c */ /* 0x000fe20005741270 */
[----:B------:R-:W1:Y:S01]  /*2e730*/  LDS.128 R12, [R232] ;  /* 0x00000000e80c7984 */ /* 0x000e620000000c00 */
[C---:B------:R-:W-:Y:S01]  /*2e740*/  IADD3 R27, R25.reuse, c[0x0][0x198], RZ ;  /* 0x00006600191b7a10 */ /* 0x040fe20007ffe0ff */
[----:B--2---:R-:W-:Y:S01]  /*2e750*/  IMAD.WIDE R18, R25, 0x4, R208 ;  /* 0x0000000419127825 */ /* 0x004fe200078e02d0 */
[----:B------:R-:W-:-:S02]  /*2e760*/  IADD3 R0, R252, 0xe2, RZ ;  /* 0x000000e2fc007810 */ /* 0x000fc40007ffe0ff */
[----:B------:R-:W-:Y:S01]  /*2e770*/  IADD3 R3, R252, 0xe3, RZ ;  /* 0x000000e3fc037810 */ /* 0x000fe20007ffe0ff */
[----:B------:R-:W-:Y:S01]  /*2e780*/  IMAD.WIDE R22, R25, 0x4, R164 ;  /* 0x0000000419167825 */ /* 0x000fe200078e02a4 */
[----:B------:R-:W-:-:S03]  /*2e790*/  ISETP.GE.AND P3, PT, R0, c[0x0][0x17c], PT ;  /* 0x00005f0000007a0c */ /* 0x000fc60003f66270 */
[----:B------:R-:W-:Y:S01]  /*2e7a0*/  IMAD.WIDE R24, R27, 0x4, R208 ;  /* 0x000000041b187825 */ /* 0x000fe200078e02d0 */
[----:B------:R-:W-:Y:S01]  /*2e7b0*/  ISETP.GE.AND P4, PT, R3, c[0x0][0x17c], PT ;  /* 0x00005f0003007a0c */ /* 0x000fe20003f86270 */
[----:B------:R-:W-:Y:S02]  /*2e7c0*/  @P5 STG.E [R18.64], R168 ;  /* 0x000000a812005986 */ /* 0x000fe4000c101904 */
[C-C-:B----4-:R-:W-:Y:S01]  /*2e7d0*/  IMAD.WIDE R20, R27.reuse, 0x4, R164.reuse ;  /* 0x000000041b147825 */ /* 0x150fe200078e02a4 */
[----:B------:R-:W-:Y:S01]  /*2e7e0*/  IADD3 R29, R27, c[0x0][0x198], RZ ;  /* 0x000066001b1d7a10 */ /* 0x000fe20007ffe0ff */
[----:B---3--:R2:W-:Y:S01]  /*2e7f0*/  @P6 STG.E [R22.64], R4 ;  /* 0x0000000416006986 */ /* 0x0085e2000c101904 */
[----:B------:R-:W-:Y:S02]  /*2e800*/  ISETP.LT.AND P5, PT, R230, c[0x0][0x178], !P3 ;  /* 0x00005e00e6007a0c */ /* 0x000fe40005fa1270 */
[----:B------:R-:W-:Y:S01]  /*2e810*/  ISETP.LT.AND P6, PT, R228, c[0x0][0x178], !P3 ;  /* 0x00005e00e4007a0c */ /* 0x000fe20005fc1270 */
[----:B------:R3:W-:Y:S01]  /*2e820*/  @P0 STG.E [R24.64], R169 ;  /* 0x000000a918000986 */ /* 0x0007e2000c101904 */
[----:B------:R-:W-:-:S03]  /*2e830*/  IMAD.WIDE R26, R29, 0x4, R164 ;  /* 0x000000041d1a7825 */ /* 0x000fc600078e02a4 */
[----:B------:R4:W-:Y:S01]  /*2e840*/  @P2 STG.E [R20.64], R5 ;  /* 0x0000000514002986 */ /* 0x0009e2000c101904 */
[----:B------:R-:W-:Y:S02]  /*2e850*/  ISETP.LT.AND P2, PT, R230, c[0x0][0x178], !P4 ;  /* 0x00005e00e6007a0c */ /* 0x000fe40006741270 */
[----:B------:R-:W-:Y:S01]  /*2e860*/  ISETP.LT.AND P4, PT, R228, c[0x0][0x178], !P4 ;  /* 0x00005e00e4007a0c */ /* 0x000fe20006781270 */
[C-C-:B--2---:R-:W-:Y:S01]  /*2e870*/  IMAD.WIDE R22, R29.reuse, 0x4, R208.reuse ;  /* 0x000000041d167825 */ /* 0x144fe200078e02d0 */
[----:B------:R-:W2:Y:S01]  /*2e880*/  LDS.128 R16, [R231] ;  /* 0x00000000e7107984 */ /* 0x000ea20000000c00 */
[----:B------:R-:W-:Y:S02]  /*2e890*/  IADD3 R29, R29, c[0x0][0x198], RZ ;  /* 0x000066001d1d7a10 */ /* 0x000fe40007ffe0ff */
[C---:B------:R-:W-:Y:S02]  /*2e8a0*/  IADD3 R0, R252.reuse, 0xe4, RZ ;  /* 0x000000e4fc007810 */ /* 0x040fe40007ffe0ff */
[----:B------:R-:W-:Y:S01]  /*2e8b0*/  IADD3 R3, R252, 0xe5, RZ ;  /* 0x000000e5fc037810 */ /* 0x000fe20007ffe0ff */
[C---:B---3--:R-:W-:Y:S01]  /*2e8c0*/  IMAD.WIDE R24, R29.reuse, 0x4, R208 ;  /* 0x000000041d187825 */ /* 0x048fe200078e02d0 */
[----:B------:R-:W-:Y:S01]  /*2e8d0*/  ISETP.GE.AND P1, PT, R0, c[0x0][0x17c], PT ;  /* 0x00005f0000007a0c */ /* 0x000fe20003f26270 */
[----:B------:R-:W-:Y:S02]  /*2e8e0*/  @P5 STG.E [R22.64], R176 ;  /* 0x000000b016005986 */ /* 0x000fe4000c101904 */
[----:B----4-:R-:W-:Y:S01]  /*2e8f0*/  IMAD.WIDE R4, R29, 0x4, R164 ;  /* 0x000000041d047825 */ /* 0x010fe200078e02a4 */
[----:B------:R-:W-:Y:S01]  /*2e900*/  ISETP.GE.AND P3, PT, R3, c[0x0][0x17c], PT ;  /* 0x00005f0003007a0c */ /* 0x000fe20003f66270 */
[----:B-1----:R1:W-:Y:S01]  /*2e910*/  @P6 STG.E [R26.64], R8 ;  /* 0x000000081a006986 */ /* 0x0023e2000c101904 */
[----:B------:R-:W-:-:S02]  /*2e920*/  IADD3 R3, R29, c[0x0][0x198], RZ ;  /* 0x000066001d037a10 */ /* 0x000fc40007ffe0ff */
[----:B------:R-:W-:Y:S01]  /*2e930*/  ISETP.LT.AND P5, PT, R230, c[0x0][0x178], !P1 ;  /* 0x00005e00e6007a0c */ /* 0x000fe20004fa1270 */
[----:B------:R-:W-:Y:S01]  /*2e940*/  @P2 STG.E [R24.64], R177 ;  /* 0x000000b118002986 */ /* 0x000fe2000c101904 */
[----:B------:R-:W-:-:S03]  /*2e950*/  ISETP.LT.AND P6, PT, R228, c[0x0][0x178], !P1 ;  /* 0x00005e00e4007a0c */ /* 0x000fc60004fc1270 */
[----:B------:R3:W-:Y:S01]  /*2e960*/  @P4 STG.E [R4.64], R9 ;  /* 0x0000000904004986 */ /* 0x0007e2000c101904 */
[----:B------:R-:W-:Y:S01]  /*2e970*/  ISETP.LT.AND P4, PT, R230, c[0x0][0x178], !P3 ;  /* 0x00005e00e6007a0c */ /* 0x000fe20005f81270 */
[C---:B------:R-:W-:Y:S01]  /*2e980*/  IMAD.WIDE R28, R3.reuse, 0x4, R164 ;  /* 0x00000004031c7825 */ /* 0x040fe200078e02a4 */
[----:B------:R-:W-:Y:S01]  /*2e990*/  ISETP.LT.AND P3, PT, R228, c[0x0][0x178], !P3 ;  /* 0x00005e00e4007a0c */ /* 0x000fe20005f61270 */
[----:B------:R4:W2:Y:S01]  /*2e9a0*/  LDS.128 R20, [R2+0x800] ;  /* 0x0008000002147984 */ /* 0x0008a20000000c00 */
[----:B------:R-:W-:Y:S01]  /*2e9b0*/  IADD3 R0, R252, 0xe6, RZ ;  /* 0x000000e6fc007810 */ /* 0x000fe20007ffe0ff */
[C-C-:B-1----:R-:W-:Y:S01]  /*2e9c0*/  IMAD.WIDE R26, R3.reuse, 0x4, R208.reuse ;  /* 0x00000004031a7825 */ /* 0x142fe200078e02d0 */
[----:B------:R-:W-:Y:S02]  /*2e9d0*/  IADD3 R3, R3, c[0x0][0x198], RZ ;  /* 0x0000660003037a10 */ /* 0x000fe40007ffe0ff */
[----:B------:R-:W-:Y:S02]  /*2e9e0*/  ISETP.GE.AND P0, PT, R0, c[0x0][0x17c], PT ;  /* 0x00005f0000007a0c */ /* 0x000fe40003f06270 */
[----:B------:R-:W-:Y:S01]  /*2e9f0*/  IADD3 R0, R252, 0xe7, RZ ;  /* 0x000000e7fc007810 */ /* 0x000fe20007ffe0ff */
[C---:B---3--:R-:W-:Y:S01]  /*2ea00*/  IMAD.WIDE R4, R3.reuse, 0x4, R208 ;  /* 0x0000000403047825 */ /* 0x048fe200078e02d0 */
[C---:B------:R-:W-:Y:S01]  /*2ea10*/  IADD3 R25, R3.reuse, c[0x0][0x198], RZ ;  /* 0x0000660003197a10 */ /* 0x040fe20007ffe0ff */
[----:B------:R-:W-:Y:S02]  /*2ea20*/  @P5 STG.E [R26.64], R184 ;  /* 0x000000b81a005986 */ /* 0x000fe4000c101904 */
[----:B----4-:R-:W-:Y:S01]  /*2ea30*/  IMAD.WIDE R2, R3, 0x4, R164 ;  /* 0x0000000403027825 */ /* 0x010fe200078e02a4 */
[----:B------:R-:W-:Y:S01]  /*2ea40*/  ISETP.GE.AND P1, PT, R0, c[0x0][0x17c], PT ;  /* 0x00005f0000007a0c */ /* 0x000fe20003f26270 */
[----:B------:R1:W-:Y:S01]  /*2ea50*/  @P6 STG.E [R28.64], R12 ;  /* 0x0000000c1c006986 */ /* 0x0003e2000c101904 */
[----:B------:R-:W-:-:S02]  /*2ea60*/  ISETP.LT.AND P5, PT, R230, c[0x0][0x178], !P0 ;  /* 0x00005e00e6007a0c */ /* 0x000fc400047a1270 */
[----:B------:R-:W-:Y:S01]  /*2ea70*/  ISETP.LT.AND P0, PT, R228, c[0x0][0x178], !P0 ;  /* 0x00005e00e4007a0c */ /* 0x000fe20004701270 */
[----:B------:R3:W-:Y:S01]  /*2ea80*/  @P4 STG.E [R4.64], R185 ;  /* 0x000000b904004986 */ /* 0x0007e2000c101904 */
[C---:B------:R-:W-:Y:S01]  /*2ea90*/  IMAD.WIDE R8, R25.reuse, 0x4, R208 ;  /* 0x0000000419087825 */ /* 0x040fe200078e02d0 */
[C---:B------:R-:W-:Y:S02]  /*2eaa0*/  IADD3 R31, R25.reuse, c[0x0][0x198], RZ ;  /* 0x00006600191f7a10 */ /* 0x040fe40007ffe0ff */
[----:B------:R4:W-:Y:S01]  /*2eab0*/  @P3 STG.E [R2.64], R13 ;  /* 0x0000000d02003986 */ /* 0x0009e2000c101904 */
[----:B------:R-:W-:Y:S02]  /*2eac0*/  ISETP.LT.AND P3, PT, R230, c[0x0][0x178], !P1 ;  /* 0x00005e00e6007a0c */ /* 0x000fe40004f61270 */
[----:B------:R-:W-:Y:S01]  /*2ead0*/  ISETP.LT.AND P1, PT, R228, c[0x0][0x178], !P1 ;  /* 0x00005e00e4007a0c */ /* 0x000fe20004f21270 */
[----:B-1----:R-:W-:Y:S01]  /*2eae0*/  IMAD.WIDE R28, R25, 0x4, R164 ;  /* 0x00000004191c7825 */ /* 0x002fe200078e02a4 */
[----:B------:R-:W-:Y:S01]  /*2eaf0*/  IADD3 R0, R252, 0xe8, RZ ;  /* 0x000000e8fc007810 */ /* 0x000fe20007ffe0ff */
[----:B------:R-:W1:Y:S03]  /*2eb00*/  LDS.128 R24, [R233+0x800] ;  /* 0x00080000e9187984 */ /* 0x000e660000000c00 */
[----:B------:R-:W-:Y:S01]  /*2eb10*/  ISETP.GE.AND P2, PT, R0, c[0x0][0x17c], PT ;  /* 0x00005f0000007a0c */ /* 0x000fe20003f46270 */
[C---:B---3--:R-:W-:Y:S01]  /*2eb20*/  IMAD.WIDE R4, R31.reuse, 0x4, R208 ;  /* 0x000000041f047825 */ /* 0x048fe200078e02d0 */
[----:B------:R-:W-:Y:S01]  /*2eb30*/  IADD3 R0, R252, 0xe9, RZ ;  /* 0x000000e9fc007810 */ /* 0x000fe20007ffe0ff */
[----:B------:R3:W-:Y:S02]  /*2eb40*/  @P5 STG.E [R8.64], R192 ;  /* 0x000000c008005986 */ /* 0x0007e4000c101904 */
[C---:B----4-:R-:W-:Y:S01]  /*2eb50*/  IMAD.WIDE R2, R31.reuse, 0x4, R164 ;  /* 0x000000041f027825 */ /* 0x050fe200078e02a4 */
[----:B------:R-:W-:Y:S01]  /*2eb60*/  ISETP.GE.AND P6, PT, R0, c[0x0][0x17c], PT ;  /* 0x00005f0000007a0c */ /* 0x000fe20003fc6270 */
[----:B--2---:R-:W-:Y:S01]  /*2eb70*/  @P0 STG.E [R28.64], R16 ;  /* 0x000000101c000986 */ /* 0x004fe2000c101904 */
[----:B------:R-:W-:-:S02]  /*2eb80*/  IADD3 R33, R31, c[0x0][0x198], RZ ;  /* 0x000066001f217a10 */ /* 0x000fc40007ffe0ff */
[----:B------:R-:W-:Y:S01]  /*2eb90*/  ISETP.LT.AND P5, PT, R230, c[0x0][0x178], !P2 ;  /* 0x00005e00e6007a0c */ /* 0x000fe200057a1270 */
[----:B------:R2:W-:Y:S01]  /*2eba0*/  @P3 STG.E [R4.64], R193 ;  /* 0x000000c104003986 */ /* 0x0005e2000c101904 */
[----:B------:R-:W-:-:S03]  /*2ebb0*/  ISETP.LT.AND P2, PT, R228, c[0x0][0x178], !P2 ;  /* 0x00005e00e4007a0c */ /* 0x000fc60005741270 */
[----:B------:R4:W-:Y:S01]  /*2ebc0*/  @P1 STG.E [R2.64], R17 ;  /* 0x0000001102001986 */ /* 0x0009e2000c101904 */
[----:B------:R-:W-:Y:S01]  /*2ebd0*/  ISETP.LT.AND P1, PT, R230, c[0x0][0x178], !P6 ;  /* 0x00005e00e6007a0c */ /* 0x000fe20007721270 */
[C---:B---3--:R-:W-:Y:S01]  /*2ebe0*/  IMAD.WIDE R8, R33.reuse, 0x4, R208 ;  /* 0x0000000421087825 */ /* 0x048fe200078e02d0 */
[----:B------:R-:W-:Y:S01]  /*2ebf0*/  ISETP.LT.AND P6, PT, R228, c[0x0][0x178], !P6 ;  /* 0x00005e00e4007a0c */ /* 0x000fe200077c1270 */
[----:B------:R-:W3:Y:S01]  /*2ec00*/  LDS.128 R28, [R232+0x800] ;  /* 0x00080000e81c7984 */ /* 0x000ee20000000c00 */
[----:B------:R-:W-:Y:S01]  /*2ec10*/  IADD3 R0, R252, 0xea, RZ ;  /* 0x000000eafc007810 */ /* 0x000fe20007ffe0ff */
[C---:B------:R-:W-:Y:S01]  /*2ec20*/  IMAD.WIDE R12, R33.reuse, 0x4, R164 ;  /* 0x00000004210c7825 */ /* 0x040fe200078e02a4 */
[----:B------:R-:W-:Y:S02]  /*2ec30*/  IADD3 R33, R33, c[0x0][0x198], RZ ;  /* 0x0000660021217a10 */ /* 0x000fe40007ffe0ff */
[----:B------:R-:W-:Y:S02]  /*2ec40*/  ISETP.GE.AND P4, PT, R0, c[0x0][0x17c], PT ;  /* 0x00005f0000007a0c */ /* 0x000fe40003f86270 */
[----:B------:R-:W-:Y:S01]  /*2ec50*/  IADD3 R0, R252, 0xeb, RZ ;  /* 0x000000ebfc007810 */ /* 0x000fe20007ffe0ff */
[C---:B--2---:R-:W-:Y:S01]  /*2ec60*/  IMAD.WIDE R4, R33.reuse, 0x4, R208 ;  /* 0x0000000421047825 */ /* 0x044fe200078e02d0 */
[----:B------:R2:W-:Y:S03]  /*2ec70*/  @P5 STG.E [R8.64], R172 ;  /* 0x000000ac08005986 */ /* 0x0005e6000c101904 */
[----:B----4-:R-:W-:Y:S01]  /*2ec80*/  IMAD.WIDE R2, R33, 0x4, R164 ;  /* 0x0000000421027825 */ /* 0x010fe200078e02a4 */
[----:B------:R-:W-:Y:S01]  /*2ec90*/  ISETP.GE.AND P0, PT, R0, c[0x0][0x17c], PT ;  /* 0x00005f0000007a0c */ /* 0x000fe20003f06270 */
[----:B------:R4:W-:Y:S01]  /*2eca0*/  @P2 STG.E [R12.64], R20 ;  /* 0x000000140c002986 */ /* 0x0009e2000c101904 */
[----:B------:R-:W-:-:S02]  /*2ecb0*/  ISETP.LT.AND P5, PT, R230, c[0x0][0x178], !P4 ;  /* 0x00005e00e6007a0c */ /* 0x000fc400067a1270 */
[----:B------:R-:W-:Y:S01]  /*2ecc0*/  IADD3 R17, R33, c[0x0][0x198], RZ ;  /* 0x0000660021117a10 */ /* 0x000fe20007ffe0ff */
[----:B------:R1:W-:Y:S01]  /*2ecd0*/  @P1 STG.E [R4.64], R173 ;  /* 0x000000ad04001986 */ /* 0x0003e2000c101904 */
[----:B------:R-:W-:-:S03]  /*2ece0*/  ISETP.LT.AND P4, PT, R228, c[0x0][0x178], !P4 ;  /* 0x00005e00e4007a0c */ /* 0x000fc60006781270 */
[----:B------:R1:W-:Y:S01]  /*2ecf0*/  @P6 STG.E [R2.64], R21 ;  /* 0x0000001502006986 */ /* 0x0003e2000c101904 */
[----:B------:R-:W-:Y:S02]  /*2ed00*/  ISETP.LT.AND P6, PT, R230, c[0x0][0x178], !P0 ;  /* 0x00005e00e6007a0c */ /* 0x000fe400047c1270 */
[----:B------:R-:W-:Y:S01]  /*2ed10*/  IADD3 R0, R252, 0xec, RZ ;  /* 0x000000ecfc007810 */ /* 0x000fe20007ffe0ff */
[----:B------:R-:W3:Y:S01]  /*2ed20*/  LDS.128 R32, [R231+0x800] ;  /* 0x00080000e7207984 */ /* 0x000ee20000000c00 */
[C---:B------:R-:W-:Y:S01]  /*2ed30*/  IADD3 R37, R17.reuse, c[0x0][0x198], RZ ;  /* 0x0000660011257a10 */ /* 0x040fe20007ffe0ff */
[C---:B--2---:R-:W-:Y:S01]  /*2ed40*/  IMAD.WIDE R8, R17.reuse, 0x4, R208 ;  /* 0x0000000411087825 */ /* 0x044fe200078e02d0 */
[----:B------:R-:W-:Y:S02]  /*2ed50*/  ISETP.GE.AND P3, PT, R0, c[0x0][0x17c], PT ;  /* 0x00005f0000007a0c */ /* 0x000fe40003f66270 */
[----:B------:R-:W-:Y:S01]  /*2ed60*/  IADD3 R0, R252, 0xed, RZ ;  /* 0x000000edfc007810 */ /* 0x000fe20007ffe0ff */
[----:B----4-:R-:W-:Y:S01]  /*2ed70*/  IMAD.WIDE R12, R17, 0x4, R164 ;  /* 0x00000004110c7825 */ /* 0x010fe200078e02a4 */
[----:B------:R-:W-:-:S03]  /*2ed80*/  ISETP.LT.AND P0, PT, R228, c[0x0][0x178], !P0 ;  /* 0x00005e00e4007a0c */ /* 0x000fc60004701270 */
[C---:B-1----:R-:W-:Y:S01]  /*2ed90*/  IMAD.WIDE R4, R37.reuse, 0x4, R208 ;  /* 0x0000000425047825 */ /* 0x042fe200078e02d0 */
[----:B------:R-:W-:Y:S01]  /*2eda0*/  ISETP.GE.AND P2, PT, R0, c[0x0][0x17c], PT ;  /* 0x00005f0000007a0c */ /* 0x000fe20003f46270 */
[----:B------:R1:W-:Y:S01]  /*2edb0*/  @P5 STG.E [R8.64], R180 ;  /* 0x000000b408005986 */ /* 0x0003e2000c101904 */
[----:B------:R-:W-:Y:S01]  /*2edc0*/  ISETP.LT.AND P5, PT, R230, c[0x0][0x178], !P3 ;  /* 0x00005e00e6007a0c */ /* 0x000fe20005fa1270 */
[C---:B------:R-:W-:Y:S01]  /*2edd0*/  IMAD.WIDE R16, R37.reuse, 0x4, R164 ;  /* 0x0000000425107825 */ /* 0x040fe200078e02a4 */
[----:B------:R-:W-:Y:S01]  /*2ede0*/  IADD3 R37, R37, c[0x0][0x198], RZ ;  /* 0x0000660025257a10 */ /* 0x000fe20007ffe0ff */
[----:B------:R-:W-:Y:S01]  /*2edf0*/  @P4 STG.E [R12.64], R24 ;  /* 0x000000180c004986 */ /* 0x000fe2000c101904 */
[----:B------:R-:W-:-:S03]  /*2ee00*/  ISETP.LT.AND P3, PT, R228, c[0x0][0x178], !P3 ;  /* 0x00005e00e4007a0c */ /* 0x000fc60005f61270 */
[----:B------:R2:W-:Y:S01]  /*2ee10*/  @P6 STG.E [R4.64], R181 ;  /* 0x000000b504006986 */ /* 0x0005e2000c101904 */
[----:B------:R-:W-:Y:S02]  /*2ee20*/  ISETP.LT.AND P6, PT, R230, c[0x0][0x178], !P2 ;  /* 0x00005e00e6007a0c */ /* 0x000fe400057c1270 */
[----:B------:R-:W-:Y:S02]  /*2ee30*/  IADD3 R0, R252, 0xee, RZ ;  /* 0x000000eefc007810 */ /* 0x000fe40007ffe0ff */
[C---:B------:R-:W-:Y:S01]  /*2ee40*/  IADD3 R21, R37.reuse, c[0x0][0x198], RZ ;  /* 0x0000660025157a10 */ /* 0x040fe20007ffe0ff */
[C---:B------:R-:W-:Y:S01]  /*2ee50*/  IMAD.WIDE R2, R37.reuse, 0x4, R208 ;  /* 0x0000000425027825 */ /* 0x040fe200078e02d0 */
[----:B------:R-:W-:Y:S02]  /*2ee60*/  ISETP.GE.AND P1, PT, R0, c[0x0][0x17c], PT ;  /* 0x00005f0000007a0c */ /* 0x000fe40003f26270 */
[----:B------:R-:W-:Y:S01]  /*2ee70*/  IADD3 R0, R252, 0xef, RZ ;  /* 0x000000effc007810 */ /* 0x000fe20007ffe0ff */
[----:B-1----:R-:W-:Y:S01]  /*2ee80*/  IMAD.WIDE R8, R37, 0x4, R164 ;  /* 0x0000000425087825 */ /* 0x002fe200078e02a4 */
[----:B------:R-:W-:Y:S01]  /*2ee90*/  ISETP.LT.AND P2, PT, R228, c[0x0][0x178], !P2 ;  /* 0x00005e00e4007a0c */ /* 0x000fe20005741270 */
[----:B------:R1:W-:Y:S02]  /*2eea0*/  @P0 STG.E [R16.64], R25 ;  /* 0x0000001910000986 */ /* 0x0003e4000c101904 */
[C---:B--2---:R-:W-:Y:S01]  /*2eeb0*/  IMAD.WIDE R4, R21.reuse, 0x4, R208 ;  /* 0x0000000415047825 */ /* 0x044fe200078e02d0 */
[----:B------:R-:W-:Y:S01]  /*2eec0*/  ISETP.GE.AND P4, PT, R0, c[0x0][0x17c], PT ;  /* 0x00005f0000007a0c */ /* 0x000fe20003f86270 */
[----:B------:R2:W-:Y:S01]  /*2eed0*/  @P5 STG.E [R2.64], R188 ;  /* 0x000000bc02005986 */ /* 0x0005e2000c101904 */
[----:B------:R-:W-:Y:S01]  /*2eee0*/  ISETP.LT.AND P5, PT, R230, c[0x0][0x178], !P1 ;  /* 0x00005e00e6007a0c */ /* 0x000fe20004fa1270 */
[C---:B------:R-:W-:Y:S01]  /*2eef0*/  IMAD.WIDE R12, R21.reuse, 0x4, R164 ;  /* 0x00000004150c7825 */ /* 0x040fe200078e02a4 */
[----:B------:R-:W-:Y:S01]  /*2ef00*/  IADD3 R21, R21, c[0x0][0x198], RZ ;  /* 0x0000660015157a10 */ /* 0x000fe20007ffe0ff */
[----:B---3--:R3:W-:Y:S01]  /*2ef10*/  @P3 STG.E [R8.64], R28 ;  /* 0x0000001c08003986 */ /* 0x0087e2000c101904 */
[----:B------:R-:W-:-:S03]  /*2ef20*/  ISETP.LT.AND P1, PT, R228, c[0x0][0x178], !P1 ;  /* 0x00005e00e4007a0c */ /* 0x000fc60004f21270 */
[----:B------:R4:W-:Y:S01]  /*2ef30*/  @P6 STG.E [R4.64], R189 ;  /* 0x000000bd04006986 */ /* 0x0009e2000c101904 */
[----:B------:R-:W-:Y:S02]  /*2ef40*/  ISETP.LT.AND P6, PT, R230, c[0x0][0x178], !P4 ;  /* 0x00005e00e6007a0c */ /* 0x000fe400067c1270 */
[----:B------:R-:W-:Y:S02]  /*2ef50*/  ISETP.LT.AND P4, PT, R228, c[0x0][0x178], !P4 ;  /* 0x00005e00e4007a0c */ /* 0x000fe40006781270 */
[----:B------:R-:W-:Y:S02]  /*2ef60*/  IADD3 R0, R252, 0xf0, RZ ;  /* 0x000000f0fc007810 */ /* 0x000fe40007ffe0ff */
[C---:B-1----:R-:W-:Y:S01]  /*2ef70*/  IADD3 R17, R21.reuse, c[0x0][0x198], RZ ;  /* 0x0000660015117a10 */ /* 0x042fe20007ffe0ff */
[C---:B--2---:R-:W-:Y:S01]  /*2ef80*/  IMAD.WIDE R2, R21.reuse, 0x4, R208 ;  /* 0x0000000415027825 */ /* 0x044fe200078e02d0 */
[----:B------:R-:W-:Y:S01]  /*2ef90*/  ISETP.GE.AND P0, PT, R0, c[0x0][0x17c], PT ;  /* 0x00005f0000007a0c */ /* 0x000fe20003f06270 */
[----:B------:R1:W-:Y:S01]  /*2efa0*/  @P2 STG.E [R12.64], R29 ;  /* 0x0000001d0c002986 */ /* 0x0003e2000c101904 */
[----:B------:R-:W-:Y:S01]  /*2efb0*/  IADD3 R0, R252, 0xf1, RZ ;  /* 0x000000f1fc007810 */ /* 0x000fe20007ffe0ff */
[----:B---3--:R-:W-:-:S04]  /*2efc0*/  IMAD.WIDE R8, R21, 0x4, R164 ;  /* 0x0000000415087825 */ /* 0x008fc800078e02a4 */
[C---:B----4-:R-:W-:Y:S01]  /*2efd0*/  IMAD.WIDE R4, R17.reuse, 0x4, R208 ;  /* 0x0000000411047825 */ /* 0x050fe200078e02d0 */
[----:B------:R-:W-:Y:S01]  /*2efe0*/  ISETP.GE.AND P3, PT, R0, c[0x0][0x17c], PT ;  /* 0x00005f0000007a0c */ /* 0x000fe20003f66270 */
[----:B------:R2:W-:Y:S02]  /*2eff0*/  @P5 STG.E [R2.64], R196 ;  /* 0x000000c402005986 */ /* 0x0005e4000c101904 */
[C---:B-1----:R-:W-:Y:S02]  /*2f000*/  IMAD.WIDE R12, R17.reuse, 0x4, R164 ;  /* 0x00000004110c7825 */ /* 0x042fe400078e02a4 */
[----:B------:R1:W-:Y:S01]  /*2f010*/  @P1 STG.E [R8.64], R32 ;  /* 0x0000002008001986 */ /* 0x0003e2000c101904 */
[----:B------:R-:W-:Y:S02]  /*2f020*/  ISETP.LT.AND P5, PT, R230, c[0x0][0x178], !P0 ;  /* 0x00005e00e6007a0c */ /* 0x000fe400047a1270 */
[----:B------:R-:W-:Y:S01]  /*2f030*/  IADD3 R17, R17, c[0x0][0x198], RZ ;  /* 0x0000660011117a10 */ /* 0x000fe20007ffe0ff */
[----:B------:R3:W-:Y:S01]  /*2f040*/  @P6 STG.E [R4.64], R197 ;  /* 0x000000c504006986 */ /* 0x0007e2000c101904 */
[----:B------:R-:W-:-:S03]  /*2f050*/  ISETP.LT.AND P0, PT, R228, c[0x0][0x178], !P0 ;  /* 0x00005e00e4007a0c */ /* 0x000fc60004701270 */
[----:B------:R4:W-:Y:S01]  /*2f060*/  @P4 STG.E [R12.64], R33 ;  /* 0x000000210c004986 */ /* 0x0009e2000c101904 */
[----:B------:R-:W-:Y:S02]  /*2f070*/  ISETP.LT.AND P4, PT, R230, c[0x0][0x178], !P3 ;  /* 0x00005e00e6007a0c */ /* 0x000fe40005f81270 */
[----:B------:R-:W-:Y:S02]  /*2f080*/  IADD3 R0, R252, 0xf2, RZ ;  /* 0x000000f2fc007810 */ /* 0x000fe40007ffe0ff */
[----:B------:R-:W-:Y:S02]  /*2f090*/  ISETP.LT.AND P6, PT, R228, c[0x0][0x178], !P3 ;  /* 0x00005e00e4007a0c */ /* 0x000fe40005fc1270 */
[C---:B------:R-:W-:Y:S01]  /*2f0a0*/  IADD3 R21, R17.reuse, c[0x0][0x198], RZ ;  /* 0x0000660011157a10 */ /* 0x040fe20007ffe0ff */
[C---:B--2---:R-:W-:Y:S01]  /*2f0b0*/  IMAD.WIDE R2, R17.reuse, 0x4, R208 ;  /* 0x0000000411027825 */ /* 0x044fe200078e02d0 */
[----:B------:R-:W-:Y:S02]  /*2f0c0*/  ISETP.GE.AND P2, PT, R0, c[0x0][0x17c], PT ;  /* 0x00005f0000007a0c */ /* 0x000fe40003f46270 */
[----:B------:R-:W-:Y:S01]  /*2f0d0*/  IADD3 R0, R252, 0xf3, RZ ;  /* 0x000000f3fc007810 */ /* 0x000fe20007ffe0ff */
[----:B-1----:R-:W-:Y:S01]  /*2f0e0*/  IMAD.WIDE R8, R17, 0x4, R164 ;  /* 0x0000000411087825 */ /* 0x002fe200078e02a4 */
[----:B------:R1:W-:Y:S03]  /*2f0f0*/  @P5 STG.E [R2.64], R170 ;  /* 0x000000aa02005986 */ /* 0x0003e6000c101904 */
[C---:B---3--:R-:W-:Y:S01]  /*2f100*/  IMAD.WIDE R4, R21.reuse, 0x4, R208 ;  /* 0x0000000415047825 */ /* 0x048fe200078e02d0 */
[----:B------:R-:W-:Y:S01]  /*2f110*/  ISETP.GE.AND P1, PT, R0, c[0x0][0x17c], PT ;  /* 0x00005f0000007a0c */ /* 0x000fe20003f26270 */
[----:B------:R2:W-:Y:S02]  /*2f120*/  @P0 STG.E [R8.64], R6 ;  /* 0x0000000608000986 */ /* 0x0005e4000c101904 */
[C---:B----4-:R-:W-:Y:S01]  /*2f130*/  IMAD.WIDE R12, R21.reuse, 0x4, R164 ;  /* 0x00000004150c7825 */ /* 0x050fe200078e02a4 */
[----:B------:R-:W-:Y:S01]  /*2f140*/  ISETP.LT.AND P5, PT, R230, c[0x0][0x178], !P2 ;  /* 0x00005e00e6007a0c */ /* 0x000fe200057a1270 */
[----:B------:R3:W-:Y:S01]  /*2f150*/  @P4 STG.E [R4.64], R171 ;  /* 0x000000ab04004986 */ /* 0x0007e2000c101904 */
[----:B------:R-:W-:-:S02]  /*2f160*/  IADD3 R21, R21, c[0x0][0x198], RZ ;  /* 0x0000660015157a10 */ /* 0x000fc40007ffe0ff */
[----:B------:R-:W-:Y:S01]  /*2f170*/  ISETP.LT.AND P2, PT, R228, c[0x0][0x178], !P2 ;  /* 0x00005e00e4007a0c */ /* 0x000fe20005741270 */
[----:B------:R4:W-:Y:S01]  /*2f180*/  @P6 STG.E [R12.64], R7 ;  /* 0x000000070c006986 */ /* 0x0009e2000c101904 */
[----:B------:R-:W-:Y:S02]  /*2f190*/  ISETP.LT.AND P4, PT, R230, c[0x0][0x178], !P1 ;  /* 0x00005e00e6007a0c */ /* 0x000fe40004f81270 */
[----:B------:R-:W-:Y:S02]  /*2f1a0*/  IADD3 R0, R252, 0xf4, RZ ;  /* 0x000000f4fc007810 */ /* 0x000fe40007ffe0ff */
[----:B------:R-:W-:Y:S02]  /*2f1b0*/  ISETP.LT.AND P6, PT, R228, c[0x0][0x178], !P1 ;  /* 0x00005e00e4007a0c */ /* 0x000fe40004fc1270 */
[C---:B------:R-:W-:Y:S01]  /*2f1c0*/  IADD3 R17, R21.reuse, c[0x0][0x198], RZ ;  /* 0x0000660015117a10 */ /* 0x040fe20007ffe0ff */
[----:B-1----:R-:W-:Y:S01]  /*2f1d0*/  IMAD.WIDE R2, R21, 0x4, R208 ;  /* 0x0000000415027825 */ /* 0x002fe200078e02d0 */
[----:B------:R-:W-:-:S02]  /*2f1e0*/  ISETP.GE.AND P3, PT, R0, c[0x0][0x17c], PT ;  /* 0x00005f0000007a0c */ /* 0x000fc40003f66270 */
[----:B------:R-:W-:Y:S01]  /*2f1f0*/  IADD3 R0, R252, 0xf5, RZ ;  /* 0x000000f5fc007810 */ /* 0x000fe20007ffe0ff */
[----:B--2---:R-:W-:Y:S01]  /*2f200*/  IMAD.WIDE R8, R21, 0x4, R164 ;  /* 0x0000000415087825 */ /* 0x004fe200078e02a4 */
        /* <DEDUP_REMOVED lines=40> */
[----:B----4-:R-:W-:Y:S01]  /*2f490*/  IMAD.WIDE R6, R11, 0x4, R164 ;  /* 0x000000040b067825 */ /* 0x010fe200078e02a4 */
[----:B------:R-:W-:Y:S01]  /*2f4a0*/  IADD3 R0, R252, 0xfa, RZ ;  /* 0x000000fafc007810 */ /* 0x000fe20007ffe0ff */
[----:B------:R3:W-:Y:S01]  /*2f4b0*/  @P4 STG.E [R4.64], R195 ;  /* 0x000000c304004986 */ /* 0x0007e2000c101904 */
[----:B------:R-:W-:-:S02]  /*2f4c0*/  ISETP.LT.AND P5, PT, R230, c[0x0][0x178], !P0 ;  /* 0x00005e00e6007a0c */ /* 0x000fc400047a1270 */
[----:B------:R-:W-:Y:S02]  /*2f4d0*/  IADD3 R11, R11, c[0x0][0x198], RZ ;  /* 0x000066000b0b7a10 */ /* 0x000fe40007ffe0ff */
[----:B------:R-:W-:Y:S01]  /*2f4e0*/  ISETP.LT.AND P0, PT, R228, c[0x0][0x178], !P0 ;  /* 0x00005e00e4007a0c */ /* 0x000fe20004701270 */
[----:B------:R4:W-:Y:S01]  /*2f4f0*/  @P6 STG.E [R6.64], R19 ;  /* 0x0000001306006986 */ /* 0x0009e2000c101904 */
[----:B------:R-:W-:Y:S02]  /*2f500*/  ISETP.LT.AND P4, PT, R230, c[0x0][0x178], !P3 ;  /* 0x00005e00e6007a0c */ /* 0x000fe40005f81270 */
[----:B------:R-:W-:Y:S02]  /*2f510*/  ISETP.GE.AND P2, PT, R0, c[0x0][0x17c], PT ;  /* 0x00005f0000007a0c */ /* 0x000fe40003f46270 */
[----:B------:R-:W-:Y:S02]  /*2f520*/  ISETP.LT.AND P6, PT, R228, c[0x0][0x178], !P3 ;  /* 0x00005e00e4007a0c */ /* 0x000fe40005fc1270 */
[----:B------:R-:W-:-:S02]  /*2f530*/  IADD3 R0, R252, 0xfb, RZ ;  /* 0x000000fbfc007810 */ /* 0x000fc40007ffe0ff */
[C---:B------:R-:W-:Y:S01]  /*2f540*/  IADD3 R13, R11.reuse, c[0x0][0x198], RZ ;  /* 0x000066000b0d7a10 */ /* 0x040fe20007ffe0ff */
[C---:B-1----:R-:W-:Y:S01]  /*2f550*/  IMAD.WIDE R2, R11.reuse, 0x4, R208 ;  /* 0x000000040b027825 */ /* 0x042fe200078e02d0 */
[----:B------:R-:W-:Y:S02]  /*2f560*/  ISETP.GE.AND P1, PT, R0, c[0x0][0x17c], PT ;  /* 0x00005f0000007a0c */ /* 0x000fe40003f26270 */
[----:B------:R-:W-:Y:S01]  /*2f570*/  IADD3 R0, R252, 0xfc, RZ ;  /* 0x000000fcfc007810 */ /* 0x000fe20007ffe0ff */
[----:B--2---:R-:W-:Y:S01]  /*2f580*/  IMAD.WIDE R8, R11, 0x4, R164 ;  /* 0x000000040b087825 */ /* 0x004fe200078e02a4 */
[----:B------:R1:W-:Y:S03]  /*2f590*/  @P5 STG.E [R2.64], R174 ;  /* 0x000000ae02005986 */ /* 0x0003e6000c101904 */
[C---:B---3--:R-:W-:Y:S01]  /*2f5a0*/  IMAD.WIDE R4, R13.reuse, 0x4, R208 ;  /* 0x000000040d047825 */ /* 0x048fe200078e02d0 */
[----:B------:R-:W-:Y:S01]  /*2f5b0*/  ISETP.GE.AND P3, PT, R0, c[0x0][0x17c], PT ;  /* 0x00005f0000007a0c */ /* 0x000fe20003f66270 */
[----:B------:R-:W-:Y:S02]  /*2f5c0*/  @P0 STG.E [R8.64], R22 ;  /* 0x0000001608000986 */ /* 0x000fe4000c101904 */
[C---:B----4-:R-:W-:Y:S01]  /*2f5d0*/  IMAD.WIDE R6, R13.reuse, 0x4, R164 ;  /* 0x000000040d067825 */ /* 0x050fe200078e02a4 */
[----:B------:R-:W-:Y:S01]  /*2f5e0*/  IADD3 R13, R13, c[0x0][0x198], RZ ;  /* 0x000066000d0d7a10 */ /* 0x000fe20007ffe0ff */
[----:B------:R2:W-:Y:S01]  /*2f5f0*/  @P4 STG.E [R4.64], R175 ;  /* 0x000000af04004986 */ /* 0x0005e2000c101904 */
[----:B------:R-:W-:-:S02]  /*2f600*/  ISETP.LT.AND P5, PT, R230, c[0x0][0x178], !P2 ;  /* 0x00005e00e6007a0c */ /* 0x000fc400057a1270 */
[----:B------:R-:W-:Y:S01]  /*2f610*/  ISETP.LT.AND P2, PT, R228, c[0x0][0x178], !P2 ;  /* 0x00005e00e4007a0c */ /* 0x000fe20005741270 */
[----:B------:R3:W-:Y:S01]  /*2f620*/  @P6 STG.E [R6.64], R23 ;  /* 0x0000001706006986 */ /* 0x0007e2000c101904 */
[----:B------:R-:W-:Y:S02]  /*2f630*/  ISETP.LT.AND P4, PT, R230, c[0x0][0x178], !P1 ;  /* 0x00005e00e6007a0c */ /* 0x000fe40004f81270 */
[----:B------:R-:W-:Y:S02]  /*2f640*/  ISETP.LT.AND P1, PT, R228, c[0x0][0x178], !P1 ;  /* 0x00005e00e4007a0c */ /* 0x000fe40004f21270 */
[C---:B------:R-:W-:Y:S02]  /*2f650*/  IADD3 R11, R13.reuse, c[0x0][0x198], RZ ;  /* 0x000066000d0b7a10 */ /* 0x040fe40007ffe0ff */
[----:B------:R-:W-:Y:S01]  /*2f660*/  ISETP.LT.AND P6, PT, R230, c[0x0][0x178], !P3 ;  /* 0x00005e00e6007a0c */ /* 0x000fe20005fc1270 */
[----:B-1----:R-:W-:Y:S01]  /*2f670*/  IMAD.WIDE R2, R13, 0x4, R208 ;  /* 0x000000040d027825 */ /* 0x002fe200078e02d0 */
[----:B------:R-:W-:-:S02]  /*2f680*/  IADD3 R0, R252, 0xfd, RZ ;  /* 0x000000fdfc007810 */ /* 0x000fc40007ffe0ff */
[----:B------:R-:W-:Y:S01]  /*2f690*/  IADD3 R15, R11, c[0x0][0x198], RZ ;  /* 0x000066000b0f7a10 */ /* 0x000fe20007ffe0ff */
[----:B--2---:R-:W-:Y:S01]  /*2f6a0*/  IMAD.WIDE R4, R13, 0x4, R164 ;  /* 0x000000040d047825 */ /* 0x004fe200078e02a4 */
[----:B------:R-:W-:-:S03]  /*2f6b0*/  ISETP.GE.AND P0, PT, R0, c[0x0][0x17c], PT ;  /* 0x00005f0000007a0c */ /* 0x000fc60003f06270 */
[C---:B---3--:R-:W-:Y:S01]  /*2f6c0*/  IMAD.WIDE R6, R11.reuse, 0x4, R208 ;  /* 0x000000040b067825 */ /* 0x048fe200078e02d0 */
[C---:B------:R-:W-:Y:S01]  /*2f6d0*/  IADD3 R0, R252.reuse, 0xfe, RZ ;  /* 0x000000fefc007810 */ /* 0x040fe20007ffe0ff */
[----:B------:R1:W-:Y:S02]  /*2f6e0*/  @P5 STG.E [R2.64], R182 ;  /* 0x000000b602005986 */ /* 0x0003e4000c101904 */
[----:B------:R-:W-:Y:S01]  /*2f6f0*/  IMAD.WIDE R8, R11, 0x4, R164 ;  /* 0x000000040b087825 */ /* 0x000fe200078e02a4 */
[----:B------:R-:W-:Y:S01]  /*2f700*/  IADD3 R252, R252, 0xff, RZ ;  /* 0x000000fffcfc7810 */ /* 0x000fe20007ffe0ff */
[----:B------:R2:W-:Y:S02]  /*2f710*/  @P2 STG.E [R4.64], R26 ;  /* 0x0000001a04002986 */ /* 0x0005e4000c101904 */
[C---:B------:R-:W-:Y:S01]  /*2f720*/  IMAD.WIDE R10, R15.reuse, 0x4, R208 ;  /* 0x000000040f0a7825 */ /* 0x040fe200078e02d0 */
[----:B------:R-:W-:Y:S01]  /*2f730*/  ISETP.GE.AND P5, PT, R0, c[0x0][0x17c], PT ;  /* 0x00005f0000007a0c */ /* 0x000fe20003fa6270 */
[----:B------:R3:W-:Y:S01]  /*2f740*/  @P4 STG.E [R6.64], R183 ;  /* 0x000000b706004986 */ /* 0x0007e2000c101904 */
[----:B------:R-:W-:-:S02]  /*2f750*/  IADD3 R13, R15, c[0x0][0x198], RZ ;  /* 0x000066000f0d7a10 */ /* 0x000fc40007ffe0ff */
[----:B------:R-:W-:Y:S01]  /*2f760*/  ISETP.LT.AND P3, PT, R228, c[0x0][0x178], !P3 ;  /* 0x00005e00e4007a0c */ /* 0x000fe20005f61270 */
[----:B------:R4:W-:Y:S01]  /*2f770*/  @P1 STG.E [R8.64], R27 ;  /* 0x0000001b08001986 */ /* 0x0009e2000c101904 */
[----:B------:R-:W-:-:S03]  /*2f780*/  ISETP.GE.AND P2, PT, R252, c[0x0][0x17c], PT ;  /* 0x00005f00fc007a0c */ /* 0x000fc60003f46270 */
[----:B------:R1:W-:Y:S01]  /*2f790*/  @P6 STG.E [R10.64], R190 ;  /* 0x000000be0a006986 */ /* 0x0003e2000c101904 */
[----:B------:R-:W-:Y:S02]  /*2f7a0*/  ISETP.LT.AND P6, PT, R230, c[0x0][0x178], !P0 ;  /* 0x00005e00e6007a0c */ /* 0x000fe400047c1270 */
[----:B------:R-:W-:Y:S02]  /*2f7b0*/  ISETP.LT.AND P0, PT, R228, c[0x0][0x178], !P0 ;  /* 0x00005e00e4007a0c */ /* 0x000fe40004701270 */
[----:B------:R-:W-:Y:S02]  /*2f7c0*/  ISETP.LT.AND P4, PT, R230, c[0x0][0x178], !P5 ;  /* 0x00005e00e6007a0c */ /* 0x000fe40006f81270 */
[----:B------:R-:W-:Y:S02]  /*2f7d0*/  IADD3 R17, R13, c[0x0][0x198], RZ ;  /* 0x000066000d117a10 */ /* 0x000fe40007ffe0ff */
[----:B------:R-:W-:Y:S02]  /*2f7e0*/  ISETP.LT.AND P5, PT, R228, c[0x0][0x178], !P5 ;  /* 0x00005e00e4007a0c */ /* 0x000fe40006fa1270 */
[----:B------:R-:W-:Y:S01]  /*2f7f0*/  ISETP.LT.AND P1, PT, R230, c[0x0][0x178], !P2 ;  /* 0x00005e00e6007a0c */ /* 0x000fe20005721270 */
[----:B-1----:R-:W-:Y:S01]  /*2f800*/  IMAD.WIDE R2, R15, 0x4, R164 ;  /* 0x000000040f027825 */ /* 0x002fe200078e02a4 */
[----:B------:R-:W-:-:S02]  /*2f810*/  ISETP.LT.AND P2, PT, R228, c[0x0][0x178], !P2 ;  /* 0x00005e00e4007a0c */ /* 0x000fc40005741270 */
[----:B------:R-:W-:Y:S01]  /*2f820*/  IADD3 R15, R17, c[0x0][0x198], RZ ;  /* 0x00006600110f7a10 */ /* 0x000fe20007ffe0ff */
[C---:B--2---:R-:W-:Y:S01]  /*2f830*/  IMAD.WIDE R4, R13.reuse, 0x4, R208 ;  /* 0x000000040d047825 */ /* 0x044fe200078e02d0 */
[----:B------:R1:W-:Y:S03]  /*2f840*/  @P3 STG.E [R2.64], R30 ;  /* 0x0000001e02003986 */ /* 0x0003e6000c101904 */
[----:B---3--:R-:W-:Y:S01]  /*2f850*/  IMAD.WIDE R6, R13, 0x4, R164 ;  /* 0x000000040d067825 */ /* 0x008fe200078e02a4 */
[----:B------:R1:W-:Y:S03]  /*2f860*/  @P6 STG.E [R4.64], R191 ;  /* 0x000000bf04006986 */ /* 0x0003e6000c101904 */
[C---:B----4-:R-:W-:Y:S01]  /*2f870*/  IMAD.WIDE R8, R17.reuse, 0x4, R208 ;  /* 0x0000000411087825 */ /* 0x050fe200078e02d0 */
[----:B------:R1:W-:Y:S03]  /*2f880*/  @P0 STG.E [R6.64], R31 ;  /* 0x0000001f06000986 */ /* 0x0003e6000c101904 */
[----:B------:R-:W-:Y:S01]  /*2f890*/  IMAD.WIDE R10, R17, 0x4, R164 ;  /* 0x00000004110a7825 */ /* 0x000fe200078e02a4 */
[----:B------:R1:W-:Y:S03]  /*2f8a0*/  @P4 STG.E [R8.64], R198 ;  /* 0x000000c608004986 */ /* 0x0003e6000c101904 */
[C---:B------:R-:W-:Y:S01]  /*2f8b0*/  IMAD.WIDE R208, R15.reuse, 0x4, R208 ;  /* 0x000000040fd07825 */ /* 0x040fe200078e02d0 */
[----:B------:R1:W-:Y:S04]  /*2f8c0*/  @P5 STG.E [R10.64], R34 ;  /* 0x000000220a005986 */ /* 0x0003e8000c101904 */
[----:B------:R1:W-:Y:S01]  /*2f8d0*/  @P1 STG.E [R208.64], R199 ;  /* 0x000000c7d0001986 */ /* 0x0003e2000c101904 */
[----:B------:R-:W-:Y:S01]  /*2f8e0*/  IMAD.WIDE R164, R15, 0x4, R164 ;  /* 0x000000040fa47825 */ /* 0x000fe200078e02a4 */
[----:B------:R-:W-:Y:S06]  /*2f8f0*/  @!P2 EXIT ;  /* 0x000000000000a94d */ /* 0x000fec0003800000 */
[----:B------:R-:W-:Y:S01]  /*2f900*/  STG.E [R164.64], R35 ;  /* 0x00000023a4007986 */ /* 0x000fe2000c101904 */
[----:B------:R-:W-:Y:S05]  /*2f910*/  EXIT ;  /* 0x000000000000794d */ /* 0x000fea0003800000 */
.L_x_3:
[----:B------:R-:W-:-:S00]  /*2f920*/  BRA `(.L_x_3) ;  /* 0xfffffff000007947 */ /* 0x000fc0000383ffff */
[----:B------:R-:W-:-:S00]  /*2f930*/  NOP ;  /* 0x0000000000007918 */ /* 0x000fc00000000000 */
        /* <DEDUP_REMOVED lines=12> */
.L_x_4:


//--------------------- .nv.shared.matmul_kernel  --------------------------
	.section	.nv.shared.matmul_kernel,"aw",@nobits
	.sectionflags	@""
	.align	16
